//
// Generated by NVIDIA NVVM Compiler
//
// Compiler Build ID: CL-36424714
// Cuda compilation tools, release 13.0, V13.0.88
// Based on NVVM 20.0.0
//

.version 9.0
.target sm_100
.address_size 64

	// .globl	_Z22rand_device_api_kernelP17curandStateXORWOWPiii
.global .align 4 .b8 precalc_xorwow_matrix[102400];
.global .align 4 .b8 precalc_xorwow_offset_matrix[102400];
.global .align 4 .b8 mrg32k3aM1[2304];
.global .align 4 .b8 mrg32k3aM2[2304];
.global .align 4 .b8 mrg32k3aM1SubSeq[2016];
.global .align 4 .b8 mrg32k3aM2SubSeq[2016];
.global .align 4 .b8 mrg32k3aM1Seq[2304];
.global .align 4 .b8 mrg32k3aM2Seq[2304];
.const .align 8 .b8 __cr_lgamma_table[72];

.visible .entry _Z22rand_device_api_kernelP17curandStateXORWOWPiii(
	.param .u64 .ptr .align 1 _Z22rand_device_api_kernelP17curandStateXORWOWPiii_param_0,
	.param .u64 .ptr .align 1 _Z22rand_device_api_kernelP17curandStateXORWOWPiii_param_1,
	.param .u32 _Z22rand_device_api_kernelP17curandStateXORWOWPiii_param_2,
	.param .u32 _Z22rand_device_api_kernelP17curandStateXORWOWPiii_param_3
)
{
	.reg .pred 	%p<25>;
	.reg .b32 	%r<461>;
	.reg .b64 	%rd<27>;
	.reg .b64 	%fd<6>;

	ld.param.u64 	%rd8, [_Z22rand_device_api_kernelP17curandStateXORWOWPiii_param_0];
	ld.param.u64 	%rd9, [_Z22rand_device_api_kernelP17curandStateXORWOWPiii_param_1];
	ld.param.u32 	%r198, [_Z22rand_device_api_kernelP17curandStateXORWOWPiii_param_2];
	ld.param.u32 	%r199, [_Z22rand_device_api_kernelP17curandStateXORWOWPiii_param_3];
	mov.u32 	%r200, %ctaid.x;
	mov.u32 	%r201, %ntid.x;
	mov.u32 	%r202, %tid.x;
	mad.lo.s32 	%r1, %r200, %r201, %r202;
	setp.ge.s32 	%p1, %r1, %r198;
	@%p1 bra 	$L__BB0_44;
	cvta.to.global.u64 	%rd10, %rd8;
	cvt.s64.s32 	%rd1, %r1;
	mul.wide.s32 	%rd11, %r1, 48;
	add.s64 	%rd2, %rd10, %rd11;
	mov.b32 	%r375, 1593684748;
	mov.b32 	%r208, 832094735;
	st.global.v2.u32 	[%rd2], {%r208, %r375};
	mov.b32 	%r373, -123459836;
	mov.b32 	%r374, 1111207954;
	st.global.v2.u32 	[%rd2+8], {%r374, %r373};
	mov.b32 	%r371, 1476011280;
	mov.b32 	%r372, -589760388;
	st.global.v2.u32 	[%rd2+16], {%r372, %r371};
	setp.eq.s32 	%p2, %r1, 0;
	@%p2 bra 	$L__BB0_43;
	mov.b32 	%r357, 0;
	mov.b32 	%r375, 1593684748;
	mov.b32 	%r374, 1111207954;
	mov.b32 	%r373, -123459836;
	mov.b32 	%r372, -589760388;
	mov.b32 	%r371, 1476011280;
	mov.u64 	%rd13, precalc_xorwow_matrix;
	mov.u64 	%rd26, %rd1;
$L__BB0_3:
	and.b64  	%rd4, %rd26, 3;
	setp.eq.s64 	%p3, %rd4, 0;
	@%p3 bra 	$L__BB0_42;
	mul.wide.u32 	%rd12, %r357, 3200;
	add.s64 	%rd5, %rd13, %rd12;
	cvt.u32.u64 	%r8, %rd4;
	mov.b32 	%r358, 0;
$L__BB0_5:
	mov.b32 	%r371, 0;
	mov.u32 	%r372, %r371;
	mov.u32 	%r373, %r371;
	mov.u32 	%r374, %r371;
	mov.u32 	%r375, %r371;
	mov.u32 	%r364, %r371;
$L__BB0_6:
	mul.wide.u32 	%rd14, %r364, 4;
	add.s64 	%rd15, %rd2, %rd14;
	ld.global.u32 	%r16, [%rd15+4];
	shl.b32 	%r17, %r364, 5;
	mov.b32 	%r370, 0;
$L__BB0_7:
	.pragma "nounroll";
	shr.u32 	%r218, %r16, %r370;
	and.b32  	%r219, %r218, 1;
	setp.eq.b32 	%p4, %r219, 1;
	not.pred 	%p5, %p4;
	add.s32 	%r220, %r17, %r370;
	mul.lo.s32 	%r221, %r220, 5;
	mul.wide.u32 	%rd16, %r221, 4;
	add.s64 	%rd6, %rd5, %rd16;
	@%p5 bra 	$L__BB0_9;
	ld.global.u32 	%r222, [%rd6];
	xor.b32  	%r375, %r375, %r222;
	ld.global.u32 	%r223, [%rd6+4];
	xor.b32  	%r374, %r374, %r223;
	ld.global.u32 	%r224, [%rd6+8];
	xor.b32  	%r373, %r373, %r224;
	ld.global.u32 	%r225, [%rd6+12];
	xor.b32  	%r372, %r372, %r225;
	ld.global.u32 	%r226, [%rd6+16];
	xor.b32  	%r371, %r371, %r226;
$L__BB0_9:
	and.b32  	%r228, %r218, 2;
	setp.eq.s32 	%p6, %r228, 0;
	@%p6 bra 	$L__BB0_11;
	ld.global.u32 	%r229, [%rd6+20];
	xor.b32  	%r375, %r375, %r229;
	ld.global.u32 	%r230, [%rd6+24];
	xor.b32  	%r374, %r374, %r230;
	ld.global.u32 	%r231, [%rd6+28];
	xor.b32  	%r373, %r373, %r231;
	ld.global.u32 	%r232, [%rd6+32];
	xor.b32  	%r372, %r372, %r232;
	ld.global.u32 	%r233, [%rd6+36];
	xor.b32  	%r371, %r371, %r233;
$L__BB0_11:
	and.b32  	%r235, %r218, 4;
	setp.eq.s32 	%p7, %r235, 0;
	@%p7 bra 	$L__BB0_13;
	ld.global.u32 	%r236, [%rd6+40];
	xor.b32  	%r375, %r375, %r236;
	ld.global.u32 	%r237, [%rd6+44];
	xor.b32  	%r374, %r374, %r237;
	ld.global.u32 	%r238, [%rd6+48];
	xor.b32  	%r373, %r373, %r238;
	ld.global.u32 	%r239, [%rd6+52];
	xor.b32  	%r372, %r372, %r239;
	ld.global.u32 	%r240, [%rd6+56];
	xor.b32  	%r371, %r371, %r240;
$L__BB0_13:
	and.b32  	%r242, %r218, 8;
	setp.eq.s32 	%p8, %r242, 0;
	@%p8 bra 	$L__BB0_15;
	ld.global.u32 	%r243, [%rd6+60];
	xor.b32  	%r375, %r375, %r243;
	ld.global.u32 	%r244, [%rd6+64];
	xor.b32  	%r374, %r374, %r244;
	ld.global.u32 	%r245, [%rd6+68];
	xor.b32  	%r373, %r373, %r245;
	ld.global.u32 	%r246, [%rd6+72];
	xor.b32  	%r372, %r372, %r246;
	ld.global.u32 	%r247, [%rd6+76];
	xor.b32  	%r371, %r371, %r247;
$L__BB0_15:
	and.b32  	%r249, %r218, 16;
	setp.eq.s32 	%p9, %r249, 0;
	@%p9 bra 	$L__BB0_17;
	ld.global.u32 	%r250, [%rd6+80];
	xor.b32  	%r375, %r375, %r250;
	ld.global.u32 	%r251, [%rd6+84];
	xor.b32  	%r374, %r374, %r251;
	ld.global.u32 	%r252, [%rd6+88];
	xor.b32  	%r373, %r373, %r252;
	ld.global.u32 	%r253, [%rd6+92];
	xor.b32  	%r372, %r372, %r253;
	ld.global.u32 	%r254, [%rd6+96];
	xor.b32  	%r371, %r371, %r254;
$L__BB0_17:
	and.b32  	%r256, %r218, 32;
	setp.eq.s32 	%p10, %r256, 0;
	@%p10 bra 	$L__BB0_19;
	ld.global.u32 	%r257, [%rd6+100];
	xor.b32  	%r375, %r375, %r257;
	ld.global.u32 	%r258, [%rd6+104];
	xor.b32  	%r374, %r374, %r258;
	ld.global.u32 	%r259, [%rd6+108];
	xor.b32  	%r373, %r373, %r259;
	ld.global.u32 	%r260, [%rd6+112];
	xor.b32  	%r372, %r372, %r260;
	ld.global.u32 	%r261, [%rd6+116];
	xor.b32  	%r371, %r371, %r261;
$L__BB0_19:
	and.b32  	%r263, %r218, 64;
	setp.eq.s32 	%p11, %r263, 0;
	@%p11 bra 	$L__BB0_21;
	ld.global.u32 	%r264, [%rd6+120];
	xor.b32  	%r375, %r375, %r264;
	ld.global.u32 	%r265, [%rd6+124];
	xor.b32  	%r374, %r374, %r265;
	ld.global.u32 	%r266, [%rd6+128];
	xor.b32  	%r373, %r373, %r266;
	ld.global.u32 	%r267, [%rd6+132];
	xor.b32  	%r372, %r372, %r267;
	ld.global.u32 	%r268, [%rd6+136];
	xor.b32  	%r371, %r371, %r268;
$L__BB0_21:
	and.b32  	%r270, %r218, 128;
	setp.eq.s32 	%p12, %r270, 0;
	@%p12 bra 	$L__BB0_23;
	ld.global.u32 	%r271, [%rd6+140];
	xor.b32  	%r375, %r375, %r271;
	ld.global.u32 	%r272, [%rd6+144];
	xor.b32  	%r374, %r374, %r272;
	ld.global.u32 	%r273, [%rd6+148];
	xor.b32  	%r373, %r373, %r273;
	ld.global.u32 	%r274, [%rd6+152];
	xor.b32  	%r372, %r372, %r274;
	ld.global.u32 	%r275, [%rd6+156];
	xor.b32  	%r371, %r371, %r275;
$L__BB0_23:
	and.b32  	%r277, %r218, 256;
	setp.eq.s32 	%p13, %r277, 0;
	@%p13 bra 	$L__BB0_25;
	ld.global.u32 	%r278, [%rd6+160];
	xor.b32  	%r375, %r375, %r278;
	ld.global.u32 	%r279, [%rd6+164];
	xor.b32  	%r374, %r374, %r279;
	ld.global.u32 	%r280, [%rd6+168];
	xor.b32  	%r373, %r373, %r280;
	ld.global.u32 	%r281, [%rd6+172];
	xor.b32  	%r372, %r372, %r281;
	ld.global.u32 	%r282, [%rd6+176];
	xor.b32  	%r371, %r371, %r282;
$L__BB0_25:
	and.b32  	%r284, %r218, 512;
	setp.eq.s32 	%p14, %r284, 0;
	@%p14 bra 	$L__BB0_27;
	ld.global.u32 	%r285, [%rd6+180];
	xor.b32  	%r375, %r375, %r285;
	ld.global.u32 	%r286, [%rd6+184];
	xor.b32  	%r374, %r374, %r286;
	ld.global.u32 	%r287, [%rd6+188];
	xor.b32  	%r373, %r373, %r287;
	ld.global.u32 	%r288, [%rd6+192];
	xor.b32  	%r372, %r372, %r288;
	ld.global.u32 	%r289, [%rd6+196];
	xor.b32  	%r371, %r371, %r289;
$L__BB0_27:
	and.b32  	%r291, %r218, 1024;
	setp.eq.s32 	%p15, %r291, 0;
	@%p15 bra 	$L__BB0_29;
	ld.global.u32 	%r292, [%rd6+200];
	xor.b32  	%r375, %r375, %r292;
	ld.global.u32 	%r293, [%rd6+204];
	xor.b32  	%r374, %r374, %r293;
	ld.global.u32 	%r294, [%rd6+208];
	xor.b32  	%r373, %r373, %r294;
	ld.global.u32 	%r295, [%rd6+212];
	xor.b32  	%r372, %r372, %r295;
	ld.global.u32 	%r296, [%rd6+216];
	xor.b32  	%r371, %r371, %r296;
$L__BB0_29:
	and.b32  	%r298, %r218, 2048;
	setp.eq.s32 	%p16, %r298, 0;
	@%p16 bra 	$L__BB0_31;
	ld.global.u32 	%r299, [%rd6+220];
	xor.b32  	%r375, %r375, %r299;
	ld.global.u32 	%r300, [%rd6+224];
	xor.b32  	%r374, %r374, %r300;
	ld.global.u32 	%r301, [%rd6+228];
	xor.b32  	%r373, %r373, %r301;
	ld.global.u32 	%r302, [%rd6+232];
	xor.b32  	%r372, %r372, %r302;
	ld.global.u32 	%r303, [%rd6+236];
	xor.b32  	%r371, %r371, %r303;
$L__BB0_31:
	and.b32  	%r305, %r218, 4096;
	setp.eq.s32 	%p17, %r305, 0;
	@%p17 bra 	$L__BB0_33;
	ld.global.u32 	%r306, [%rd6+240];
	xor.b32  	%r375, %r375, %r306;
	ld.global.u32 	%r307, [%rd6+244];
	xor.b32  	%r374, %r374, %r307;
	ld.global.u32 	%r308, [%rd6+248];
	xor.b32  	%r373, %r373, %r308;
	ld.global.u32 	%r309, [%rd6+252];
	xor.b32  	%r372, %r372, %r309;
	ld.global.u32 	%r310, [%rd6+256];
	xor.b32  	%r371, %r371, %r310;
$L__BB0_33:
	and.b32  	%r312, %r218, 8192;
	setp.eq.s32 	%p18, %r312, 0;
	@%p18 bra 	$L__BB0_35;
	ld.global.u32 	%r313, [%rd6+260];
	xor.b32  	%r375, %r375, %r313;
	ld.global.u32 	%r314, [%rd6+264];
	xor.b32  	%r374, %r374, %r314;
	ld.global.u32 	%r315, [%rd6+268];
	xor.b32  	%r373, %r373, %r315;
	ld.global.u32 	%r316, [%rd6+272];
	xor.b32  	%r372, %r372, %r316;
	ld.global.u32 	%r317, [%rd6+276];
	xor.b32  	%r371, %r371, %r317;
$L__BB0_35:
	and.b32  	%r319, %r218, 16384;
	setp.eq.s32 	%p19, %r319, 0;
	@%p19 bra 	$L__BB0_37;
	ld.global.u32 	%r320, [%rd6+280];
	xor.b32  	%r375, %r375, %r320;
	ld.global.u32 	%r321, [%rd6+284];
	xor.b32  	%r374, %r374, %r321;
	ld.global.u32 	%r322, [%rd6+288];
	xor.b32  	%r373, %r373, %r322;
	ld.global.u32 	%r323, [%rd6+292];
	xor.b32  	%r372, %r372, %r323;
	ld.global.u32 	%r324, [%rd6+296];
	xor.b32  	%r371, %r371, %r324;
$L__BB0_37:
	and.b32  	%r326, %r218, 32768;
	setp.eq.s32 	%p20, %r326, 0;
	@%p20 bra 	$L__BB0_39;
	ld.global.u32 	%r327, [%rd6+300];
	xor.b32  	%r375, %r375, %r327;
	ld.global.u32 	%r328, [%rd6+304];
	xor.b32  	%r374, %r374, %r328;
	ld.global.u32 	%r329, [%rd6+308];
	xor.b32  	%r373, %r373, %r329;
	ld.global.u32 	%r330, [%rd6+312];
	xor.b32  	%r372, %r372, %r330;
	ld.global.u32 	%r331, [%rd6+316];
	xor.b32  	%r371, %r371, %r331;
$L__BB0_39:
	add.s32 	%r370, %r370, 16;
	setp.ne.s32 	%p21, %r370, 32;
	@%p21 bra 	$L__BB0_7;
	mad.lo.s32 	%r332, %r364, -31, %r17;
	add.s32 	%r364, %r332, 1;
	setp.ne.s32 	%p22, %r364, 5;
	@%p22 bra 	$L__BB0_6;
	st.global.u32 	[%rd2+4], %r375;
	st.global.u32 	[%rd2+8], %r374;
	st.global.u32 	[%rd2+12], %r373;
	st.global.u32 	[%rd2+16], %r372;
	st.global.u32 	[%rd2+20], %r371;
	add.s32 	%r358, %r358, 1;
	setp.lt.u32 	%p23, %r358, %r8;
	@%p23 bra 	$L__BB0_5;
$L__BB0_42:
	shr.u64 	%rd7, %rd26, 2;
	add.s32 	%r357, %r357, 1;
	setp.gt.u64 	%p24, %rd26, 3;
	mov.u64 	%rd26, %rd7;
	@%p24 bra 	$L__BB0_3;
$L__BB0_43:
	mov.b32 	%r333, 0;
	st.global.v2.u32 	[%rd2+24], {%r333, %r333};
	st.global.u32 	[%rd2+32], %r333;
	mov.b64 	%rd17, 0;
	st.global.u64 	[%rd2+40], %rd17;
	shr.u32 	%r334, %r375, 2;
	xor.b32  	%r335, %r334, %r375;
	shl.b32 	%r336, %r371, 4;
	shl.b32 	%r337, %r335, 1;
	xor.b32  	%r338, %r337, %r336;
	xor.b32  	%r339, %r338, %r335;
	xor.b32  	%r340, %r339, %r371;
	add.s32 	%r341, %r340, 832457172;
	shr.u32 	%r342, %r374, 2;
	xor.b32  	%r343, %r342, %r374;
	st.global.v2.u32 	[%rd2+8], {%r372, %r371};
	shl.b32 	%r344, %r340, 4;
	shl.b32 	%r345, %r343, 1;
	xor.b32  	%r346, %r345, %r344;
	xor.b32  	%r347, %r346, %r343;
	xor.b32  	%r348, %r347, %r340;
	st.global.v2.u32 	[%rd2+16], {%r340, %r348};
	mov.b32 	%r349, 832819609;
	st.global.v2.u32 	[%rd2], {%r349, %r373};
	add.s32 	%r350, %r348, 832819609;
	cvt.u64.u32 	%rd18, %r341;
	mul.wide.u32 	%rd19, %r350, 2097152;
	xor.b64  	%rd20, %rd19, %rd18;
	cvt.rn.f64.u64 	%fd1, %rd20;
	fma.rn.f64 	%fd2, %fd1, 0d3CA0000000000000, 0d3C90000000000000;
	cvt.rn.f64.s32 	%fd3, %r199;
	mul.f64 	%fd4, %fd2, %fd3;
	cvt.rmi.f64.f64 	%fd5, %fd4;
	cvt.rzi.s32.f64 	%r351, %fd5;
	cvta.to.global.u64 	%rd21, %rd9;
	shl.b64 	%rd22, %rd1, 2;
	add.s64 	%rd23, %rd21, %rd22;
	st.global.u32 	[%rd23], %r351;
	mul.wide.s32 	%rd24, %r198, 4;
	add.s64 	%rd25, %rd23, %rd24;
	st.global.u32 	[%rd25], %r333;
$L__BB0_44:
	ret;

}
	// .globl	_Z16montgomeryKernelPiS_Pliii
.visible .entry _Z16montgomeryKernelPiS_Pliii(
	.param .u64 .ptr .align 1 _Z16montgomeryKernelPiS_Pliii_param_0,
	.param .u64 .ptr .align 1 _Z16montgomeryKernelPiS_Pliii_param_1,
	.param .u64 .ptr .align 1 _Z16montgomeryKernelPiS_Pliii_param_2,
	.param .u32 _Z16montgomeryKernelPiS_Pliii_param_3,
	.param .u32 _Z16montgomeryKernelPiS_Pliii_param_4,
	.param .u32 _Z16montgomeryKernelPiS_Pliii_param_5
)
{
	.reg .pred 	%p<18>;
	.reg .b32 	%r<44>;
	.reg .b64 	%rd<78>;

	ld.param.u64 	%rd35, [_Z16montgomeryKernelPiS_Pliii_param_0];
	ld.param.u64 	%rd34, [_Z16montgomeryKernelPiS_Pliii_param_1];
	ld.param.u64 	%rd36, [_Z16montgomeryKernelPiS_Pliii_param_2];
	ld.param.u32 	%r15, [_Z16montgomeryKernelPiS_Pliii_param_3];
	ld.param.u32 	%r16, [_Z16montgomeryKernelPiS_Pliii_param_4];
	ld.param.u32 	%r17, [_Z16montgomeryKernelPiS_Pliii_param_5];
	cvta.to.global.u64 	%rd1, %rd35;
	cvta.to.global.u64 	%rd37, %rd36;
	mov.u32 	%r43, %tid.x;
	mov.u32 	%r18, %ctaid.x;
	mul.lo.s32 	%r19, %r15, %r18;
	mul.wide.u32 	%rd38, %r19, 8;
	add.s64 	%rd2, %rd37, %rd38;
	setp.ge.s32 	%p1, %r43, %r15;
	@%p1 bra 	$L__BB1_3;
	mov.u32 	%r2, %ntid.x;
	mov.u32 	%r39, %r43;
$L__BB1_2:
	mul.wide.s32 	%rd39, %r39, 8;
	add.s64 	%rd40, %rd2, %rd39;
	mov.b64 	%rd41, 0;
	st.global.u64 	[%rd40], %rd41;
	add.s32 	%r39, %r39, %r2;
	setp.lt.s32 	%p2, %r39, %r15;
	@%p2 bra 	$L__BB1_2;
$L__BB1_3:
	bar.sync 	0;
	setp.lt.s32 	%p3, %r15, 1;
	@%p3 bra 	$L__BB1_9;
	cvt.s64.s32 	%rd3, %r16;
	mov.u32 	%r5, %ntid.x;
	add.s32 	%r21, %r15, -1;
	mul.wide.u32 	%rd43, %r21, 8;
	add.s64 	%rd4, %rd2, %rd43;
	cvta.to.global.u64 	%rd5, %rd34;
	mov.b32 	%r40, 0;
	mov.u32 	%r41, %r17;
$L__BB1_5:
	setp.ge.s32 	%p4, %r43, %r15;
	@%p4 bra 	$L__BB1_24;
	mul.wide.u32 	%rd44, %r40, 4;
	add.s64 	%rd8, %rd5, %rd44;
	mov.u32 	%r42, %r43;
$L__BB1_7:
	setp.ne.s32 	%p5, %r42, 0;
	@%p5 bra 	$L__BB1_13;
	ld.global.u64 	%rd51, [%rd2];
	ld.global.u32 	%r24, [%rd1];
	ld.global.u32 	%r25, [%rd8];
	mul.wide.s32 	%rd52, %r25, %r24;
	add.s64 	%rd73, %rd52, %rd51;
	bra.uni 	$L__BB1_14;
$L__BB1_9:
	setp.ge.s32 	%p14, %r43, %r15;
	@%p14 bra 	$L__BB1_32;
	cvt.s64.s32 	%rd9, %r16;
	mov.u32 	%r8, %ntid.x;
	cvt.u32.u64 	%r33, %rd9;
$L__BB1_11:
	mul.wide.s32 	%rd60, %r43, 8;
	add.s64 	%rd25, %rd2, %rd60;
	ld.global.u64 	%rd26, [%rd25];
	or.b64  	%rd61, %rd26, %rd9;
	and.b64  	%rd62, %rd61, -4294967296;
	setp.ne.s64 	%p15, %rd62, 0;
	@%p15 bra 	$L__BB1_27;
	cvt.u32.u64 	%r34, %rd26;
	rem.u32 	%r35, %r34, %r33;
	cvt.u64.u32 	%rd76, %r35;
	bra.uni 	$L__BB1_28;
$L__BB1_13:
	mul.wide.s32 	%rd45, %r42, 8;
	add.s64 	%rd46, %rd2, %rd45;
	ld.global.u64 	%rd47, [%rd46];
	mul.wide.s32 	%rd48, %r42, 4;
	add.s64 	%rd49, %rd1, %rd48;
	ld.global.u32 	%r22, [%rd49];
	ld.global.u32 	%r23, [%rd8];
	mul.wide.s32 	%rd50, %r23, %r22;
	add.s64 	%rd72, %rd50, %rd47;
$L__BB1_14:
	setp.ne.s32 	%p6, %r40, %r41;
	@%p6 bra 	$L__BB1_21;
	or.b64  	%rd53, %rd73, %rd3;
	and.b64  	%rd54, %rd53, -4294967296;
	setp.ne.s64 	%p7, %rd54, 0;
	@%p7 bra 	$L__BB1_17;
	cvt.u32.u64 	%r26, %rd3;
	cvt.u32.u64 	%r27, %rd73;
	rem.u32 	%r28, %r27, %r26;
	cvt.u64.u32 	%rd73, %r28;
	bra.uni 	$L__BB1_18;
$L__BB1_17:
	rem.s64 	%rd73, %rd73, %rd3;
$L__BB1_18:
	or.b64  	%rd55, %rd72, %rd3;
	and.b64  	%rd56, %rd55, -4294967296;
	setp.ne.s64 	%p8, %rd56, 0;
	@%p8 bra 	$L__BB1_20;
	cvt.u32.u64 	%r29, %rd3;
	cvt.u32.u64 	%r30, %rd72;
	rem.u32 	%r31, %r30, %r29;
	cvt.u64.u32 	%rd72, %r31;
	bra.uni 	$L__BB1_21;
$L__BB1_20:
	rem.s64 	%rd72, %rd72, %rd3;
$L__BB1_21:
	setp.eq.s32 	%p9, %r42, 0;
	@%p9 bra 	$L__BB1_23;
	mul.wide.s32 	%rd57, %r42, 8;
	add.s64 	%rd58, %rd2, %rd57;
	st.global.u64 	[%rd58+-8], %rd72;
$L__BB1_23:
	bar.sync 	0;
	add.s32 	%r42, %r42, %r5;
	setp.lt.s32 	%p10, %r42, %r15;
	@%p10 bra 	$L__BB1_7;
$L__BB1_24:
	setp.ne.s32 	%p11, %r43, 0;
	@%p11 bra 	$L__BB1_26;
	neg.s64 	%rd59, %rd73;
	st.global.u64 	[%rd4], %rd59;
$L__BB1_26:
	setp.eq.s32 	%p12, %r40, %r41;
	selp.b32 	%r32, %r17, 0, %p12;
	add.s32 	%r41, %r32, %r41;
	bar.sync 	0;
	add.s32 	%r40, %r40, 1;
	setp.eq.s32 	%p13, %r40, %r15;
	@%p13 bra 	$L__BB1_9;
	bra.uni 	$L__BB1_5;
$L__BB1_27:
	rem.s64 	%rd76, %rd26, %rd9;
$L__BB1_28:
	sub.s64 	%rd30, %rd9, %rd76;
	or.b64  	%rd63, %rd30, %rd9;
	and.b64  	%rd64, %rd63, -4294967296;
	setp.ne.s64 	%p16, %rd64, 0;
	@%p16 bra 	$L__BB1_30;
	cvt.u32.u64 	%r37, %rd30;
	rem.u32 	%r38, %r37, %r33;
	cvt.u64.u32 	%rd77, %r38;
	bra.uni 	$L__BB1_31;
$L__BB1_30:
	rem.s64 	%rd77, %rd30, %rd9;
$L__BB1_31:
	st.global.u64 	[%rd25], %rd77;
	add.s32 	%r43, %r43, %r8;
	setp.lt.s32 	%p17, %r43, %r15;
	@%p17 bra 	$L__BB1_11;
$L__BB1_32:
	ret;

}
	// .globl	_Z9nttKernelPiS_S_iS_S_ii
.visible .entry _Z9nttKernelPiS_S_iS_S_ii(
	.param .u64 .ptr .align 1 _Z9nttKernelPiS_S_iS_S_ii_param_0,
	.param .u64 .ptr .align 1 _Z9nttKernelPiS_S_iS_S_ii_param_1,
	.param .u64 .ptr .align 1 _Z9nttKernelPiS_S_iS_S_ii_param_2,
	.param .u32 _Z9nttKernelPiS_S_iS_S_ii_param_3,
	.param .u64 .ptr .align 1 _Z9nttKernelPiS_S_iS_S_ii_param_4,
	.param .u64 .ptr .align 1 _Z9nttKernelPiS_S_iS_S_ii_param_5,
	.param .u32 _Z9nttKernelPiS_S_iS_S_ii_param_6,
	.param .u32 _Z9nttKernelPiS_S_iS_S_ii_param_7
)
{
	.reg .pred 	%p<128>;
	.reg .b32 	%r<793>;
	.reg .b32 	%f<29>;
	.reg .b64 	%rd<763>;

	ld.param.u64 	%rd363, [_Z9nttKernelPiS_S_iS_S_ii_param_0];
	ld.param.u64 	%rd364, [_Z9nttKernelPiS_S_iS_S_ii_param_1];
	ld.param.u64 	%rd365, [_Z9nttKernelPiS_S_iS_S_ii_param_2];
	ld.param.u32 	%r157, [_Z9nttKernelPiS_S_iS_S_ii_param_3];
	ld.param.u64 	%rd366, [_Z9nttKernelPiS_S_iS_S_ii_param_4];
	ld.param.u64 	%rd367, [_Z9nttKernelPiS_S_iS_S_ii_param_5];
	ld.param.u32 	%r158, [_Z9nttKernelPiS_S_iS_S_ii_param_6];
	ld.param.u32 	%r159, [_Z9nttKernelPiS_S_iS_S_ii_param_7];
	cvta.to.global.u64 	%rd1, %rd364;
	cvta.to.global.u64 	%rd2, %rd363;
	cvta.to.global.u64 	%rd3, %rd367;
	cvta.to.global.u64 	%rd4, %rd365;
	cvta.to.global.u64 	%rd5, %rd366;
	mov.u32 	%r792, %tid.x;
	mov.u32 	%r160, %ctaid.x;
	cvt.rn.f32.s32 	%f1, %r157;
	setp.lt.s32 	%p1, %r157, 1;
	mul.f32 	%f2, %f1, 0f4B000000;
	selp.f32 	%f3, %f2, %f1, %p1;
	selp.f32 	%f4, 0fC1B80000, 0f00000000, %p1;
	mov.b32 	%r161, %f3;
	add.s32 	%r162, %r161, -1060439283;
	and.b32  	%r163, %r162, -8388608;
	sub.s32 	%r164, %r161, %r163;
	mov.b32 	%f5, %r164;
	cvt.rn.f32.s32 	%f6, %r163;
	fma.rn.f32 	%f7, %f6, 0f34000000, %f4;
	add.f32 	%f8, %f5, 0fBF800000;
	fma.rn.f32 	%f9, %f8, 0f3DC6B27F, 0fBE2C7F30;
	fma.rn.f32 	%f10, %f9, %f8, 0f3E2FCF2A;
	fma.rn.f32 	%f11, %f10, %f8, 0fBE374E43;
	fma.rn.f32 	%f12, %f11, %f8, 0f3E520BF4;
	fma.rn.f32 	%f13, %f12, %f8, 0fBE763C8B;
	fma.rn.f32 	%f14, %f13, %f8, 0f3E93BF99;
	fma.rn.f32 	%f15, %f14, %f8, 0fBEB8AA49;
	fma.rn.f32 	%f16, %f15, %f8, 0f3EF6384A;
	fma.rn.f32 	%f17, %f16, %f8, 0fBF38AA3B;
	mul.f32 	%f18, %f8, %f17;
	mul.f32 	%f19, %f8, %f18;
	fma.rn.f32 	%f20, %f8, 0f3FB8AA3B, %f19;
	add.f32 	%f21, %f7, %f20;
	setp.gt.u32 	%p2, %r161, 2139095039;
	fma.rn.f32 	%f22, %f3, 0f7F800000, 0f7F800000;
	selp.f32 	%f23, %f22, %f21, %p2;
	setp.eq.f32 	%p3, %f3, 0f00000000;
	selp.f32 	%f24, 0fFF800000, %f23, %p3;
	mov.f32 	%f25, 0f3F000000;
	copysign.f32 	%f26, %f24, %f25;
	add.rz.f32 	%f27, %f24, %f26;
	cvt.rzi.f32.f32 	%f28, %f27;
	cvt.rzi.s32.f32 	%r2, %f28;
	mul.lo.s32 	%r165, %r160, %r157;
	shl.b32 	%r3, %r165, 1;
	mul.wide.s32 	%rd368, %r3, 4;
	add.s64 	%rd6, %rd4, %rd368;
	shr.u32 	%r166, %r157, 31;
	add.s32 	%r167, %r157, %r166;
	shr.s32 	%r4, %r167, 1;
	setp.ge.s32 	%p4, %r792, %r4;
	@%p4 bra 	$L__BB2_7;
	sub.s32 	%r5, 32, %r2;
	mov.u32 	%r6, %ntid.x;
	add.s32 	%r168, %r792, %r6;
	max.u32 	%r169, %r4, %r168;
	setp.lt.u32 	%p5, %r168, %r4;
	selp.u32 	%r170, 1, 0, %p5;
	add.s32 	%r171, %r168, %r170;
	sub.s32 	%r172, %r169, %r171;
	div.u32 	%r173, %r172, %r6;
	add.s32 	%r7, %r173, %r170;
	and.b32  	%r174, %r7, 3;
	setp.eq.s32 	%p6, %r174, 3;
	mov.u32 	%r757, %r792;
	@%p6 bra 	$L__BB2_4;
	add.s32 	%r176, %r7, 1;
	and.b32  	%r8, %r176, 3;
	mov.b32 	%r756, 0;
	mov.u32 	%r757, %r792;
$L__BB2_3:
	.pragma "nounroll";
	shl.b32 	%r177, %r757, 1;
	brev.b32 	%r178, %r177;
	shr.u32 	%r179, %r178, %r5;
	mul.wide.u32 	%rd369, %r179, 4;
	add.s64 	%rd370, %rd1, %rd369;
	ld.global.u32 	%r180, [%rd370];
	mul.wide.u32 	%rd371, %r177, 4;
	add.s64 	%rd372, %rd6, %rd371;
	st.global.u32 	[%rd372], %r180;
	or.b32  	%r181, %r177, 1;
	brev.b32 	%r182, %r181;
	shr.u32 	%r183, %r182, %r5;
	mul.wide.u32 	%rd373, %r183, 4;
	add.s64 	%rd374, %rd1, %rd373;
	ld.global.u32 	%r184, [%rd374];
	st.global.u32 	[%rd372+4], %r184;
	add.s32 	%r757, %r757, %r6;
	add.s32 	%r756, %r756, 1;
	setp.ne.s32 	%p7, %r756, %r8;
	@%p7 bra 	$L__BB2_3;
$L__BB2_4:
	setp.lt.u32 	%p8, %r7, 3;
	@%p8 bra 	$L__BB2_7;
	shl.b32 	%r198, %r6, 1;
	shl.b32 	%r208, %r6, 2;
$L__BB2_6:
	shl.b32 	%r185, %r757, 1;
	brev.b32 	%r186, %r185;
	shr.u32 	%r187, %r186, %r5;
	mul.wide.u32 	%rd375, %r187, 4;
	add.s64 	%rd376, %rd1, %rd375;
	ld.global.u32 	%r188, [%rd376];
	mul.wide.u32 	%rd377, %r185, 4;
	add.s64 	%rd378, %rd6, %rd377;
	st.global.u32 	[%rd378], %r188;
	or.b32  	%r189, %r185, 1;
	brev.b32 	%r190, %r189;
	shr.u32 	%r191, %r190, %r5;
	mul.wide.u32 	%rd379, %r191, 4;
	add.s64 	%rd380, %rd1, %rd379;
	ld.global.u32 	%r192, [%rd380];
	st.global.u32 	[%rd378+4], %r192;
	add.s32 	%r193, %r757, %r6;
	shl.b32 	%r194, %r193, 1;
	brev.b32 	%r195, %r194;
	shr.u32 	%r196, %r195, %r5;
	mul.wide.u32 	%rd381, %r196, 4;
	add.s64 	%rd382, %rd1, %rd381;
	ld.global.u32 	%r197, [%rd382];
	mul.wide.u32 	%rd383, %r194, 4;
	add.s64 	%rd384, %rd6, %rd383;
	st.global.u32 	[%rd384], %r197;
	add.s32 	%r199, %r189, %r198;
	brev.b32 	%r200, %r199;
	shr.u32 	%r201, %r200, %r5;
	mul.wide.u32 	%rd385, %r201, 4;
	add.s64 	%rd386, %rd1, %rd385;
	ld.global.u32 	%r202, [%rd386];
	st.global.u32 	[%rd384+4], %r202;
	add.s32 	%r203, %r193, %r6;
	shl.b32 	%r204, %r203, 1;
	brev.b32 	%r205, %r204;
	shr.u32 	%r206, %r205, %r5;
	mul.wide.u32 	%rd387, %r206, 4;
	add.s64 	%rd388, %rd1, %rd387;
	ld.global.u32 	%r207, [%rd388];
	mul.wide.u32 	%rd389, %r204, 4;
	add.s64 	%rd390, %rd6, %rd389;
	st.global.u32 	[%rd390], %r207;
	add.s32 	%r209, %r208, %r189;
	brev.b32 	%r210, %r209;
	shr.u32 	%r211, %r210, %r5;
	mul.wide.u32 	%rd391, %r211, 4;
	add.s64 	%rd392, %rd1, %rd391;
	ld.global.u32 	%r212, [%rd392];
	st.global.u32 	[%rd390+4], %r212;
	add.s32 	%r213, %r203, %r6;
	shl.b32 	%r214, %r213, 1;
	brev.b32 	%r215, %r214;
	shr.u32 	%r216, %r215, %r5;
	mul.wide.u32 	%rd393, %r216, 4;
	add.s64 	%rd394, %rd1, %rd393;
	ld.global.u32 	%r217, [%rd394];
	mul.wide.u32 	%rd395, %r214, 4;
	add.s64 	%rd396, %rd6, %rd395;
	st.global.u32 	[%rd396], %r217;
	add.s32 	%r218, %r209, %r198;
	brev.b32 	%r219, %r218;
	shr.u32 	%r220, %r219, %r5;
	mul.wide.u32 	%rd397, %r220, 4;
	add.s64 	%rd398, %rd1, %rd397;
	ld.global.u32 	%r221, [%rd398];
	st.global.u32 	[%rd396+4], %r221;
	add.s32 	%r757, %r213, %r6;
	setp.lt.s32 	%p9, %r757, %r4;
	@%p9 bra 	$L__BB2_6;
$L__BB2_7:
	mul.wide.s32 	%rd399, %r157, 4;
	add.s64 	%rd7, %rd6, %rd399;
	setp.ge.s32 	%p10, %r792, %r4;
	bar.sync 	0;
	@%p10 bra 	$L__BB2_14;
	sub.s32 	%r16, 32, %r2;
	mov.u32 	%r17, %ntid.x;
	add.s32 	%r222, %r792, %r17;
	max.u32 	%r223, %r4, %r222;
	setp.lt.u32 	%p11, %r222, %r4;
	selp.u32 	%r224, 1, 0, %p11;
	add.s32 	%r225, %r222, %r224;
	sub.s32 	%r226, %r223, %r225;
	div.u32 	%r227, %r226, %r17;
	add.s32 	%r18, %r227, %r224;
	and.b32  	%r228, %r18, 3;
	setp.eq.s32 	%p12, %r228, 3;
	mov.u32 	%r761, %r792;
	@%p12 bra 	$L__BB2_11;
	add.s32 	%r230, %r18, 1;
	and.b32  	%r19, %r230, 3;
	mov.b32 	%r760, 0;
	mov.u32 	%r761, %r792;
$L__BB2_10:
	.pragma "nounroll";
	shl.b32 	%r231, %r761, 1;
	brev.b32 	%r232, %r231;
	shr.u32 	%r233, %r232, %r16;
	mul.wide.u32 	%rd400, %r233, 4;
	add.s64 	%rd401, %rd2, %rd400;
	ld.global.u32 	%r234, [%rd401];
	mul.wide.u32 	%rd402, %r231, 4;
	add.s64 	%rd403, %rd7, %rd402;
	st.global.u32 	[%rd403], %r234;
	or.b32  	%r235, %r231, 1;
	brev.b32 	%r236, %r235;
	shr.u32 	%r237, %r236, %r16;
	mul.wide.u32 	%rd404, %r237, 4;
	add.s64 	%rd405, %rd2, %rd404;
	ld.global.u32 	%r238, [%rd405];
	st.global.u32 	[%rd403+4], %r238;
	add.s32 	%r761, %r761, %r17;
	add.s32 	%r760, %r760, 1;
	setp.ne.s32 	%p13, %r760, %r19;
	@%p13 bra 	$L__BB2_10;
$L__BB2_11:
	setp.lt.u32 	%p14, %r18, 3;
	@%p14 bra 	$L__BB2_14;
	shl.b32 	%r252, %r17, 1;
	shl.b32 	%r262, %r17, 2;
$L__BB2_13:
	shl.b32 	%r239, %r761, 1;
	brev.b32 	%r240, %r239;
	shr.u32 	%r241, %r240, %r16;
	mul.wide.u32 	%rd406, %r241, 4;
	add.s64 	%rd407, %rd2, %rd406;
	ld.global.u32 	%r242, [%rd407];
	mul.wide.u32 	%rd408, %r239, 4;
	add.s64 	%rd409, %rd7, %rd408;
	st.global.u32 	[%rd409], %r242;
	or.b32  	%r243, %r239, 1;
	brev.b32 	%r244, %r243;
	shr.u32 	%r245, %r244, %r16;
	mul.wide.u32 	%rd410, %r245, 4;
	add.s64 	%rd411, %rd2, %rd410;
	ld.global.u32 	%r246, [%rd411];
	st.global.u32 	[%rd409+4], %r246;
	add.s32 	%r247, %r761, %r17;
	shl.b32 	%r248, %r247, 1;
	brev.b32 	%r249, %r248;
	shr.u32 	%r250, %r249, %r16;
	mul.wide.u32 	%rd412, %r250, 4;
	add.s64 	%rd413, %rd2, %rd412;
	ld.global.u32 	%r251, [%rd413];
	mul.wide.u32 	%rd414, %r248, 4;
	add.s64 	%rd415, %rd7, %rd414;
	st.global.u32 	[%rd415], %r251;
	add.s32 	%r253, %r243, %r252;
	brev.b32 	%r254, %r253;
	shr.u32 	%r255, %r254, %r16;
	mul.wide.u32 	%rd416, %r255, 4;
	add.s64 	%rd417, %rd2, %rd416;
	ld.global.u32 	%r256, [%rd417];
	st.global.u32 	[%rd415+4], %r256;
	add.s32 	%r257, %r247, %r17;
	shl.b32 	%r258, %r257, 1;
	brev.b32 	%r259, %r258;
	shr.u32 	%r260, %r259, %r16;
	mul.wide.u32 	%rd418, %r260, 4;
	add.s64 	%rd419, %rd2, %rd418;
	ld.global.u32 	%r261, [%rd419];
	mul.wide.u32 	%rd420, %r258, 4;
	add.s64 	%rd421, %rd7, %rd420;
	st.global.u32 	[%rd421], %r261;
	add.s32 	%r263, %r262, %r243;
	brev.b32 	%r264, %r263;
	shr.u32 	%r265, %r264, %r16;
	mul.wide.u32 	%rd422, %r265, 4;
	add.s64 	%rd423, %rd2, %rd422;
	ld.global.u32 	%r266, [%rd423];
	st.global.u32 	[%rd421+4], %r266;
	add.s32 	%r267, %r257, %r17;
	shl.b32 	%r268, %r267, 1;
	brev.b32 	%r269, %r268;
	shr.u32 	%r270, %r269, %r16;
	mul.wide.u32 	%rd424, %r270, 4;
	add.s64 	%rd425, %rd2, %rd424;
	ld.global.u32 	%r271, [%rd425];
	mul.wide.u32 	%rd426, %r268, 4;
	add.s64 	%rd427, %rd7, %rd426;
	st.global.u32 	[%rd427], %r271;
	add.s32 	%r272, %r263, %r252;
	brev.b32 	%r273, %r272;
	shr.u32 	%r274, %r273, %r16;
	mul.wide.u32 	%rd428, %r274, 4;
	add.s64 	%rd429, %rd2, %rd428;
	ld.global.u32 	%r275, [%rd429];
	st.global.u32 	[%rd427+4], %r275;
	add.s32 	%r761, %r267, %r17;
	setp.lt.s32 	%p15, %r761, %r4;
	@%p15 bra 	$L__BB2_13;
$L__BB2_14:
	bar.sync 	0;
	setp.lt.s32 	%p16, %r2, 1;
	@%p16 bra 	$L__BB2_46;
	add.s32 	%r27, %r2, 1;
	shr.s32 	%r28, %r157, 1;
	cvt.s64.s32 	%rd8, %r158;
	mov.u32 	%r29, %ntid.x;
	add.s32 	%r30, %r792, %r29;
	max.s32 	%r277, %r4, %r30;
	setp.lt.s32 	%p17, %r30, %r4;
	selp.s32 	%r31, -1, 0, %p17;
	selp.u32 	%r278, 1, 0, %p17;
	add.s32 	%r279, %r30, %r278;
	sub.s32 	%r280, %r277, %r279;
	div.u32 	%r32, %r280, %r29;
	add.s32 	%r281, %r32, %r278;
	and.b32  	%r33, %r281, 1;
	mov.b32 	%r763, 1;
$L__BB2_16:
	mov.u32 	%r34, %r763;
	setp.ge.s32 	%p18, %r792, %r4;
	@%p18 bra 	$L__BB2_105;
	setp.ne.s32 	%p19, %r33, 0;
	mov.b32 	%r282, 1;
	shl.b32 	%r283, %r282, %r34;
	shr.s32 	%r35, %r283, 1;
	add.s32 	%r36, %r34, -1;
	sub.s32 	%r284, %r27, %r34;
	mul.lo.s32 	%r37, %r284, %r28;
	mov.u32 	%r767, %r792;
	@%p19 bra 	$L__BB2_43;
	div.s32 	%r285, %r792, %r35;
	shl.b32 	%r286, %r285, %r36;
	sub.s32 	%r287, %r792, %r286;
	shl.b32 	%r288, %r285, %r34;
	add.s32 	%r38, %r287, %r288;
	add.s32 	%r289, %r287, %r37;
	mul.wide.s32 	%rd430, %r289, 4;
	add.s64 	%rd431, %rd5, %rd430;
	ld.global.u32 	%r39, [%rd431];
	add.s32 	%r40, %r38, %r35;
	mul.wide.s32 	%rd432, %r40, 4;
	add.s64 	%rd9, %rd7, %rd432;
	ld.global.u32 	%r290, [%rd9];
	mul.wide.s32 	%rd10, %r290, %r39;
	or.b64  	%rd433, %rd10, %rd8;
	and.b64  	%rd434, %rd433, -4294967296;
	setp.ne.s64 	%p20, %rd434, 0;
	@%p20 bra 	$L__BB2_20;
	cvt.u32.u64 	%r291, %rd8;
	cvt.u32.u64 	%r292, %rd10;
	rem.u32 	%r293, %r292, %r291;
	cvt.u64.u32 	%rd689, %r293;
	bra.uni 	$L__BB2_21;
$L__BB2_20:
	rem.s64 	%rd689, %rd10, %rd8;
$L__BB2_21:
	mul.wide.s32 	%rd435, %r38, 4;
	add.s64 	%rd14, %rd7, %rd435;
	ld.global.s32 	%rd15, [%rd14];
	add.s64 	%rd16, %rd689, %rd15;
	or.b64  	%rd436, %rd16, %rd8;
	and.b64  	%rd437, %rd436, -4294967296;
	setp.ne.s64 	%p21, %rd437, 0;
	@%p21 bra 	$L__BB2_23;
	cvt.u32.u64 	%r294, %rd8;
	cvt.u32.u64 	%r295, %rd16;
	rem.u32 	%r296, %r295, %r294;
	cvt.u64.u32 	%rd690, %r296;
	bra.uni 	$L__BB2_24;
$L__BB2_23:
	rem.s64 	%rd690, %rd16, %rd8;
$L__BB2_24:
	st.global.u32 	[%rd14], %rd690;
	sub.s64 	%rd20, %rd15, %rd689;
	or.b64  	%rd438, %rd20, %rd8;
	and.b64  	%rd439, %rd438, -4294967296;
	setp.ne.s64 	%p22, %rd439, 0;
	@%p22 bra 	$L__BB2_26;
	cvt.u32.u64 	%r297, %rd8;
	cvt.u32.u64 	%r298, %rd20;
	rem.u32 	%r299, %r298, %r297;
	cvt.u64.u32 	%rd691, %r299;
	bra.uni 	$L__BB2_27;
$L__BB2_26:
	rem.s64 	%rd691, %rd20, %rd8;
$L__BB2_27:
	add.s64 	%rd24, %rd691, %rd8;
	or.b64  	%rd440, %rd24, %rd8;
	and.b64  	%rd441, %rd440, -4294967296;
	setp.ne.s64 	%p23, %rd441, 0;
	@%p23 bra 	$L__BB2_29;
	cvt.u32.u64 	%r300, %rd8;
	cvt.u32.u64 	%r301, %rd24;
	rem.u32 	%r302, %r301, %r300;
	cvt.u64.u32 	%rd692, %r302;
	bra.uni 	$L__BB2_30;
$L__BB2_29:
	rem.s64 	%rd692, %rd24, %rd8;
$L__BB2_30:
	st.global.u32 	[%rd9], %rd692;
	mul.wide.s32 	%rd442, %r40, 4;
	add.s64 	%rd28, %rd6, %rd442;
	ld.global.u32 	%r303, [%rd28];
	mul.wide.s32 	%rd29, %r303, %r39;
	or.b64  	%rd443, %rd29, %rd8;
	and.b64  	%rd444, %rd443, -4294967296;
	setp.ne.s64 	%p24, %rd444, 0;
	@%p24 bra 	$L__BB2_32;
	cvt.u32.u64 	%r304, %rd8;
	cvt.u32.u64 	%r305, %rd29;
	rem.u32 	%r306, %r305, %r304;
	cvt.u64.u32 	%rd693, %r306;
	bra.uni 	$L__BB2_33;
$L__BB2_32:
	rem.s64 	%rd693, %rd29, %rd8;
$L__BB2_33:
	mul.wide.s32 	%rd445, %r38, 4;
	add.s64 	%rd33, %rd6, %rd445;
	ld.global.s32 	%rd34, [%rd33];
	add.s64 	%rd35, %rd693, %rd34;
	or.b64  	%rd446, %rd35, %rd8;
	and.b64  	%rd447, %rd446, -4294967296;
	setp.ne.s64 	%p25, %rd447, 0;
	@%p25 bra 	$L__BB2_35;
	cvt.u32.u64 	%r307, %rd8;
	cvt.u32.u64 	%r308, %rd35;
	rem.u32 	%r309, %r308, %r307;
	cvt.u64.u32 	%rd694, %r309;
	bra.uni 	$L__BB2_36;
$L__BB2_35:
	rem.s64 	%rd694, %rd35, %rd8;
$L__BB2_36:
	st.global.u32 	[%rd33], %rd694;
	sub.s64 	%rd39, %rd34, %rd693;
	or.b64  	%rd448, %rd39, %rd8;
	and.b64  	%rd449, %rd448, -4294967296;
	setp.ne.s64 	%p26, %rd449, 0;
	@%p26 bra 	$L__BB2_38;
	cvt.u32.u64 	%r310, %rd8;
	cvt.u32.u64 	%r311, %rd39;
	rem.u32 	%r312, %r311, %r310;
	cvt.u64.u32 	%rd695, %r312;
	bra.uni 	$L__BB2_39;
$L__BB2_38:
	rem.s64 	%rd695, %rd39, %rd8;
$L__BB2_39:
	add.s64 	%rd43, %rd695, %rd8;
	or.b64  	%rd450, %rd43, %rd8;
	and.b64  	%rd451, %rd450, -4294967296;
	setp.ne.s64 	%p27, %rd451, 0;
	@%p27 bra 	$L__BB2_41;
	cvt.u32.u64 	%r313, %rd8;
	cvt.u32.u64 	%r314, %rd43;
	rem.u32 	%r315, %r314, %r313;
	cvt.u64.u32 	%rd696, %r315;
	bra.uni 	$L__BB2_42;
$L__BB2_41:
	rem.s64 	%rd696, %rd43, %rd8;
$L__BB2_42:
	st.global.u32 	[%rd28], %rd696;
	mov.u32 	%r767, %r30;
$L__BB2_43:
	setp.eq.s32 	%p28, %r32, %r31;
	@%p28 bra 	$L__BB2_105;
$L__BB2_44:
	div.s32 	%r316, %r767, %r35;
	shl.b32 	%r317, %r316, %r36;
	sub.s32 	%r318, %r767, %r317;
	shl.b32 	%r319, %r316, %r34;
	add.s32 	%r51, %r318, %r319;
	add.s32 	%r320, %r318, %r37;
	mul.wide.s32 	%rd452, %r320, 4;
	add.s64 	%rd453, %rd5, %rd452;
	ld.global.u32 	%r52, [%rd453];
	add.s32 	%r53, %r51, %r35;
	mul.wide.s32 	%rd454, %r53, 4;
	add.s64 	%rd58, %rd7, %rd454;
	ld.global.u32 	%r321, [%rd58];
	mul.wide.s32 	%rd59, %r321, %r52;
	or.b64  	%rd455, %rd59, %rd8;
	and.b64  	%rd456, %rd455, -4294967296;
	setp.ne.s64 	%p29, %rd456, 0;
	@%p29 bra 	$L__BB2_58;
	cvt.u32.u64 	%r322, %rd8;
	cvt.u32.u64 	%r323, %rd59;
	rem.u32 	%r324, %r323, %r322;
	cvt.u64.u32 	%rd699, %r324;
	bra.uni 	$L__BB2_59;
$L__BB2_46:
	setp.ge.s32 	%p47, %r792, %r4;
	@%p47 bra 	$L__BB2_129;
	cvt.s64.s32 	%rd47, %r158;
	mov.u32 	%r42, %ntid.x;
	add.s32 	%r379, %r792, %r42;
	max.s32 	%r380, %r4, %r379;
	setp.lt.s32 	%p48, %r379, %r4;
	selp.u32 	%r381, 1, 0, %p48;
	add.s32 	%r382, %r379, %r381;
	sub.s32 	%r383, %r380, %r382;
	div.u32 	%r384, %r383, %r42;
	add.s32 	%r43, %r384, %r381;
	add.s32 	%r385, %r43, 1;
	and.b32  	%r44, %r385, 3;
	and.b32  	%r386, %r43, 3;
	setp.eq.s32 	%p49, %r386, 3;
	mov.b32 	%r766, 0;
	mov.u32 	%r765, %r792;
	@%p49 bra 	$L__BB2_55;
$L__BB2_48:
	.pragma "nounroll";
	shl.b32 	%r387, %r765, 1;
	mul.wide.u32 	%rd496, %r387, 4;
	add.s64 	%rd48, %rd6, %rd496;
	ld.global.u32 	%r388, [%rd48];
	add.s64 	%rd49, %rd7, %rd496;
	ld.global.u32 	%r389, [%rd49];
	mul.wide.s32 	%rd50, %r389, %r388;
	or.b64  	%rd497, %rd50, %rd47;
	and.b64  	%rd498, %rd497, -4294967296;
	setp.ne.s64 	%p50, %rd498, 0;
	@%p50 bra 	$L__BB2_50;
	cvt.u32.u64 	%r390, %rd47;
	cvt.u32.u64 	%r391, %rd50;
	rem.u32 	%r392, %r391, %r390;
	cvt.u64.u32 	%rd697, %r392;
	bra.uni 	$L__BB2_51;
$L__BB2_50:
	rem.s64 	%rd697, %rd50, %rd47;
$L__BB2_51:
	st.global.u32 	[%rd48], %rd697;
	ld.global.u32 	%r393, [%rd48+4];
	ld.global.u32 	%r394, [%rd49+4];
	mul.wide.s32 	%rd54, %r394, %r393;
	or.b64  	%rd499, %rd54, %rd47;
	and.b64  	%rd500, %rd499, -4294967296;
	setp.ne.s64 	%p51, %rd500, 0;
	@%p51 bra 	$L__BB2_53;
	cvt.u32.u64 	%r395, %rd47;
	cvt.u32.u64 	%r396, %rd54;
	rem.u32 	%r397, %r396, %r395;
	cvt.u64.u32 	%rd698, %r397;
	bra.uni 	$L__BB2_54;
$L__BB2_53:
	rem.s64 	%rd698, %rd54, %rd47;
$L__BB2_54:
	st.global.u32 	[%rd48+4], %rd698;
	add.s32 	%r765, %r765, %r42;
	add.s32 	%r766, %r766, 1;
	setp.ne.s32 	%p52, %r766, %r44;
	@%p52 bra 	$L__BB2_48;
$L__BB2_55:
	setp.lt.u32 	%p53, %r43, 3;
	@%p53 bra 	$L__BB2_129;
$L__BB2_56:
	shl.b32 	%r398, %r765, 1;
	mul.wide.u32 	%rd501, %r398, 4;
	add.s64 	%rd134, %rd6, %rd501;
	ld.global.u32 	%r399, [%rd134];
	add.s64 	%rd135, %rd7, %rd501;
	ld.global.u32 	%r400, [%rd135];
	mul.wide.s32 	%rd136, %r400, %r399;
	or.b64  	%rd502, %rd136, %rd47;
	and.b64  	%rd503, %rd502, -4294967296;
	setp.ne.s64 	%p54, %rd503, 0;
	@%p54 bra 	$L__BB2_106;
	cvt.u32.u64 	%r401, %rd47;
	cvt.u32.u64 	%r402, %rd136;
	rem.u32 	%r403, %r402, %r401;
	cvt.u64.u32 	%rd715, %r403;
	bra.uni 	$L__BB2_107;
$L__BB2_58:
	rem.s64 	%rd699, %rd59, %rd8;
$L__BB2_59:
	mul.wide.s32 	%rd457, %r51, 4;
	add.s64 	%rd63, %rd7, %rd457;
	ld.global.s32 	%rd64, [%rd63];
	add.s64 	%rd65, %rd699, %rd64;
	or.b64  	%rd458, %rd65, %rd8;
	and.b64  	%rd459, %rd458, -4294967296;
	setp.ne.s64 	%p30, %rd459, 0;
	@%p30 bra 	$L__BB2_61;
	cvt.u32.u64 	%r325, %rd8;
	cvt.u32.u64 	%r326, %rd65;
	rem.u32 	%r327, %r326, %r325;
	cvt.u64.u32 	%rd700, %r327;
	bra.uni 	$L__BB2_62;
$L__BB2_61:
	rem.s64 	%rd700, %rd65, %rd8;
$L__BB2_62:
	st.global.u32 	[%rd63], %rd700;
	sub.s64 	%rd69, %rd64, %rd699;
	or.b64  	%rd460, %rd69, %rd8;
	and.b64  	%rd461, %rd460, -4294967296;
	setp.ne.s64 	%p31, %rd461, 0;
	@%p31 bra 	$L__BB2_64;
	cvt.u32.u64 	%r328, %rd8;
	cvt.u32.u64 	%r329, %rd69;
	rem.u32 	%r330, %r329, %r328;
	cvt.u64.u32 	%rd701, %r330;
	bra.uni 	$L__BB2_65;
$L__BB2_64:
	rem.s64 	%rd701, %rd69, %rd8;
$L__BB2_65:
	add.s64 	%rd73, %rd701, %rd8;
	or.b64  	%rd462, %rd73, %rd8;
	and.b64  	%rd463, %rd462, -4294967296;
	setp.ne.s64 	%p32, %rd463, 0;
	@%p32 bra 	$L__BB2_67;
	cvt.u32.u64 	%r331, %rd8;
	cvt.u32.u64 	%r332, %rd73;
	rem.u32 	%r333, %r332, %r331;
	cvt.u64.u32 	%rd702, %r333;
	bra.uni 	$L__BB2_68;
$L__BB2_67:
	rem.s64 	%rd702, %rd73, %rd8;
$L__BB2_68:
	st.global.u32 	[%rd58], %rd702;
	mul.wide.s32 	%rd464, %r53, 4;
	add.s64 	%rd77, %rd6, %rd464;
	ld.global.u32 	%r334, [%rd77];
	mul.wide.s32 	%rd78, %r334, %r52;
	or.b64  	%rd465, %rd78, %rd8;
	and.b64  	%rd466, %rd465, -4294967296;
	setp.ne.s64 	%p33, %rd466, 0;
	@%p33 bra 	$L__BB2_70;
	cvt.u32.u64 	%r335, %rd8;
	cvt.u32.u64 	%r336, %rd78;
	rem.u32 	%r337, %r336, %r335;
	cvt.u64.u32 	%rd703, %r337;
	bra.uni 	$L__BB2_71;
$L__BB2_70:
	rem.s64 	%rd703, %rd78, %rd8;
$L__BB2_71:
	mul.wide.s32 	%rd467, %r51, 4;
	add.s64 	%rd82, %rd6, %rd467;
	ld.global.s32 	%rd83, [%rd82];
	add.s64 	%rd84, %rd703, %rd83;
	or.b64  	%rd468, %rd84, %rd8;
	and.b64  	%rd469, %rd468, -4294967296;
	setp.ne.s64 	%p34, %rd469, 0;
	@%p34 bra 	$L__BB2_73;
	cvt.u32.u64 	%r338, %rd8;
	cvt.u32.u64 	%r339, %rd84;
	rem.u32 	%r340, %r339, %r338;
	cvt.u64.u32 	%rd704, %r340;
	bra.uni 	$L__BB2_74;
$L__BB2_73:
	rem.s64 	%rd704, %rd84, %rd8;
$L__BB2_74:
	st.global.u32 	[%rd82], %rd704;
	sub.s64 	%rd88, %rd83, %rd703;
	or.b64  	%rd470, %rd88, %rd8;
	and.b64  	%rd471, %rd470, -4294967296;
	setp.ne.s64 	%p35, %rd471, 0;
	@%p35 bra 	$L__BB2_76;
	cvt.u32.u64 	%r341, %rd8;
	cvt.u32.u64 	%r342, %rd88;
	rem.u32 	%r343, %r342, %r341;
	cvt.u64.u32 	%rd705, %r343;
	bra.uni 	$L__BB2_77;
$L__BB2_76:
	rem.s64 	%rd705, %rd88, %rd8;
$L__BB2_77:
	add.s64 	%rd92, %rd705, %rd8;
	or.b64  	%rd472, %rd92, %rd8;
	and.b64  	%rd473, %rd472, -4294967296;
	setp.ne.s64 	%p36, %rd473, 0;
	@%p36 bra 	$L__BB2_79;
	cvt.u32.u64 	%r344, %rd8;
	cvt.u32.u64 	%r345, %rd92;
	rem.u32 	%r346, %r345, %r344;
	cvt.u64.u32 	%rd706, %r346;
	bra.uni 	$L__BB2_80;
$L__BB2_79:
	rem.s64 	%rd706, %rd92, %rd8;
$L__BB2_80:
	st.global.u32 	[%rd77], %rd706;
	add.s32 	%r54, %r767, %r29;
	div.s32 	%r347, %r54, %r35;
	shl.b32 	%r348, %r347, %r36;
	sub.s32 	%r349, %r54, %r348;
	shl.b32 	%r350, %r347, %r34;
	add.s32 	%r55, %r349, %r350;
	add.s32 	%r351, %r349, %r37;
	mul.wide.s32 	%rd474, %r351, 4;
	add.s64 	%rd475, %rd5, %rd474;
	ld.global.u32 	%r56, [%rd475];
	add.s32 	%r57, %r55, %r35;
	mul.wide.s32 	%rd476, %r57, 4;
	add.s64 	%rd96, %rd7, %rd476;
	ld.global.u32 	%r352, [%rd96];
	mul.wide.s32 	%rd97, %r352, %r56;
	or.b64  	%rd477, %rd97, %rd8;
	and.b64  	%rd478, %rd477, -4294967296;
	setp.ne.s64 	%p37, %rd478, 0;
	@%p37 bra 	$L__BB2_82;
	cvt.u32.u64 	%r353, %rd8;
	cvt.u32.u64 	%r354, %rd97;
	rem.u32 	%r355, %r354, %r353;
	cvt.u64.u32 	%rd707, %r355;
	bra.uni 	$L__BB2_83;
$L__BB2_82:
	rem.s64 	%rd707, %rd97, %rd8;
$L__BB2_83:
	mul.wide.s32 	%rd479, %r55, 4;
	add.s64 	%rd101, %rd7, %rd479;
	ld.global.s32 	%rd102, [%rd101];
	add.s64 	%rd103, %rd707, %rd102;
	or.b64  	%rd480, %rd103, %rd8;
	and.b64  	%rd481, %rd480, -4294967296;
	setp.ne.s64 	%p38, %rd481, 0;
	@%p38 bra 	$L__BB2_85;
	cvt.u32.u64 	%r356, %rd8;
	cvt.u32.u64 	%r357, %rd103;
	rem.u32 	%r358, %r357, %r356;
	cvt.u64.u32 	%rd708, %r358;
	bra.uni 	$L__BB2_86;
$L__BB2_85:
	rem.s64 	%rd708, %rd103, %rd8;
$L__BB2_86:
	st.global.u32 	[%rd101], %rd708;
	sub.s64 	%rd107, %rd102, %rd707;
	or.b64  	%rd482, %rd107, %rd8;
	and.b64  	%rd483, %rd482, -4294967296;
	setp.ne.s64 	%p39, %rd483, 0;
	@%p39 bra 	$L__BB2_88;
	cvt.u32.u64 	%r359, %rd8;
	cvt.u32.u64 	%r360, %rd107;
	rem.u32 	%r361, %r360, %r359;
	cvt.u64.u32 	%rd709, %r361;
	bra.uni 	$L__BB2_89;
$L__BB2_88:
	rem.s64 	%rd709, %rd107, %rd8;
$L__BB2_89:
	add.s64 	%rd111, %rd709, %rd8;
	or.b64  	%rd484, %rd111, %rd8;
	and.b64  	%rd485, %rd484, -4294967296;
	setp.ne.s64 	%p40, %rd485, 0;
	@%p40 bra 	$L__BB2_91;
	cvt.u32.u64 	%r362, %rd8;
	cvt.u32.u64 	%r363, %rd111;
	rem.u32 	%r364, %r363, %r362;
	cvt.u64.u32 	%rd710, %r364;
	bra.uni 	$L__BB2_92;
$L__BB2_91:
	rem.s64 	%rd710, %rd111, %rd8;
$L__BB2_92:
	st.global.u32 	[%rd96], %rd710;
	mul.wide.s32 	%rd486, %r57, 4;
	add.s64 	%rd115, %rd6, %rd486;
	ld.global.u32 	%r365, [%rd115];
	mul.wide.s32 	%rd116, %r365, %r56;
	or.b64  	%rd487, %rd116, %rd8;
	and.b64  	%rd488, %rd487, -4294967296;
	setp.ne.s64 	%p41, %rd488, 0;
	@%p41 bra 	$L__BB2_94;
	cvt.u32.u64 	%r366, %rd8;
	cvt.u32.u64 	%r367, %rd116;
	rem.u32 	%r368, %r367, %r366;
	cvt.u64.u32 	%rd711, %r368;
	bra.uni 	$L__BB2_95;
$L__BB2_94:
	rem.s64 	%rd711, %rd116, %rd8;
$L__BB2_95:
	mul.wide.s32 	%rd489, %r55, 4;
	add.s64 	%rd120, %rd6, %rd489;
	ld.global.s32 	%rd121, [%rd120];
	add.s64 	%rd122, %rd711, %rd121;
	or.b64  	%rd490, %rd122, %rd8;
	and.b64  	%rd491, %rd490, -4294967296;
	setp.ne.s64 	%p42, %rd491, 0;
	@%p42 bra 	$L__BB2_97;
	cvt.u32.u64 	%r369, %rd8;
	cvt.u32.u64 	%r370, %rd122;
	rem.u32 	%r371, %r370, %r369;
	cvt.u64.u32 	%rd712, %r371;
	bra.uni 	$L__BB2_98;
$L__BB2_97:
	rem.s64 	%rd712, %rd122, %rd8;
$L__BB2_98:
	st.global.u32 	[%rd120], %rd712;
	sub.s64 	%rd126, %rd121, %rd711;
	or.b64  	%rd492, %rd126, %rd8;
	and.b64  	%rd493, %rd492, -4294967296;
	setp.ne.s64 	%p43, %rd493, 0;
	@%p43 bra 	$L__BB2_100;
	cvt.u32.u64 	%r372, %rd8;
	cvt.u32.u64 	%r373, %rd126;
	rem.u32 	%r374, %r373, %r372;
	cvt.u64.u32 	%rd713, %r374;
	bra.uni 	$L__BB2_101;
$L__BB2_100:
	rem.s64 	%rd713, %rd126, %rd8;
$L__BB2_101:
	add.s64 	%rd130, %rd713, %rd8;
	or.b64  	%rd494, %rd130, %rd8;
	and.b64  	%rd495, %rd494, -4294967296;
	setp.ne.s64 	%p44, %rd495, 0;
	@%p44 bra 	$L__BB2_103;
	cvt.u32.u64 	%r375, %rd8;
	cvt.u32.u64 	%r376, %rd130;
	rem.u32 	%r377, %r376, %r375;
	cvt.u64.u32 	%rd714, %r377;
	bra.uni 	$L__BB2_104;
$L__BB2_103:
	rem.s64 	%rd714, %rd130, %rd8;
$L__BB2_104:
	st.global.u32 	[%rd115], %rd714;
	add.s32 	%r767, %r54, %r29;
	setp.lt.s32 	%p45, %r767, %r4;
	@%p45 bra 	$L__BB2_44;
$L__BB2_105:
	bar.sync 	0;
	add.s32 	%r763, %r34, 1;
	setp.eq.s32 	%p46, %r34, %r2;
	@%p46 bra 	$L__BB2_46;
	bra.uni 	$L__BB2_16;
$L__BB2_106:
	rem.s64 	%rd715, %rd136, %rd47;
$L__BB2_107:
	st.global.u32 	[%rd134], %rd715;
	ld.global.u32 	%r404, [%rd134+4];
	ld.global.u32 	%r405, [%rd135+4];
	mul.wide.s32 	%rd140, %r405, %r404;
	or.b64  	%rd504, %rd140, %rd47;
	and.b64  	%rd505, %rd504, -4294967296;
	setp.ne.s64 	%p55, %rd505, 0;
	@%p55 bra 	$L__BB2_109;
	cvt.u32.u64 	%r406, %rd47;
	cvt.u32.u64 	%r407, %rd140;
	rem.u32 	%r408, %r407, %r406;
	cvt.u64.u32 	%rd716, %r408;
	bra.uni 	$L__BB2_110;
$L__BB2_109:
	rem.s64 	%rd716, %rd140, %rd47;
$L__BB2_110:
	st.global.u32 	[%rd134+4], %rd716;
	add.s32 	%r61, %r765, %r42;
	shl.b32 	%r409, %r61, 1;
	mul.wide.u32 	%rd506, %r409, 4;
	add.s64 	%rd144, %rd6, %rd506;
	ld.global.u32 	%r410, [%rd144];
	add.s64 	%rd145, %rd7, %rd506;
	ld.global.u32 	%r411, [%rd145];
	mul.wide.s32 	%rd146, %r411, %r410;
	or.b64  	%rd507, %rd146, %rd47;
	and.b64  	%rd508, %rd507, -4294967296;
	setp.ne.s64 	%p56, %rd508, 0;
	@%p56 bra 	$L__BB2_112;
	cvt.u32.u64 	%r412, %rd47;
	cvt.u32.u64 	%r413, %rd146;
	rem.u32 	%r414, %r413, %r412;
	cvt.u64.u32 	%rd717, %r414;
	bra.uni 	$L__BB2_113;
$L__BB2_112:
	rem.s64 	%rd717, %rd146, %rd47;
$L__BB2_113:
	st.global.u32 	[%rd144], %rd717;
	ld.global.u32 	%r415, [%rd144+4];
	ld.global.u32 	%r416, [%rd145+4];
	mul.wide.s32 	%rd150, %r416, %r415;
	or.b64  	%rd509, %rd150, %rd47;
	and.b64  	%rd510, %rd509, -4294967296;
	setp.ne.s64 	%p57, %rd510, 0;
	@%p57 bra 	$L__BB2_115;
	cvt.u32.u64 	%r417, %rd47;
	cvt.u32.u64 	%r418, %rd150;
	rem.u32 	%r419, %r418, %r417;
	cvt.u64.u32 	%rd718, %r419;
	bra.uni 	$L__BB2_116;
$L__BB2_115:
	rem.s64 	%rd718, %rd150, %rd47;
$L__BB2_116:
	st.global.u32 	[%rd144+4], %rd718;
	add.s32 	%r62, %r61, %r42;
	shl.b32 	%r420, %r62, 1;
	mul.wide.u32 	%rd511, %r420, 4;
	add.s64 	%rd154, %rd6, %rd511;
	ld.global.u32 	%r421, [%rd154];
	add.s64 	%rd155, %rd7, %rd511;
	ld.global.u32 	%r422, [%rd155];
	mul.wide.s32 	%rd156, %r422, %r421;
	or.b64  	%rd512, %rd156, %rd47;
	and.b64  	%rd513, %rd512, -4294967296;
	setp.ne.s64 	%p58, %rd513, 0;
	@%p58 bra 	$L__BB2_118;
	cvt.u32.u64 	%r423, %rd47;
	cvt.u32.u64 	%r424, %rd156;
	rem.u32 	%r425, %r424, %r423;
	cvt.u64.u32 	%rd719, %r425;
	bra.uni 	$L__BB2_119;
$L__BB2_118:
	rem.s64 	%rd719, %rd156, %rd47;
$L__BB2_119:
	st.global.u32 	[%rd154], %rd719;
	ld.global.u32 	%r426, [%rd154+4];
	ld.global.u32 	%r427, [%rd155+4];
	mul.wide.s32 	%rd160, %r427, %r426;
	or.b64  	%rd514, %rd160, %rd47;
	and.b64  	%rd515, %rd514, -4294967296;
	setp.ne.s64 	%p59, %rd515, 0;
	@%p59 bra 	$L__BB2_121;
	cvt.u32.u64 	%r428, %rd47;
	cvt.u32.u64 	%r429, %rd160;
	rem.u32 	%r430, %r429, %r428;
	cvt.u64.u32 	%rd720, %r430;
	bra.uni 	$L__BB2_122;
$L__BB2_121:
	rem.s64 	%rd720, %rd160, %rd47;
$L__BB2_122:
	st.global.u32 	[%rd154+4], %rd720;
	add.s32 	%r63, %r62, %r42;
	shl.b32 	%r431, %r63, 1;
	mul.wide.u32 	%rd516, %r431, 4;
	add.s64 	%rd164, %rd6, %rd516;
	ld.global.u32 	%r432, [%rd164];
	add.s64 	%rd165, %rd7, %rd516;
	ld.global.u32 	%r433, [%rd165];
	mul.wide.s32 	%rd166, %r433, %r432;
	or.b64  	%rd517, %rd166, %rd47;
	and.b64  	%rd518, %rd517, -4294967296;
	setp.ne.s64 	%p60, %rd518, 0;
	@%p60 bra 	$L__BB2_124;
	cvt.u32.u64 	%r434, %rd47;
	cvt.u32.u64 	%r435, %rd166;
	rem.u32 	%r436, %r435, %r434;
	cvt.u64.u32 	%rd721, %r436;
	bra.uni 	$L__BB2_125;
$L__BB2_124:
	rem.s64 	%rd721, %rd166, %rd47;
$L__BB2_125:
	st.global.u32 	[%rd164], %rd721;
	ld.global.u32 	%r437, [%rd164+4];
	ld.global.u32 	%r438, [%rd165+4];
	mul.wide.s32 	%rd170, %r438, %r437;
	or.b64  	%rd519, %rd170, %rd47;
	and.b64  	%rd520, %rd519, -4294967296;
	setp.ne.s64 	%p61, %rd520, 0;
	@%p61 bra 	$L__BB2_127;
	cvt.u32.u64 	%r439, %rd47;
	cvt.u32.u64 	%r440, %rd170;
	rem.u32 	%r441, %r440, %r439;
	cvt.u64.u32 	%rd722, %r441;
	bra.uni 	$L__BB2_128;
$L__BB2_127:
	rem.s64 	%rd722, %rd170, %rd47;
$L__BB2_128:
	st.global.u32 	[%rd164+4], %rd722;
	add.s32 	%r765, %r63, %r42;
	setp.lt.s32 	%p62, %r765, %r4;
	@%p62 bra 	$L__BB2_56;
$L__BB2_129:
	setp.ge.s32 	%p63, %r792, %r4;
	bar.sync 	0;
	@%p63 bra 	$L__BB2_136;
	sub.s32 	%r65, 32, %r2;
	mov.u32 	%r66, %ntid.x;
	add.s32 	%r442, %r792, %r66;
	max.s32 	%r443, %r4, %r442;
	setp.lt.s32 	%p64, %r442, %r4;
	selp.u32 	%r444, 1, 0, %p64;
	add.s32 	%r445, %r442, %r444;
	sub.s32 	%r446, %r443, %r445;
	div.u32 	%r447, %r446, %r66;
	add.s32 	%r67, %r447, %r444;
	and.b32  	%r448, %r67, 3;
	setp.eq.s32 	%p65, %r448, 3;
	mov.u32 	%r771, %r792;
	@%p65 bra 	$L__BB2_133;
	add.s32 	%r450, %r67, 1;
	and.b32  	%r68, %r450, 3;
	mov.b32 	%r770, 0;
	mov.u32 	%r771, %r792;
$L__BB2_132:
	.pragma "nounroll";
	shl.b32 	%r451, %r771, 1;
	brev.b32 	%r452, %r451;
	shr.u32 	%r453, %r452, %r65;
	mul.wide.u32 	%rd521, %r453, 4;
	add.s64 	%rd522, %rd6, %rd521;
	ld.global.u32 	%r454, [%rd522];
	mul.wide.u32 	%rd523, %r451, 4;
	add.s64 	%rd524, %rd7, %rd523;
	st.global.u32 	[%rd524], %r454;
	or.b32  	%r455, %r451, 1;
	brev.b32 	%r456, %r455;
	shr.u32 	%r457, %r456, %r65;
	mul.wide.u32 	%rd525, %r457, 4;
	add.s64 	%rd526, %rd6, %rd525;
	ld.global.u32 	%r458, [%rd526];
	st.global.u32 	[%rd524+4], %r458;
	add.s32 	%r771, %r771, %r66;
	add.s32 	%r770, %r770, 1;
	setp.ne.s32 	%p66, %r770, %r68;
	@%p66 bra 	$L__BB2_132;
$L__BB2_133:
	setp.lt.u32 	%p67, %r67, 3;
	@%p67 bra 	$L__BB2_136;
	shl.b32 	%r472, %r66, 1;
	shl.b32 	%r482, %r66, 2;
$L__BB2_135:
	shl.b32 	%r459, %r771, 1;
	brev.b32 	%r460, %r459;
	shr.u32 	%r461, %r460, %r65;
	mul.wide.u32 	%rd527, %r461, 4;
	add.s64 	%rd528, %rd6, %rd527;
	ld.global.u32 	%r462, [%rd528];
	mul.wide.u32 	%rd529, %r459, 4;
	add.s64 	%rd530, %rd7, %rd529;
	st.global.u32 	[%rd530], %r462;
	or.b32  	%r463, %r459, 1;
	brev.b32 	%r464, %r463;
	shr.u32 	%r465, %r464, %r65;
	mul.wide.u32 	%rd531, %r465, 4;
	add.s64 	%rd532, %rd6, %rd531;
	ld.global.u32 	%r466, [%rd532];
	st.global.u32 	[%rd530+4], %r466;
	add.s32 	%r467, %r771, %r66;
	shl.b32 	%r468, %r467, 1;
	brev.b32 	%r469, %r468;
	shr.u32 	%r470, %r469, %r65;
	mul.wide.u32 	%rd533, %r470, 4;
	add.s64 	%rd534, %rd6, %rd533;
	ld.global.u32 	%r471, [%rd534];
	mul.wide.u32 	%rd535, %r468, 4;
	add.s64 	%rd536, %rd7, %rd535;
	st.global.u32 	[%rd536], %r471;
	add.s32 	%r473, %r463, %r472;
	brev.b32 	%r474, %r473;
	shr.u32 	%r475, %r474, %r65;
	mul.wide.u32 	%rd537, %r475, 4;
	add.s64 	%rd538, %rd6, %rd537;
	ld.global.u32 	%r476, [%rd538];
	st.global.u32 	[%rd536+4], %r476;
	add.s32 	%r477, %r467, %r66;
	shl.b32 	%r478, %r477, 1;
	brev.b32 	%r479, %r478;
	shr.u32 	%r480, %r479, %r65;
	mul.wide.u32 	%rd539, %r480, 4;
	add.s64 	%rd540, %rd6, %rd539;
	ld.global.u32 	%r481, [%rd540];
	mul.wide.u32 	%rd541, %r478, 4;
	add.s64 	%rd542, %rd7, %rd541;
	st.global.u32 	[%rd542], %r481;
	add.s32 	%r483, %r482, %r463;
	brev.b32 	%r484, %r483;
	shr.u32 	%r485, %r484, %r65;
	mul.wide.u32 	%rd543, %r485, 4;
	add.s64 	%rd544, %rd6, %rd543;
	ld.global.u32 	%r486, [%rd544];
	st.global.u32 	[%rd542+4], %r486;
	add.s32 	%r487, %r477, %r66;
	shl.b32 	%r488, %r487, 1;
	brev.b32 	%r489, %r488;
	shr.u32 	%r490, %r489, %r65;
	mul.wide.u32 	%rd545, %r490, 4;
	add.s64 	%rd546, %rd6, %rd545;
	ld.global.u32 	%r491, [%rd546];
	mul.wide.u32 	%rd547, %r488, 4;
	add.s64 	%rd548, %rd7, %rd547;
	st.global.u32 	[%rd548], %r491;
	add.s32 	%r492, %r483, %r472;
	brev.b32 	%r493, %r492;
	shr.u32 	%r494, %r493, %r65;
	mul.wide.u32 	%rd549, %r494, 4;
	add.s64 	%rd550, %rd6, %rd549;
	ld.global.u32 	%r495, [%rd550];
	st.global.u32 	[%rd548+4], %r495;
	add.s32 	%r771, %r487, %r66;
	setp.lt.s32 	%p68, %r771, %r4;
	@%p68 bra 	$L__BB2_135;
$L__BB2_136:
	setp.lt.s32 	%p69, %r2, 1;
	bar.sync 	0;
	@%p69 bra 	$L__BB2_183;
	shr.s32 	%r76, %r157, 1;
	cvt.s64.s32 	%rd174, %r158;
	mov.u32 	%r77, %ntid.x;
	add.s32 	%r78, %r792, %r77;
	max.s32 	%r497, %r4, %r78;
	setp.lt.s32 	%p70, %r78, %r4;
	selp.u32 	%r498, 1, 0, %p70;
	add.s32 	%r499, %r78, %r498;
	sub.s32 	%r500, %r497, %r499;
	div.u32 	%r501, %r500, %r77;
	add.s32 	%r79, %r501, %r498;
	and.b32  	%r80, %r79, 3;
	add.s32 	%r81, %r78, %r77;
	shl.b32 	%r82, %r77, 1;
	mul.lo.s32 	%r83, %r77, 3;
	mov.b32 	%r773, 1;
$L__BB2_138:
	mov.u32 	%r84, %r773;
	setp.ge.s32 	%p71, %r792, %r4;
	@%p71 bra 	$L__BB2_244;
	setp.eq.s32 	%p72, %r80, 3;
	mov.b32 	%r502, 1;
	shl.b32 	%r503, %r502, %r84;
	shr.s32 	%r85, %r503, 1;
	add.s32 	%r86, %r84, -1;
	sub.s32 	%r504, %r2, %r84;
	mad.lo.s32 	%r87, %r76, %r504, %r76;
	mov.u32 	%r774, %r792;
	@%p72 bra 	$L__BB2_179;
	div.s32 	%r505, %r792, %r85;
	shl.b32 	%r506, %r505, %r86;
	sub.s32 	%r507, %r792, %r506;
	shl.b32 	%r508, %r505, %r84;
	add.s32 	%r88, %r507, %r508;
	add.s32 	%r509, %r507, %r87;
	mul.wide.s32 	%rd551, %r509, 4;
	add.s64 	%rd552, %rd3, %rd551;
	ld.global.u32 	%r510, [%rd552];
	add.s32 	%r511, %r88, %r85;
	mul.wide.s32 	%rd553, %r511, 4;
	add.s64 	%rd175, %rd7, %rd553;
	ld.global.u32 	%r512, [%rd175];
	mul.wide.s32 	%rd176, %r512, %r510;
	or.b64  	%rd554, %rd176, %rd174;
	and.b64  	%rd555, %rd554, -4294967296;
	setp.ne.s64 	%p73, %rd555, 0;
	@%p73 bra 	$L__BB2_142;
	cvt.u32.u64 	%r513, %rd174;
	cvt.u32.u64 	%r514, %rd176;
	rem.u32 	%r515, %r514, %r513;
	cvt.u64.u32 	%rd723, %r515;
	bra.uni 	$L__BB2_143;
$L__BB2_142:
	rem.s64 	%rd723, %rd176, %rd174;
$L__BB2_143:
	mul.wide.s32 	%rd556, %r88, 4;
	add.s64 	%rd180, %rd7, %rd556;
	ld.global.s32 	%rd181, [%rd180];
	add.s64 	%rd182, %rd723, %rd181;
	or.b64  	%rd557, %rd182, %rd174;
	and.b64  	%rd558, %rd557, -4294967296;
	setp.ne.s64 	%p74, %rd558, 0;
	@%p74 bra 	$L__BB2_145;
	cvt.u32.u64 	%r516, %rd174;
	cvt.u32.u64 	%r517, %rd182;
	rem.u32 	%r518, %r517, %r516;
	cvt.u64.u32 	%rd724, %r518;
	bra.uni 	$L__BB2_146;
$L__BB2_145:
	rem.s64 	%rd724, %rd182, %rd174;
$L__BB2_146:
	st.global.u32 	[%rd180], %rd724;
	sub.s64 	%rd186, %rd181, %rd723;
	or.b64  	%rd559, %rd186, %rd174;
	and.b64  	%rd560, %rd559, -4294967296;
	setp.ne.s64 	%p75, %rd560, 0;
	@%p75 bra 	$L__BB2_148;
	cvt.u32.u64 	%r519, %rd174;
	cvt.u32.u64 	%r520, %rd186;
	rem.u32 	%r521, %r520, %r519;
	cvt.u64.u32 	%rd725, %r521;
	bra.uni 	$L__BB2_149;
$L__BB2_148:
	rem.s64 	%rd725, %rd186, %rd174;
$L__BB2_149:
	add.s64 	%rd190, %rd725, %rd174;
	or.b64  	%rd561, %rd190, %rd174;
	and.b64  	%rd562, %rd561, -4294967296;
	setp.ne.s64 	%p76, %rd562, 0;
	@%p76 bra 	$L__BB2_151;
	cvt.u32.u64 	%r522, %rd174;
	cvt.u32.u64 	%r523, %rd190;
	rem.u32 	%r524, %r523, %r522;
	cvt.u64.u32 	%rd726, %r524;
	bra.uni 	$L__BB2_152;
$L__BB2_151:
	rem.s64 	%rd726, %rd190, %rd174;
$L__BB2_152:
	setp.eq.s32 	%p77, %r80, 0;
	st.global.u32 	[%rd175], %rd726;
	mov.u32 	%r774, %r78;
	@%p77 bra 	$L__BB2_179;
	div.s32 	%r525, %r78, %r85;
	shl.b32 	%r526, %r525, %r86;
	sub.s32 	%r527, %r78, %r526;
	shl.b32 	%r528, %r525, %r84;
	add.s32 	%r89, %r527, %r528;
	add.s32 	%r529, %r527, %r87;
	mul.wide.s32 	%rd563, %r529, 4;
	add.s64 	%rd564, %rd3, %rd563;
	ld.global.u32 	%r530, [%rd564];
	add.s32 	%r531, %r89, %r85;
	mul.wide.s32 	%rd565, %r531, 4;
	add.s64 	%rd194, %rd7, %rd565;
	ld.global.u32 	%r532, [%rd194];
	mul.wide.s32 	%rd195, %r532, %r530;
	or.b64  	%rd566, %rd195, %rd174;
	and.b64  	%rd567, %rd566, -4294967296;
	setp.ne.s64 	%p78, %rd567, 0;
	@%p78 bra 	$L__BB2_155;
	cvt.u32.u64 	%r533, %rd174;
	cvt.u32.u64 	%r534, %rd195;
	rem.u32 	%r535, %r534, %r533;
	cvt.u64.u32 	%rd727, %r535;
	bra.uni 	$L__BB2_156;
$L__BB2_155:
	rem.s64 	%rd727, %rd195, %rd174;
$L__BB2_156:
	mul.wide.s32 	%rd568, %r89, 4;
	add.s64 	%rd199, %rd7, %rd568;
	ld.global.s32 	%rd200, [%rd199];
	add.s64 	%rd201, %rd727, %rd200;
	or.b64  	%rd569, %rd201, %rd174;
	and.b64  	%rd570, %rd569, -4294967296;
	setp.ne.s64 	%p79, %rd570, 0;
	@%p79 bra 	$L__BB2_158;
	cvt.u32.u64 	%r536, %rd174;
	cvt.u32.u64 	%r537, %rd201;
	rem.u32 	%r538, %r537, %r536;
	cvt.u64.u32 	%rd728, %r538;
	bra.uni 	$L__BB2_159;
$L__BB2_158:
	rem.s64 	%rd728, %rd201, %rd174;
$L__BB2_159:
	st.global.u32 	[%rd199], %rd728;
	sub.s64 	%rd205, %rd200, %rd727;
	or.b64  	%rd571, %rd205, %rd174;
	and.b64  	%rd572, %rd571, -4294967296;
	setp.ne.s64 	%p80, %rd572, 0;
	@%p80 bra 	$L__BB2_161;
	cvt.u32.u64 	%r539, %rd174;
	cvt.u32.u64 	%r540, %rd205;
	rem.u32 	%r541, %r540, %r539;
	cvt.u64.u32 	%rd729, %r541;
	bra.uni 	$L__BB2_162;
$L__BB2_161:
	rem.s64 	%rd729, %rd205, %rd174;
$L__BB2_162:
	add.s64 	%rd209, %rd729, %rd174;
	or.b64  	%rd573, %rd209, %rd174;
	and.b64  	%rd574, %rd573, -4294967296;
	setp.ne.s64 	%p81, %rd574, 0;
	@%p81 bra 	$L__BB2_164;
	cvt.u32.u64 	%r542, %rd174;
	cvt.u32.u64 	%r543, %rd209;
	rem.u32 	%r544, %r543, %r542;
	cvt.u64.u32 	%rd730, %r544;
	bra.uni 	$L__BB2_165;
$L__BB2_164:
	rem.s64 	%rd730, %rd209, %rd174;
$L__BB2_165:
	setp.eq.s32 	%p82, %r80, 1;
	st.global.u32 	[%rd194], %rd730;
	mov.u32 	%r774, %r81;
	@%p82 bra 	$L__BB2_179;
	div.s32 	%r545, %r81, %r85;
	shl.b32 	%r546, %r545, %r86;
	sub.s32 	%r547, %r81, %r546;
	shl.b32 	%r548, %r545, %r84;
	add.s32 	%r90, %r547, %r548;
	add.s32 	%r549, %r547, %r87;
	mul.wide.s32 	%rd575, %r549, 4;
	add.s64 	%rd576, %rd3, %rd575;
	ld.global.u32 	%r550, [%rd576];
	add.s32 	%r551, %r90, %r85;
	mul.wide.s32 	%rd577, %r551, 4;
	add.s64 	%rd213, %rd7, %rd577;
	ld.global.u32 	%r552, [%rd213];
	mul.wide.s32 	%rd214, %r552, %r550;
	or.b64  	%rd578, %rd214, %rd174;
	and.b64  	%rd579, %rd578, -4294967296;
	setp.ne.s64 	%p83, %rd579, 0;
	@%p83 bra 	$L__BB2_168;
	cvt.u32.u64 	%r553, %rd174;
	cvt.u32.u64 	%r554, %rd214;
	rem.u32 	%r555, %r554, %r553;
	cvt.u64.u32 	%rd731, %r555;
	bra.uni 	$L__BB2_169;
$L__BB2_168:
	rem.s64 	%rd731, %rd214, %rd174;
$L__BB2_169:
	mul.wide.s32 	%rd580, %r90, 4;
	add.s64 	%rd218, %rd7, %rd580;
	ld.global.s32 	%rd219, [%rd218];
	add.s64 	%rd220, %rd731, %rd219;
	or.b64  	%rd581, %rd220, %rd174;
	and.b64  	%rd582, %rd581, -4294967296;
	setp.ne.s64 	%p84, %rd582, 0;
	@%p84 bra 	$L__BB2_171;
	cvt.u32.u64 	%r556, %rd174;
	cvt.u32.u64 	%r557, %rd220;
	rem.u32 	%r558, %r557, %r556;
	cvt.u64.u32 	%rd732, %r558;
	bra.uni 	$L__BB2_172;
$L__BB2_171:
	rem.s64 	%rd732, %rd220, %rd174;
$L__BB2_172:
	st.global.u32 	[%rd218], %rd732;
	sub.s64 	%rd224, %rd219, %rd731;
	or.b64  	%rd583, %rd224, %rd174;
	and.b64  	%rd584, %rd583, -4294967296;
	setp.ne.s64 	%p85, %rd584, 0;
	@%p85 bra 	$L__BB2_174;
	cvt.u32.u64 	%r559, %rd174;
	cvt.u32.u64 	%r560, %rd224;
	rem.u32 	%r561, %r560, %r559;
	cvt.u64.u32 	%rd733, %r561;
	bra.uni 	$L__BB2_175;
$L__BB2_174:
	rem.s64 	%rd733, %rd224, %rd174;
$L__BB2_175:
	add.s64 	%rd228, %rd733, %rd174;
	or.b64  	%rd585, %rd228, %rd174;
	and.b64  	%rd586, %rd585, -4294967296;
	setp.ne.s64 	%p86, %rd586, 0;
	@%p86 bra 	$L__BB2_177;
	cvt.u32.u64 	%r562, %rd174;
	cvt.u32.u64 	%r563, %rd228;
	rem.u32 	%r564, %r563, %r562;
	cvt.u64.u32 	%rd734, %r564;
	bra.uni 	$L__BB2_178;
$L__BB2_177:
	rem.s64 	%rd734, %rd228, %rd174;
$L__BB2_178:
	add.s32 	%r774, %r81, %r77;
	st.global.u32 	[%rd213], %rd734;
$L__BB2_179:
	setp.lt.u32 	%p87, %r79, 3;
	@%p87 bra 	$L__BB2_244;
	add.s32 	%r779, %r82, %r774;
	add.s32 	%r778, %r83, %r774;
	add.s32 	%r777, %r77, %r774;
$L__BB2_181:
	div.s32 	%r565, %r774, %r85;
	shl.b32 	%r566, %r565, %r86;
	shl.b32 	%r567, %r565, %r84;
	sub.s32 	%r112, %r567, %r566;
	add.s32 	%r568, %r87, %r774;
	sub.s32 	%r569, %r568, %r566;
	mul.wide.s32 	%rd587, %r569, 4;
	add.s64 	%rd588, %rd3, %rd587;
	ld.global.u32 	%r570, [%rd588];
	add.s32 	%r571, %r85, %r774;
	add.s32 	%r572, %r571, %r112;
	mul.wide.s32 	%rd589, %r572, 4;
	add.s64 	%rd245, %rd7, %rd589;
	ld.global.u32 	%r573, [%rd245];
	mul.wide.s32 	%rd246, %r573, %r570;
	or.b64  	%rd590, %rd246, %rd174;
	and.b64  	%rd591, %rd590, -4294967296;
	setp.ne.s64 	%p88, %rd591, 0;
	@%p88 bra 	$L__BB2_197;
	cvt.u32.u64 	%r574, %rd174;
	cvt.u32.u64 	%r575, %rd246;
	rem.u32 	%r576, %r575, %r574;
	cvt.u64.u32 	%rd738, %r576;
	bra.uni 	$L__BB2_198;
$L__BB2_183:
	setp.ge.s32 	%p106, %r792, %r4;
	@%p106 bra 	$L__BB2_268;
	cvt.s64.s32 	%rd232, %r158;
	mov.u32 	%r96, %ntid.x;
	add.s32 	%r660, %r792, %r96;
	max.s32 	%r661, %r4, %r660;
	setp.lt.s32 	%p107, %r660, %r4;
	selp.u32 	%r662, 1, 0, %p107;
	add.s32 	%r663, %r660, %r662;
	sub.s32 	%r664, %r661, %r663;
	div.u32 	%r665, %r664, %r96;
	add.s32 	%r97, %r665, %r662;
	and.b32  	%r666, %r97, 3;
	setp.eq.s32 	%p108, %r666, 3;
	mov.u32 	%r785, %r792;
	@%p108 bra 	$L__BB2_193;
	add.s32 	%r667, %r97, 1;
	and.b32  	%r668, %r667, 3;
	mul.wide.u32 	%rd635, %r792, 8;
	mul.wide.s32 	%rd636, %r157, 4;
	add.s64 	%rd637, %rd635, %rd636;
	mul.wide.s32 	%rd638, %r3, 4;
	add.s64 	%rd639, %rd637, %rd638;
	add.s64 	%rd640, %rd639, %rd4;
	add.s64 	%rd735, %rd640, 4;
	mul.wide.u32 	%rd234, %r96, 8;
	neg.s32 	%r775, %r668;
	mad.lo.s32 	%r785, %r96, %r668, %r792;
$L__BB2_186:
	.pragma "nounroll";
	ld.global.u32 	%r669, [%rd735+-4];
	mul.wide.s32 	%rd236, %r669, %r159;
	or.b64  	%rd641, %rd236, %rd232;
	and.b64  	%rd642, %rd641, -4294967296;
	setp.ne.s64 	%p109, %rd642, 0;
	@%p109 bra 	$L__BB2_188;
	cvt.u32.u64 	%r670, %rd232;
	cvt.u32.u64 	%r671, %rd236;
	rem.u32 	%r672, %r671, %r670;
	cvt.u64.u32 	%rd736, %r672;
	bra.uni 	$L__BB2_189;
$L__BB2_188:
	rem.s64 	%rd736, %rd236, %rd232;
$L__BB2_189:
	st.global.u32 	[%rd735+-4], %rd736;
	ld.global.u32 	%r673, [%rd735];
	mul.wide.s32 	%rd240, %r673, %r159;
	or.b64  	%rd643, %rd240, %rd232;
	and.b64  	%rd644, %rd643, -4294967296;
	setp.ne.s64 	%p110, %rd644, 0;
	@%p110 bra 	$L__BB2_191;
	cvt.u32.u64 	%r674, %rd232;
	cvt.u32.u64 	%r675, %rd240;
	rem.u32 	%r676, %r675, %r674;
	cvt.u64.u32 	%rd737, %r676;
	bra.uni 	$L__BB2_192;
$L__BB2_191:
	rem.s64 	%rd737, %rd240, %rd232;
$L__BB2_192:
	st.global.u32 	[%rd735], %rd737;
	add.s64 	%rd735, %rd735, %rd234;
	add.s32 	%r775, %r775, 1;
	setp.ne.s32 	%p111, %r775, 0;
	@%p111 bra 	$L__BB2_186;
$L__BB2_193:
	setp.lt.u32 	%p112, %r97, 3;
	@%p112 bra 	$L__BB2_268;
	shl.b32 	%r677, %r96, 2;
	shl.b32 	%r781, %r785, 1;
	add.s32 	%r784, %r677, %r781;
	shl.b32 	%r105, %r96, 3;
	mad.lo.s32 	%r783, %r96, 6, %r781;
	add.s32 	%r678, %r96, %r785;
	shl.b32 	%r782, %r678, 1;
$L__BB2_195:
	mul.wide.u32 	%rd645, %r781, 4;
	add.s64 	%rd321, %rd7, %rd645;
	ld.global.u32 	%r679, [%rd321];
	mul.wide.s32 	%rd322, %r679, %r159;
	or.b64  	%rd646, %rd322, %rd232;
	and.b64  	%rd647, %rd646, -4294967296;
	setp.ne.s64 	%p113, %rd647, 0;
	@%p113 bra 	$L__BB2_245;
	cvt.u32.u64 	%r680, %rd232;
	cvt.u32.u64 	%r681, %rd322;
	rem.u32 	%r682, %r681, %r680;
	cvt.u64.u32 	%rd754, %r682;
	bra.uni 	$L__BB2_246;
$L__BB2_197:
	rem.s64 	%rd738, %rd246, %rd174;
$L__BB2_198:
	add.s32 	%r577, %r774, %r112;
	mul.wide.s32 	%rd592, %r577, 4;
	add.s64 	%rd250, %rd7, %rd592;
	ld.global.s32 	%rd251, [%rd250];
	add.s64 	%rd252, %rd738, %rd251;
	or.b64  	%rd593, %rd252, %rd174;
	and.b64  	%rd594, %rd593, -4294967296;
	setp.ne.s64 	%p89, %rd594, 0;
	@%p89 bra 	$L__BB2_200;
	cvt.u32.u64 	%r578, %rd174;
	cvt.u32.u64 	%r579, %rd252;
	rem.u32 	%r580, %r579, %r578;
	cvt.u64.u32 	%rd739, %r580;
	bra.uni 	$L__BB2_201;
$L__BB2_200:
	rem.s64 	%rd739, %rd252, %rd174;
$L__BB2_201:
	st.global.u32 	[%rd250], %rd739;
	sub.s64 	%rd256, %rd251, %rd738;
	or.b64  	%rd595, %rd256, %rd174;
	and.b64  	%rd596, %rd595, -4294967296;
	setp.ne.s64 	%p90, %rd596, 0;
	@%p90 bra 	$L__BB2_203;
	cvt.u32.u64 	%r581, %rd174;
	cvt.u32.u64 	%r582, %rd256;
	rem.u32 	%r583, %r582, %r581;
	cvt.u64.u32 	%rd740, %r583;
	bra.uni 	$L__BB2_204;
$L__BB2_203:
	rem.s64 	%rd740, %rd256, %rd174;
$L__BB2_204:
	add.s64 	%rd260, %rd740, %rd174;
	or.b64  	%rd597, %rd260, %rd174;
	and.b64  	%rd598, %rd597, -4294967296;
	setp.ne.s64 	%p91, %rd598, 0;
	@%p91 bra 	$L__BB2_206;
	cvt.u32.u64 	%r584, %rd174;
	cvt.u32.u64 	%r585, %rd260;
	rem.u32 	%r586, %r585, %r584;
	cvt.u64.u32 	%rd741, %r586;
	bra.uni 	$L__BB2_207;
$L__BB2_206:
	rem.s64 	%rd741, %rd260, %rd174;
$L__BB2_207:
	st.global.u32 	[%rd245], %rd741;
	add.s32 	%r113, %r774, %r77;
	div.s32 	%r587, %r777, %r85;
	shl.b32 	%r588, %r587, %r86;
	shl.b32 	%r589, %r587, %r84;
	sub.s32 	%r114, %r589, %r588;
	add.s32 	%r590, %r77, %r87;
	add.s32 	%r591, %r590, %r774;
	sub.s32 	%r592, %r591, %r588;
	mul.wide.s32 	%rd599, %r592, 4;
	add.s64 	%rd600, %rd3, %rd599;
	ld.global.u32 	%r593, [%rd600];
	add.s32 	%r594, %r77, %r85;
	add.s32 	%r595, %r594, %r774;
	add.s32 	%r596, %r595, %r114;
	mul.wide.s32 	%rd601, %r596, 4;
	add.s64 	%rd264, %rd7, %rd601;
	ld.global.u32 	%r597, [%rd264];
	mul.wide.s32 	%rd265, %r597, %r593;
	or.b64  	%rd602, %rd265, %rd174;
	and.b64  	%rd603, %rd602, -4294967296;
	setp.ne.s64 	%p92, %rd603, 0;
	@%p92 bra 	$L__BB2_209;
	cvt.u32.u64 	%r598, %rd174;
	cvt.u32.u64 	%r599, %rd265;
	rem.u32 	%r600, %r599, %r598;
	cvt.u64.u32 	%rd742, %r600;
	bra.uni 	$L__BB2_210;
$L__BB2_209:
	rem.s64 	%rd742, %rd265, %rd174;
$L__BB2_210:
	add.s32 	%r601, %r113, %r114;
	mul.wide.s32 	%rd604, %r601, 4;
	add.s64 	%rd269, %rd7, %rd604;
	ld.global.s32 	%rd270, [%rd269];
	add.s64 	%rd271, %rd742, %rd270;
	or.b64  	%rd605, %rd271, %rd174;
	and.b64  	%rd606, %rd605, -4294967296;
	setp.ne.s64 	%p93, %rd606, 0;
	@%p93 bra 	$L__BB2_212;
	cvt.u32.u64 	%r602, %rd174;
	cvt.u32.u64 	%r603, %rd271;
	rem.u32 	%r604, %r603, %r602;
	cvt.u64.u32 	%rd743, %r604;
	bra.uni 	$L__BB2_213;
$L__BB2_212:
	rem.s64 	%rd743, %rd271, %rd174;
$L__BB2_213:
	st.global.u32 	[%rd269], %rd743;
	sub.s64 	%rd275, %rd270, %rd742;
	or.b64  	%rd607, %rd275, %rd174;
	and.b64  	%rd608, %rd607, -4294967296;
	setp.ne.s64 	%p94, %rd608, 0;
	@%p94 bra 	$L__BB2_215;
	cvt.u32.u64 	%r605, %rd174;
	cvt.u32.u64 	%r606, %rd275;
	rem.u32 	%r607, %r606, %r605;
	cvt.u64.u32 	%rd744, %r607;
	bra.uni 	$L__BB2_216;
$L__BB2_215:
	rem.s64 	%rd744, %rd275, %rd174;
$L__BB2_216:
	add.s64 	%rd279, %rd744, %rd174;
	or.b64  	%rd609, %rd279, %rd174;
	and.b64  	%rd610, %rd609, -4294967296;
	setp.ne.s64 	%p95, %rd610, 0;
	@%p95 bra 	$L__BB2_218;
	cvt.u32.u64 	%r608, %rd174;
	cvt.u32.u64 	%r609, %rd279;
	rem.u32 	%r610, %r609, %r608;
	cvt.u64.u32 	%rd745, %r610;
	bra.uni 	$L__BB2_219;
$L__BB2_218:
	rem.s64 	%rd745, %rd279, %rd174;
$L__BB2_219:
	st.global.u32 	[%rd264], %rd745;
	div.s32 	%r611, %r779, %r85;
	shl.b32 	%r612, %r611, %r86;
	shl.b32 	%r613, %r611, %r84;
	sub.s32 	%r115, %r613, %r612;
	add.s32 	%r614, %r82, %r87;
	add.s32 	%r615, %r614, %r774;
	sub.s32 	%r616, %r615, %r612;
	mul.wide.s32 	%rd611, %r616, 4;
	add.s64 	%rd612, %rd3, %rd611;
	ld.global.u32 	%r617, [%rd612];
	add.s32 	%r618, %r82, %r85;
	add.s32 	%r619, %r618, %r774;
	add.s32 	%r620, %r619, %r115;
	mul.wide.s32 	%rd613, %r620, 4;
	add.s64 	%rd283, %rd7, %rd613;
	ld.global.u32 	%r621, [%rd283];
	mul.wide.s32 	%rd284, %r621, %r617;
	or.b64  	%rd614, %rd284, %rd174;
	and.b64  	%rd615, %rd614, -4294967296;
	setp.ne.s64 	%p96, %rd615, 0;
	@%p96 bra 	$L__BB2_221;
	cvt.u32.u64 	%r622, %rd174;
	cvt.u32.u64 	%r623, %rd284;
	rem.u32 	%r624, %r623, %r622;
	cvt.u64.u32 	%rd746, %r624;
	bra.uni 	$L__BB2_222;
$L__BB2_221:
	rem.s64 	%rd746, %rd284, %rd174;
$L__BB2_222:
	add.s32 	%r625, %r82, %r774;
	add.s32 	%r626, %r625, %r115;
	mul.wide.s32 	%rd616, %r626, 4;
	add.s64 	%rd288, %rd7, %rd616;
	ld.global.s32 	%rd289, [%rd288];
	add.s64 	%rd290, %rd746, %rd289;
	or.b64  	%rd617, %rd290, %rd174;
	and.b64  	%rd618, %rd617, -4294967296;
	setp.ne.s64 	%p97, %rd618, 0;
	@%p97 bra 	$L__BB2_224;
	cvt.u32.u64 	%r627, %rd174;
	cvt.u32.u64 	%r628, %rd290;
	rem.u32 	%r629, %r628, %r627;
	cvt.u64.u32 	%rd747, %r629;
	bra.uni 	$L__BB2_225;
$L__BB2_224:
	rem.s64 	%rd747, %rd290, %rd174;
$L__BB2_225:
	st.global.u32 	[%rd288], %rd747;
	sub.s64 	%rd294, %rd289, %rd746;
	or.b64  	%rd619, %rd294, %rd174;
	and.b64  	%rd620, %rd619, -4294967296;
	setp.ne.s64 	%p98, %rd620, 0;
	@%p98 bra 	$L__BB2_227;
	cvt.u32.u64 	%r630, %rd174;
	cvt.u32.u64 	%r631, %rd294;
	rem.u32 	%r632, %r631, %r630;
	cvt.u64.u32 	%rd748, %r632;
	bra.uni 	$L__BB2_228;
$L__BB2_227:
	rem.s64 	%rd748, %rd294, %rd174;
$L__BB2_228:
	add.s64 	%rd298, %rd748, %rd174;
	or.b64  	%rd621, %rd298, %rd174;
	and.b64  	%rd622, %rd621, -4294967296;
	setp.ne.s64 	%p99, %rd622, 0;
	@%p99 bra 	$L__BB2_230;
	cvt.u32.u64 	%r633, %rd174;
	cvt.u32.u64 	%r634, %rd298;
	rem.u32 	%r635, %r634, %r633;
	cvt.u64.u32 	%rd749, %r635;
	bra.uni 	$L__BB2_231;
$L__BB2_230:
	rem.s64 	%rd749, %rd298, %rd174;
$L__BB2_231:
	st.global.u32 	[%rd283], %rd749;
	add.s32 	%r116, %r113, %r77;
	div.s32 	%r636, %r778, %r85;
	shl.b32 	%r637, %r636, %r86;
	shl.b32 	%r638, %r636, %r84;
	sub.s32 	%r639, %r638, %r637;
	add.s32 	%r640, %r83, %r774;
	add.s32 	%r117, %r640, %r639;
	add.s32 	%r641, %r640, %r87;
	sub.s32 	%r642, %r641, %r637;
	mul.wide.s32 	%rd623, %r642, 4;
	add.s64 	%rd624, %rd3, %rd623;
	ld.global.u32 	%r643, [%rd624];
	add.s32 	%r644, %r117, %r85;
	mul.wide.s32 	%rd625, %r644, 4;
	add.s64 	%rd302, %rd7, %rd625;
	ld.global.u32 	%r645, [%rd302];
	mul.wide.s32 	%rd303, %r645, %r643;
	or.b64  	%rd626, %rd303, %rd174;
	and.b64  	%rd627, %rd626, -4294967296;
	setp.ne.s64 	%p100, %rd627, 0;
	@%p100 bra 	$L__BB2_233;
	cvt.u32.u64 	%r646, %rd174;
	cvt.u32.u64 	%r647, %rd303;
	rem.u32 	%r648, %r647, %r646;
	cvt.u64.u32 	%rd750, %r648;
	bra.uni 	$L__BB2_234;
$L__BB2_233:
	rem.s64 	%rd750, %rd303, %rd174;
$L__BB2_234:
	mul.wide.s32 	%rd628, %r117, 4;
	add.s64 	%rd307, %rd7, %rd628;
	ld.global.s32 	%rd308, [%rd307];
	add.s64 	%rd309, %rd750, %rd308;
	or.b64  	%rd629, %rd309, %rd174;
	and.b64  	%rd630, %rd629, -4294967296;
	setp.ne.s64 	%p101, %rd630, 0;
	@%p101 bra 	$L__BB2_236;
	cvt.u32.u64 	%r649, %rd174;
	cvt.u32.u64 	%r650, %rd309;
	rem.u32 	%r651, %r650, %r649;
	cvt.u64.u32 	%rd751, %r651;
	bra.uni 	$L__BB2_237;
$L__BB2_236:
	rem.s64 	%rd751, %rd309, %rd174;
$L__BB2_237:
	st.global.u32 	[%rd307], %rd751;
	sub.s64 	%rd313, %rd308, %rd750;
	or.b64  	%rd631, %rd313, %rd174;
	and.b64  	%rd632, %rd631, -4294967296;
	setp.ne.s64 	%p102, %rd632, 0;
	@%p102 bra 	$L__BB2_239;
	cvt.u32.u64 	%r652, %rd174;
	cvt.u32.u64 	%r653, %rd313;
	rem.u32 	%r654, %r653, %r652;
	cvt.u64.u32 	%rd752, %r654;
	bra.uni 	$L__BB2_240;
$L__BB2_239:
	rem.s64 	%rd752, %rd313, %rd174;
$L__BB2_240:
	add.s64 	%rd317, %rd752, %rd174;
	or.b64  	%rd633, %rd317, %rd174;
	and.b64  	%rd634, %rd633, -4294967296;
	setp.ne.s64 	%p103, %rd634, 0;
	@%p103 bra 	$L__BB2_242;
	cvt.u32.u64 	%r655, %rd174;
	cvt.u32.u64 	%r656, %rd317;
	rem.u32 	%r657, %r656, %r655;
	cvt.u64.u32 	%rd753, %r657;
	bra.uni 	$L__BB2_243;
$L__BB2_242:
	rem.s64 	%rd753, %rd317, %rd174;
$L__BB2_243:
	st.global.u32 	[%rd302], %rd753;
	add.s32 	%r658, %r116, %r77;
	add.s32 	%r774, %r658, %r77;
	shl.b32 	%r659, %r77, 2;
	add.s32 	%r779, %r779, %r659;
	add.s32 	%r778, %r778, %r659;
	add.s32 	%r777, %r777, %r659;
	setp.lt.s32 	%p104, %r774, %r4;
	@%p104 bra 	$L__BB2_181;
$L__BB2_244:
	bar.sync 	0;
	add.s32 	%r773, %r84, 1;
	setp.eq.s32 	%p105, %r84, %r2;
	@%p105 bra 	$L__BB2_183;
	bra.uni 	$L__BB2_138;
$L__BB2_245:
	rem.s64 	%rd754, %rd322, %rd232;
$L__BB2_246:
	st.global.u32 	[%rd321], %rd754;
	ld.global.u32 	%r683, [%rd321+4];
	mul.wide.s32 	%rd326, %r683, %r159;
	or.b64  	%rd648, %rd326, %rd232;
	and.b64  	%rd649, %rd648, -4294967296;
	setp.ne.s64 	%p114, %rd649, 0;
	@%p114 bra 	$L__BB2_248;
	cvt.u32.u64 	%r684, %rd232;
	cvt.u32.u64 	%r685, %rd326;
	rem.u32 	%r686, %r685, %r684;
	cvt.u64.u32 	%rd755, %r686;
	bra.uni 	$L__BB2_249;
$L__BB2_248:
	rem.s64 	%rd755, %rd326, %rd232;
$L__BB2_249:
	st.global.u32 	[%rd321+4], %rd755;
	mul.wide.u32 	%rd650, %r782, 4;
	add.s64 	%rd330, %rd7, %rd650;
	ld.global.u32 	%r687, [%rd330];
	mul.wide.s32 	%rd331, %r687, %r159;
	or.b64  	%rd651, %rd331, %rd232;
	and.b64  	%rd652, %rd651, -4294967296;
	setp.ne.s64 	%p115, %rd652, 0;
	@%p115 bra 	$L__BB2_251;
	cvt.u32.u64 	%r688, %rd232;
	cvt.u32.u64 	%r689, %rd331;
	rem.u32 	%r690, %r689, %r688;
	cvt.u64.u32 	%rd756, %r690;
	bra.uni 	$L__BB2_252;
$L__BB2_251:
	rem.s64 	%rd756, %rd331, %rd232;
$L__BB2_252:
	st.global.u32 	[%rd330], %rd756;
	ld.global.u32 	%r691, [%rd330+4];
	mul.wide.s32 	%rd335, %r691, %r159;
	or.b64  	%rd653, %rd335, %rd232;
	and.b64  	%rd654, %rd653, -4294967296;
	setp.ne.s64 	%p116, %rd654, 0;
	@%p116 bra 	$L__BB2_254;
	cvt.u32.u64 	%r692, %rd232;
	cvt.u32.u64 	%r693, %rd335;
	rem.u32 	%r694, %r693, %r692;
	cvt.u64.u32 	%rd757, %r694;
	bra.uni 	$L__BB2_255;
$L__BB2_254:
	rem.s64 	%rd757, %rd335, %rd232;
$L__BB2_255:
	st.global.u32 	[%rd330+4], %rd757;
	add.s32 	%r128, %r785, %r96;
	mul.wide.u32 	%rd655, %r784, 4;
	add.s64 	%rd339, %rd7, %rd655;
	ld.global.u32 	%r695, [%rd339];
	mul.wide.s32 	%rd340, %r695, %r159;
	or.b64  	%rd656, %rd340, %rd232;
	and.b64  	%rd657, %rd656, -4294967296;
	setp.ne.s64 	%p117, %rd657, 0;
	@%p117 bra 	$L__BB2_257;
	cvt.u32.u64 	%r696, %rd232;
	cvt.u32.u64 	%r697, %rd340;
	rem.u32 	%r698, %r697, %r696;
	cvt.u64.u32 	%rd758, %r698;
	bra.uni 	$L__BB2_258;
$L__BB2_257:
	rem.s64 	%rd758, %rd340, %rd232;
$L__BB2_258:
	st.global.u32 	[%rd339], %rd758;
	ld.global.u32 	%r699, [%rd339+4];
	mul.wide.s32 	%rd344, %r699, %r159;
	or.b64  	%rd658, %rd344, %rd232;
	and.b64  	%rd659, %rd658, -4294967296;
	setp.ne.s64 	%p118, %rd659, 0;
	@%p118 bra 	$L__BB2_260;
	cvt.u32.u64 	%r700, %rd232;
	cvt.u32.u64 	%r701, %rd344;
	rem.u32 	%r702, %r701, %r700;
	cvt.u64.u32 	%rd759, %r702;
	bra.uni 	$L__BB2_261;
$L__BB2_260:
	rem.s64 	%rd759, %rd344, %rd232;
$L__BB2_261:
	st.global.u32 	[%rd339+4], %rd759;
	add.s32 	%r129, %r128, %r96;
	mul.wide.u32 	%rd660, %r783, 4;
	add.s64 	%rd348, %rd7, %rd660;
	ld.global.u32 	%r703, [%rd348];
	mul.wide.s32 	%rd349, %r703, %r159;
	or.b64  	%rd661, %rd349, %rd232;
	and.b64  	%rd662, %rd661, -4294967296;
	setp.ne.s64 	%p119, %rd662, 0;
	@%p119 bra 	$L__BB2_263;
	cvt.u32.u64 	%r704, %rd232;
	cvt.u32.u64 	%r705, %rd349;
	rem.u32 	%r706, %r705, %r704;
	cvt.u64.u32 	%rd760, %r706;
	bra.uni 	$L__BB2_264;
$L__BB2_263:
	rem.s64 	%rd760, %rd349, %rd232;
$L__BB2_264:
	st.global.u32 	[%rd348], %rd760;
	ld.global.u32 	%r707, [%rd348+4];
	mul.wide.s32 	%rd353, %r707, %r159;
	or.b64  	%rd663, %rd353, %rd232;
	and.b64  	%rd664, %rd663, -4294967296;
	setp.ne.s64 	%p120, %rd664, 0;
	@%p120 bra 	$L__BB2_266;
	cvt.u32.u64 	%r708, %rd232;
	cvt.u32.u64 	%r709, %rd353;
	rem.u32 	%r710, %r709, %r708;
	cvt.u64.u32 	%rd761, %r710;
	bra.uni 	$L__BB2_267;
$L__BB2_266:
	rem.s64 	%rd761, %rd353, %rd232;
$L__BB2_267:
	st.global.u32 	[%rd348+4], %rd761;
	add.s32 	%r711, %r129, %r96;
	add.s32 	%r785, %r711, %r96;
	add.s32 	%r784, %r784, %r105;
	add.s32 	%r783, %r783, %r105;
	add.s32 	%r782, %r782, %r105;
	add.s32 	%r781, %r781, %r105;
	setp.lt.s32 	%p121, %r785, %r4;
	@%p121 bra 	$L__BB2_195;
$L__BB2_268:
	setp.ge.s32 	%p122, %r792, %r4;
	bar.sync 	0;
	@%p122 bra 	$L__BB2_275;
	mov.u32 	%r135, %ntid.x;
	add.s32 	%r712, %r792, %r135;
	max.s32 	%r713, %r4, %r712;
	setp.lt.s32 	%p123, %r712, %r4;
	selp.u32 	%r714, 1, 0, %p123;
	add.s32 	%r715, %r712, %r714;
	sub.s32 	%r716, %r713, %r715;
	div.u32 	%r717, %r716, %r135;
	add.s32 	%r136, %r717, %r714;
	and.b32  	%r718, %r136, 3;
	setp.eq.s32 	%p124, %r718, 3;
	@%p124 bra 	$L__BB2_272;
	add.s32 	%r719, %r136, 1;
	and.b32  	%r720, %r719, 3;
	mul.wide.s32 	%rd665, %r3, 4;
	mul.wide.u32 	%rd666, %r792, 4;
	add.s64 	%rd667, %rd665, %rd666;
	add.s64 	%rd762, %rd4, %rd667;
	mul.wide.u32 	%rd358, %r135, 4;
	mul.wide.s32 	%rd359, %r157, 4;
	mul.wide.s32 	%rd668, %r4, 4;
	add.s64 	%rd360, %rd359, %rd668;
	neg.s32 	%r786, %r720;
	mad.lo.s32 	%r792, %r135, %r720, %r792;
$L__BB2_271:
	.pragma "nounroll";
	add.s64 	%rd669, %rd762, %rd359;
	ld.global.u32 	%r721, [%rd669];
	add.s64 	%rd670, %rd762, %rd360;
	ld.global.u32 	%r722, [%rd670];
	sub.s32 	%r723, %r721, %r722;
	rem.s32 	%r724, %r723, %r158;
	add.s32 	%r725, %r724, %r158;
	rem.s32 	%r726, %r725, %r158;
	st.global.u32 	[%rd762], %r726;
	add.s64 	%rd762, %rd762, %rd358;
	add.s32 	%r786, %r786, 1;
	setp.ne.s32 	%p125, %r786, 0;
	@%p125 bra 	$L__BB2_271;
$L__BB2_272:
	setp.lt.u32 	%p126, %r136, 3;
	@%p126 bra 	$L__BB2_275;
	shl.b32 	%r727, %r135, 1;
	add.s32 	%r791, %r792, %r727;
	shl.b32 	%r143, %r135, 2;
	mad.lo.s32 	%r790, %r135, 3, %r792;
	add.s32 	%r789, %r135, %r792;
	add.s32 	%r788, %r792, %r4;
	cvt.u64.u32 	%rd678, %r143;
$L__BB2_274:
	mul.wide.u32 	%rd671, %r792, 4;
	add.s64 	%rd672, %rd7, %rd671;
	ld.global.u32 	%r728, [%rd672];
	mul.wide.s32 	%rd673, %r788, 4;
	add.s64 	%rd674, %rd7, %rd673;
	ld.global.u32 	%r729, [%rd674];
	sub.s32 	%r730, %r728, %r729;
	rem.s32 	%r731, %r730, %r158;
	add.s32 	%r732, %r731, %r158;
	rem.s32 	%r733, %r732, %r158;
	add.s64 	%rd675, %rd6, %rd671;
	st.global.u32 	[%rd675], %r733;
	add.s32 	%r734, %r792, %r135;
	mul.wide.u32 	%rd676, %r789, 4;
	add.s64 	%rd677, %rd7, %rd676;
	ld.global.u32 	%r735, [%rd677];
	add.s64 	%rd679, %rd674, %rd678;
	ld.global.u32 	%r736, [%rd679];
	sub.s32 	%r737, %r735, %r736;
	rem.s32 	%r738, %r737, %r158;
	add.s32 	%r739, %r738, %r158;
	rem.s32 	%r740, %r739, %r158;
	add.s64 	%rd680, %rd6, %rd676;
	st.global.u32 	[%rd680], %r740;
	add.s32 	%r741, %r734, %r135;
	mul.wide.u32 	%rd681, %r791, 4;
	add.s64 	%rd682, %rd7, %rd681;
	ld.global.u32 	%r742, [%rd682];
	add.s64 	%rd683, %rd679, %rd678;
	ld.global.u32 	%r743, [%rd683];
	sub.s32 	%r744, %r742, %r743;
	rem.s32 	%r745, %r744, %r158;
	add.s32 	%r746, %r745, %r158;
	rem.s32 	%r747, %r746, %r158;
	add.s64 	%rd684, %rd6, %rd681;
	st.global.u32 	[%rd684], %r747;
	add.s32 	%r748, %r741, %r135;
	mul.wide.u32 	%rd685, %r790, 4;
	add.s64 	%rd686, %rd7, %rd685;
	ld.global.u32 	%r749, [%rd686];
	add.s64 	%rd687, %rd683, %rd678;
	ld.global.u32 	%r750, [%rd687];
	sub.s32 	%r751, %r749, %r750;
	rem.s32 	%r752, %r751, %r158;
	add.s32 	%r753, %r752, %r158;
	rem.s32 	%r754, %r753, %r158;
	add.s64 	%rd688, %rd6, %rd685;
	st.global.u32 	[%rd688], %r754;
	add.s32 	%r792, %r748, %r135;
	add.s32 	%r791, %r791, %r143;
	add.s32 	%r790, %r790, %r143;
	add.s32 	%r789, %r789, %r143;
	add.s32 	%r788, %r788, %r143;
	setp.lt.s32 	%p127, %r792, %r4;
	@%p127 bra 	$L__BB2_274;
$L__BB2_275:
	ret;

}
	// .globl	_Z16nussbaumerKernelPiS_S_iS_S_iS_il
.visible .entry _Z16nussbaumerKernelPiS_S_iS_S_iS_il(
	.param .u64 .ptr .align 1 _Z16nussbaumerKernelPiS_S_iS_S_iS_il_param_0,
	.param .u64 .ptr .align 1 _Z16nussbaumerKernelPiS_S_iS_S_iS_il_param_1,
	.param .u64 .ptr .align 1 _Z16nussbaumerKernelPiS_S_iS_S_iS_il_param_2,
	.param .u32 _Z16nussbaumerKernelPiS_S_iS_S_iS_il_param_3,
	.param .u64 .ptr .align 1 _Z16nussbaumerKernelPiS_S_iS_S_iS_il_param_4,
	.param .u64 .ptr .align 1 _Z16nussbaumerKernelPiS_S_iS_S_iS_il_param_5,
	.param .u32 _Z16nussbaumerKernelPiS_S_iS_S_iS_il_param_6,
	.param .u64 .ptr .align 1 _Z16nussbaumerKernelPiS_S_iS_S_iS_il_param_7,
	.param .u32 _Z16nussbaumerKernelPiS_S_iS_S_iS_il_param_8,
	.param .u64 _Z16nussbaumerKernelPiS_S_iS_S_iS_il_param_9
)
{
	.reg .pred 	%p<49>;
	.reg .b32 	%r<366>;
	.reg .b64 	%rd<244>;

	ld.param.u64 	%rd88, [_Z16nussbaumerKernelPiS_S_iS_S_iS_il_param_0];
	ld.param.u64 	%rd89, [_Z16nussbaumerKernelPiS_S_iS_S_iS_il_param_1];
	ld.param.u64 	%rd85, [_Z16nussbaumerKernelPiS_S_iS_S_iS_il_param_2];
	ld.param.u32 	%r350, [_Z16nussbaumerKernelPiS_S_iS_S_iS_il_param_3];
	ld.param.u64 	%rd90, [_Z16nussbaumerKernelPiS_S_iS_S_iS_il_param_4];
	ld.param.u64 	%rd91, [_Z16nussbaumerKernelPiS_S_iS_S_iS_il_param_5];
	ld.param.u32 	%r128, [_Z16nussbaumerKernelPiS_S_iS_S_iS_il_param_6];
	ld.param.u32 	%r126, [_Z16nussbaumerKernelPiS_S_iS_S_iS_il_param_8];
	ld.param.u64 	%rd87, [_Z16nussbaumerKernelPiS_S_iS_S_iS_il_param_9];
	cvta.to.global.u64 	%rd92, %rd89;
	cvta.to.global.u64 	%rd93, %rd91;
	cvta.to.global.u64 	%rd94, %rd88;
	cvta.to.global.u64 	%rd95, %rd90;
	cvta.to.global.u64 	%rd96, %rd85;
	mov.u32 	%r129, %ctaid.x;
	mul.lo.s32 	%r130, %r128, %r129;
	mul.wide.s32 	%rd97, %r130, 4;
	add.s64 	%rd224, %rd94, %rd97;
	add.s64 	%rd223, %rd92, %rd97;
	add.s64 	%rd6, %rd95, %rd97;
	add.s64 	%rd5, %rd93, %rd97;
	ld.global.u32 	%r131, [%rd96];
	shl.b32 	%r1, %r129, %r131;
	setp.lt.s32 	%p1, %r350, 1;
	mov.b32 	%r340, 1;
	@%p1 bra 	$L__BB3_10;
	mov.b32 	%r341, 0;
	mov.b32 	%r340, 1;
	mov.u64 	%rd227, %rd6;
	mov.u64 	%rd228, %rd5;
$L__BB3_2:
	mov.u64 	%rd5, %rd223;
	mov.u64 	%rd6, %rd224;
	ld.param.u64 	%rd217, [_Z16nussbaumerKernelPiS_S_iS_S_iS_il_param_2];
	cvta.to.global.u64 	%rd98, %rd217;
	mul.wide.u32 	%rd99, %r341, 4;
	add.s64 	%rd100, %rd98, %rd99;
	ld.global.u32 	%r7, [%rd100];
	shr.s32 	%r8, %r7, 1;
	mov.b32 	%r134, 1;
	shl.b32 	%r9, %r134, %r8;
	and.b32  	%r135, %r7, 1;
	setp.eq.s32 	%p2, %r135, 0;
	mov.b32 	%r136, 2;
	shl.b32 	%r10, %r136, %r8;
	selp.b32 	%r11, %r9, %r10, %p2;
	add.s32 	%r137, %r8, %r135;
	mov.u32 	%r138, %ntid.x;
	shr.u32 	%r139, %r138, %r137;
	div.s32 	%r12, %r340, %r139;
	setp.lt.s32 	%p3, %r12, 1;
	@%p3 bra 	$L__BB3_9;
	mov.u32 	%r343, %tid.x;
	setp.ne.s32 	%p4, %r11, %r9;
	selp.u32 	%r14, 1, 0, %p4;
	max.s32 	%r15, %r9, 1;
	mov.b32 	%r342, 0;
$L__BB3_4:
	div.s32 	%r141, %r343, %r11;
	mul.lo.s32 	%r142, %r141, %r11;
	sub.s32 	%r18, %r343, %r142;
	shl.b32 	%r19, %r141, %r7;
	mul.lo.s32 	%r143, %r142, %r10;
	mul.wide.s32 	%rd101, %r143, 4;
	add.s64 	%rd14, %rd227, %rd101;
	add.s64 	%rd15, %rd228, %rd101;
	mov.b32 	%r144, 1;
	shl.b32 	%r145, %r144, %r7;
	setp.ge.s32 	%p5, %r18, %r145;
	@%p5 bra 	$L__BB3_7;
	cvt.s64.s32 	%rd16, %r19;
	mov.u32 	%r344, %r18;
$L__BB3_6:
	div.s32 	%r146, %r344, %r9;
	shl.b32 	%r147, %r146, %r8;
	sub.s32 	%r148, %r344, %r147;
	cvt.s64.s32 	%rd102, %r344;
	add.s64 	%rd103, %rd102, %rd16;
	shl.b64 	%rd104, %rd103, 2;
	add.s64 	%rd105, %rd6, %rd104;
	ld.global.u32 	%r149, [%rd105];
	add.s32 	%r150, %r148, %r9;
	mad.lo.s32 	%r151, %r150, %r11, %r146;
	mul.wide.s32 	%rd106, %r151, 4;
	add.s64 	%rd107, %rd14, %rd106;
	st.global.u32 	[%rd107], %r149;
	mad.lo.s32 	%r152, %r148, %r11, %r146;
	mul.wide.s32 	%rd108, %r152, 4;
	add.s64 	%rd109, %rd14, %rd108;
	st.global.u32 	[%rd109], %r149;
	add.s64 	%rd110, %rd5, %rd104;
	ld.global.u32 	%r153, [%rd110];
	add.s64 	%rd111, %rd15, %rd106;
	st.global.u32 	[%rd111], %r153;
	add.s64 	%rd112, %rd15, %rd108;
	st.global.u32 	[%rd112], %r153;
	add.s32 	%r344, %r344, %r11;
	mov.b32 	%r154, 1;
	shl.b32 	%r155, %r154, %r7;
	setp.lt.s32 	%p6, %r344, %r155;
	@%p6 bra 	$L__BB3_6;
$L__BB3_7:
	setp.lt.s32 	%p7, %r8, 1;
	mov.u32 	%r345, %r8;
	@%p7 bra 	$L__BB3_8;
	bra.uni 	$L__BB3_15;
$L__BB3_8:
	mov.u32 	%r194, %ntid.x;
	add.s32 	%r343, %r343, %r194;
	add.s32 	%r342, %r342, 1;
	setp.ne.s32 	%p13, %r342, %r12;
	@%p13 bra 	$L__BB3_4;
$L__BB3_9:
	mul.lo.s32 	%r340, %r10, %r340;
	bar.sync 	0;
	add.s32 	%r341, %r341, 1;
	setp.eq.s32 	%p14, %r341, %r350;
	mov.u64 	%rd223, %rd228;
	mov.u64 	%rd224, %rd227;
	mov.u64 	%rd227, %rd6;
	mov.u64 	%rd228, %rd5;
	@%p14 bra 	$L__BB3_10;
	bra.uni 	$L__BB3_2;
$L__BB3_10:
	mov.u32 	%r349, %tid.x;
	setp.ge.s32 	%p15, %r349, %r340;
	@%p15 bra 	$L__BB3_24;
	cvt.s64.s32 	%rd9, %r126;
	mov.u32 	%r4, %ntid.x;
$L__BB3_12:
	shl.b32 	%r195, %r349, 1;
	cvt.s64.s32 	%rd20, %r195;
	mul.wide.s32 	%rd126, %r195, 4;
	add.s64 	%rd127, %rd224, %rd126;
	add.s64 	%rd128, %rd223, %rd126;
	ld.global.u32 	%r46, [%rd127];
	ld.global.u32 	%r47, [%rd127+4];
	ld.global.u32 	%r48, [%rd128];
	ld.global.u32 	%r196, [%rd128+4];
	add.s32 	%r197, %r196, %r48;
	mul.wide.s32 	%rd21, %r197, %r46;
	add.s32 	%r198, %r47, %r46;
	mul.wide.s32 	%rd129, %r196, %r198;
	sub.s64 	%rd22, %rd21, %rd129;
	or.b64  	%rd130, %rd22, %rd9;
	and.b64  	%rd131, %rd130, -4294967296;
	setp.ne.s64 	%p16, %rd131, 0;
	@%p16 bra 	$L__BB3_34;
	cvt.u32.u64 	%r199, %rd9;
	cvt.u32.u64 	%r200, %rd22;
	rem.u32 	%r201, %r200, %r199;
	cvt.u64.u32 	%rd229, %r201;
	bra.uni 	$L__BB3_35;
$L__BB3_14:
	setp.lt.s32 	%p12, %r22, 2;
	@%p12 bra 	$L__BB3_8;
$L__BB3_15:
	mov.u32 	%r22, %r345;
	setp.eq.s32 	%p8, %r8, 31;
	add.s32 	%r345, %r22, -1;
	@%p8 bra 	$L__BB3_14;
	mov.b32 	%r157, -1;
	shl.b32 	%r158, %r157, %r345;
	not.b32 	%r24, %r158;
	sub.s32 	%r159, %r22, %r8;
	add.s32 	%r25, %r159, 31;
	mov.b32 	%r160, 1;
	shl.b32 	%r26, %r160, %r345;
	mov.b32 	%r346, 0;
$L__BB3_17:
	shr.u32 	%r161, %r346, %r345;
	shl.b32 	%r162, %r161, %r22;
	and.b32  	%r163, %r346, %r24;
	or.b32  	%r28, %r162, %r163;
	shr.u32 	%r164, %r28, %r22;
	brev.b32 	%r165, %r164;
	shr.u32 	%r166, %r165, %r25;
	shl.b32 	%r167, %r166, %r345;
	shl.b32 	%r29, %r167, %r14;
	setp.lt.s32 	%p9, %r18, %r29;
	sub.s32 	%r168, %r18, %r29;
	selp.b32 	%r169, %r11, 0, %p9;
	add.s32 	%r30, %r169, %r168;
	mad.lo.s32 	%r31, %r28, %r11, %r18;
	mul.wide.s32 	%rd113, %r31, 4;
	add.s64 	%rd17, %rd14, %rd113;
	ld.global.u32 	%r32, [%rd17];
	@%p9 bra 	$L__BB3_19;
	add.s32 	%r170, %r28, %r26;
	mad.lo.s32 	%r171, %r170, %r11, %r30;
	mul.wide.s32 	%rd114, %r171, 4;
	add.s64 	%rd115, %rd14, %rd114;
	ld.global.u32 	%r347, [%rd115];
	bra.uni 	$L__BB3_20;
$L__BB3_19:
	add.s32 	%r172, %r28, %r26;
	mad.lo.s32 	%r173, %r172, %r11, %r30;
	mul.wide.s32 	%rd116, %r173, 4;
	add.s64 	%rd117, %rd14, %rd116;
	ld.global.u32 	%r174, [%rd117];
	neg.s32 	%r347, %r174;
$L__BB3_20:
	mul.wide.s32 	%rd118, %r31, 4;
	add.s64 	%rd18, %rd15, %rd118;
	ld.global.u32 	%r36, [%rd18];
	@%p9 bra 	$L__BB3_22;
	add.s32 	%r175, %r28, %r26;
	mad.lo.s32 	%r176, %r175, %r11, %r30;
	mul.wide.s32 	%rd119, %r176, 4;
	add.s64 	%rd120, %rd15, %rd119;
	ld.global.u32 	%r348, [%rd120];
	bra.uni 	$L__BB3_23;
$L__BB3_22:
	add.s32 	%r177, %r28, %r26;
	mad.lo.s32 	%r178, %r177, %r11, %r30;
	mul.wide.s32 	%rd121, %r178, 4;
	add.s64 	%rd122, %rd15, %rd121;
	ld.global.u32 	%r179, [%rd122];
	neg.s32 	%r348, %r179;
$L__BB3_23:
	bar.sync 	0;
	add.s32 	%r180, %r347, %r32;
	rem.s32 	%r181, %r180, %r126;
	st.global.u32 	[%rd17], %r181;
	sub.s32 	%r182, %r32, %r347;
	rem.s32 	%r183, %r182, %r126;
	add.s32 	%r184, %r183, %r126;
	rem.s32 	%r185, %r184, %r126;
	add.s32 	%r186, %r28, %r26;
	mad.lo.s32 	%r187, %r186, %r11, %r18;
	mul.wide.s32 	%rd123, %r187, 4;
	add.s64 	%rd124, %rd14, %rd123;
	st.global.u32 	[%rd124], %r185;
	add.s32 	%r188, %r348, %r36;
	rem.s32 	%r189, %r188, %r126;
	st.global.u32 	[%rd18], %r189;
	sub.s32 	%r190, %r36, %r348;
	rem.s32 	%r191, %r190, %r126;
	add.s32 	%r192, %r191, %r126;
	rem.s32 	%r193, %r192, %r126;
	add.s64 	%rd125, %rd15, %rd123;
	st.global.u32 	[%rd125], %r193;
	bar.sync 	0;
	add.s32 	%r346, %r346, 1;
	setp.eq.s32 	%p11, %r346, %r15;
	@%p11 bra 	$L__BB3_14;
	bra.uni 	$L__BB3_17;
$L__BB3_24:
	setp.lt.s32 	%p20, %r350, 1;
	@%p20 bra 	$L__BB3_42;
	cvt.s64.s32 	%rd19, %r126;
	mov.u32 	%r215, %ntid.x;
$L__BB3_26:
	mov.u64 	%rd39, %rd6;
	ld.param.u64 	%rd218, [_Z16nussbaumerKernelPiS_S_iS_S_iS_il_param_2];
	add.s32 	%r209, %r350, -1;
	cvta.to.global.u64 	%rd138, %rd218;
	mul.wide.u32 	%rd139, %r209, 4;
	add.s64 	%rd140, %rd138, %rd139;
	ld.global.u32 	%r54, [%rd140];
	shr.s32 	%r55, %r54, 1;
	mov.b32 	%r210, 1;
	shl.b32 	%r56, %r210, %r55;
	and.b32  	%r211, %r54, 1;
	setp.eq.s32 	%p21, %r211, 0;
	mov.b32 	%r212, 2;
	shl.b32 	%r213, %r212, %r55;
	selp.b32 	%r57, %r56, %r213, %p21;
	add.s32 	%r214, %r55, %r211;
	shr.u32 	%r216, %r215, %r214;
	div.s32 	%r340, %r340, %r213;
	div.s32 	%r59, %r340, %r216;
	setp.lt.s32 	%p22, %r59, 1;
	@%p22 bra 	$L__BB3_91;
	mov.u32 	%r353, %tid.x;
	setp.ne.s32 	%p23, %r57, %r56;
	selp.u32 	%r61, 1, 0, %p23;
	mov.b32 	%r218, 1;
	shl.b32 	%r62, %r218, %r54;
	max.s32 	%r219, %r56, 1;
	and.b32  	%r63, %r219, 1;
	and.b32  	%r64, %r219, 2147483646;
	mov.b32 	%r352, 0;
	cvt.s64.s32 	%rd203, %r57;
$L__BB3_28:
	setp.lt.s32 	%p24, %r55, 0;
	div.s32 	%r220, %r353, %r57;
	mul.lo.s32 	%r221, %r220, %r57;
	sub.s32 	%r363, %r353, %r221;
	mov.b32 	%r222, 2;
	shl.b32 	%r223, %r222, %r55;
	mul.lo.s32 	%r224, %r221, %r223;
	mul.wide.s32 	%rd141, %r224, 4;
	add.s64 	%rd41, %rd39, %rd141;
	shl.b32 	%r225, %r57, %r55;
	mul.lo.s32 	%r68, %r220, %r225;
	@%p24 bra 	$L__BB3_46;
	sub.s32 	%r69, %r363, %r57;
	mov.b32 	%r354, 0;
$L__BB3_30:
	mov.u32 	%r70, %r354;
	setp.eq.s32 	%p25, %r55, 31;
	@%p25 bra 	$L__BB3_87;
	setp.lt.s32 	%p26, %r56, 2;
	add.s32 	%r71, %r70, 1;
	mov.b32 	%r228, -1;
	shl.b32 	%r229, %r228, %r70;
	not.b32 	%r72, %r229;
	sub.s32 	%r230, %r70, %r55;
	add.s32 	%r73, %r230, 32;
	mov.b32 	%r231, 1;
	shl.b32 	%r74, %r231, %r70;
	mov.b32 	%r355, 0;
	mov.u32 	%r360, %r355;
	@%p26 bra 	$L__BB3_73;
$L__BB3_32:
	shr.u32 	%r232, %r355, %r70;
	shl.b32 	%r233, %r232, %r71;
	and.b32  	%r234, %r355, %r72;
	or.b32  	%r235, %r233, %r234;
	shr.u32 	%r236, %r235, %r71;
	brev.b32 	%r237, %r236;
	shr.u32 	%r238, %r237, %r73;
	shl.b32 	%r239, %r238, %r70;
	shl.b32 	%r76, %r239, %r61;
	mul.lo.s32 	%r77, %r235, %r57;
	add.s32 	%r240, %r77, %r363;
	mul.wide.s32 	%rd142, %r240, 4;
	add.s64 	%rd43, %rd41, %rd142;
	ld.global.u32 	%r78, [%rd43];
	add.s32 	%r241, %r235, %r74;
	mul.lo.s32 	%r79, %r241, %r57;
	add.s32 	%r242, %r79, %r363;
	mul.wide.s32 	%rd143, %r242, 4;
	add.s64 	%rd44, %rd41, %rd143;
	ld.global.u32 	%r80, [%rd44];
	sub.s32 	%r243, %r57, %r76;
	setp.ge.s32 	%p27, %r363, %r243;
	@%p27 bra 	$L__BB3_50;
	mul.wide.s32 	%rd148, %r76, 4;
	add.s64 	%rd149, %rd43, %rd148;
	ld.global.u32 	%r356, [%rd149];
	add.s64 	%rd150, %rd44, %rd148;
	ld.global.u32 	%r357, [%rd150];
	bra.uni 	$L__BB3_51;
$L__BB3_34:
	rem.s64 	%rd229, %rd22, %rd9;
$L__BB3_35:
	add.s64 	%rd26, %rd229, %rd9;
	or.b64  	%rd132, %rd26, %rd9;
	and.b64  	%rd133, %rd132, -4294967296;
	setp.ne.s64 	%p17, %rd133, 0;
	@%p17 bra 	$L__BB3_37;
	cvt.u32.u64 	%r202, %rd9;
	cvt.u32.u64 	%r203, %rd26;
	rem.u32 	%r204, %r203, %r202;
	cvt.u64.u32 	%rd230, %r204;
	bra.uni 	$L__BB3_38;
$L__BB3_37:
	rem.s64 	%rd230, %rd26, %rd9;
$L__BB3_38:
	shl.b64 	%rd134, %rd20, 2;
	add.s64 	%rd30, %rd6, %rd134;
	st.global.u32 	[%rd30], %rd230;
	sub.s32 	%r205, %r47, %r46;
	mul.wide.s32 	%rd135, %r205, %r48;
	add.s64 	%rd31, %rd21, %rd135;
	or.b64  	%rd136, %rd31, %rd9;
	and.b64  	%rd137, %rd136, -4294967296;
	setp.ne.s64 	%p18, %rd137, 0;
	@%p18 bra 	$L__BB3_40;
	cvt.u32.u64 	%r206, %rd9;
	cvt.u32.u64 	%r207, %rd31;
	rem.u32 	%r208, %r207, %r206;
	cvt.u64.u32 	%rd231, %r208;
	bra.uni 	$L__BB3_41;
$L__BB3_40:
	rem.s64 	%rd231, %rd31, %rd9;
$L__BB3_41:
	st.global.u32 	[%rd30+4], %rd231;
	add.s32 	%r349, %r349, %r4;
	setp.lt.s32 	%p19, %r349, %r340;
	@%p19 bra 	$L__BB3_12;
	bra.uni 	$L__BB3_24;
$L__BB3_42:
	ld.param.u64 	%rd219, [_Z16nussbaumerKernelPiS_S_iS_S_iS_il_param_2];
	cvta.to.global.u64 	%rd36, %rd219;
	ld.global.u32 	%r331, [%rd36];
	mov.b32 	%r332, 1;
	shl.b32 	%r333, %r332, %r331;
	mov.u32 	%r365, %tid.x;
	setp.ge.s32 	%p47, %r365, %r333;
	@%p47 bra 	$L__BB3_45;
	ld.param.u64 	%rd220, [_Z16nussbaumerKernelPiS_S_iS_S_iS_il_param_7];
	mov.u32 	%r51, %ntid.x;
	cvt.s64.s32 	%rd37, %r1;
	cvta.to.global.u64 	%rd38, %rd220;
$L__BB3_44:
	cvt.s64.s32 	%rd211, %r365;
	mul.wide.s32 	%rd212, %r365, 4;
	add.s64 	%rd213, %rd6, %rd212;
	ld.global.u32 	%r334, [%rd213];
	rem.s32 	%r335, %r334, %r126;
	add.s64 	%rd214, %rd211, %rd37;
	shl.b64 	%rd215, %rd214, 2;
	add.s64 	%rd216, %rd38, %rd215;
	st.global.u32 	[%rd216], %r335;
	add.s32 	%r365, %r365, %r51;
	ld.global.u32 	%r336, [%rd36];
	mov.b32 	%r337, 1;
	shl.b32 	%r338, %r337, %r336;
	setp.lt.s32 	%p48, %r365, %r338;
	@%p48 bra 	$L__BB3_44;
$L__BB3_45:
	ret;
$L__BB3_46:
	setp.ge.s32 	%p42, %r363, %r62;
	@%p42 bra 	$L__BB3_90;
	cvt.s64.s32 	%rd42, %r68;
$L__BB3_48:
	div.s32 	%r114, %r363, %r56;
	shl.b32 	%r316, %r114, %r55;
	sub.s32 	%r115, %r363, %r316;
	setp.ne.s32 	%p43, %r114, 0;
	@%p43 bra 	$L__BB3_88;
	mul.lo.s32 	%r322, %r115, %r57;
	mul.wide.s32 	%rd200, %r322, 4;
	add.s64 	%rd201, %rd41, %rd200;
	ld.global.u32 	%r323, [%rd201];
	add.s32 	%r324, %r115, %r56;
	mul.lo.s32 	%r325, %r324, %r57;
	cvt.s64.s32 	%rd202, %r325;
	add.s64 	%rd204, %rd203, %rd202;
	shl.b64 	%rd205, %rd204, 2;
	add.s64 	%rd206, %rd41, %rd205;
	ld.global.u32 	%r326, [%rd206+-4];
	sub.s32 	%r327, %r323, %r326;
	rem.s32 	%r328, %r327, %r126;
	add.s32 	%r364, %r328, %r126;
	bra.uni 	$L__BB3_89;
$L__BB3_50:
	add.s32 	%r244, %r69, %r76;
	add.s32 	%r245, %r244, %r77;
	mul.wide.s32 	%rd144, %r245, 4;
	add.s64 	%rd145, %rd41, %rd144;
	ld.global.u32 	%r246, [%rd145];
	neg.s32 	%r356, %r246;
	add.s32 	%r247, %r244, %r79;
	mul.wide.s32 	%rd146, %r247, 4;
	add.s64 	%rd147, %rd41, %rd146;
	ld.global.u32 	%r248, [%rd147];
	neg.s32 	%r357, %r248;
$L__BB3_51:
	bar.sync 	0;
	add.s32 	%r249, %r80, %r78;
	cvt.s64.s32 	%rd151, %r249;
	mul.lo.s64 	%rd45, %rd87, %rd151;
	or.b64  	%rd152, %rd45, %rd19;
	and.b64  	%rd153, %rd152, -4294967296;
	setp.ne.s64 	%p28, %rd153, 0;
	@%p28 bra 	$L__BB3_53;
	cvt.u32.u64 	%r250, %rd19;
	cvt.u32.u64 	%r251, %rd45;
	rem.u32 	%r252, %r251, %r250;
	cvt.u64.u32 	%rd235, %r252;
	bra.uni 	$L__BB3_54;
$L__BB3_53:
	rem.s64 	%rd235, %rd45, %rd19;
$L__BB3_54:
	st.global.u32 	[%rd43], %rd235;
	sub.s32 	%r253, %r356, %r357;
	cvt.s64.s32 	%rd154, %r253;
	mul.lo.s64 	%rd49, %rd87, %rd154;
	or.b64  	%rd155, %rd49, %rd19;
	and.b64  	%rd156, %rd155, -4294967296;
	setp.ne.s64 	%p29, %rd156, 0;
	@%p29 bra 	$L__BB3_56;
	cvt.u32.u64 	%r254, %rd19;
	cvt.u32.u64 	%r255, %rd49;
	rem.u32 	%r256, %r255, %r254;
	cvt.u64.u32 	%rd236, %r256;
	bra.uni 	$L__BB3_57;
$L__BB3_56:
	rem.s64 	%rd236, %rd49, %rd19;
$L__BB3_57:
	add.s64 	%rd53, %rd236, %rd19;
	or.b64  	%rd157, %rd53, %rd19;
	and.b64  	%rd158, %rd157, -4294967296;
	setp.ne.s64 	%p30, %rd158, 0;
	@%p30 bra 	$L__BB3_59;
	cvt.u32.u64 	%r257, %rd19;
	cvt.u32.u64 	%r258, %rd53;
	rem.u32 	%r259, %r258, %r257;
	cvt.u64.u32 	%rd237, %r259;
	bra.uni 	$L__BB3_60;
$L__BB3_59:
	rem.s64 	%rd237, %rd53, %rd19;
$L__BB3_60:
	st.global.u32 	[%rd44], %rd237;
	bar.sync 	0;
	add.s32 	%r87, %r355, 1;
	shr.u32 	%r260, %r87, %r70;
	shl.b32 	%r261, %r260, %r71;
	and.b32  	%r262, %r87, %r72;
	or.b32  	%r263, %r261, %r262;
	shr.u32 	%r264, %r263, %r71;
	brev.b32 	%r265, %r264;
	shr.u32 	%r266, %r265, %r73;
	shl.b32 	%r267, %r266, %r70;
	shl.b32 	%r88, %r267, %r61;
	mul.lo.s32 	%r89, %r263, %r57;
	add.s32 	%r268, %r89, %r363;
	mul.wide.s32 	%rd159, %r268, 4;
	add.s64 	%rd57, %rd41, %rd159;
	ld.global.u32 	%r90, [%rd57];
	add.s32 	%r269, %r263, %r74;
	mul.lo.s32 	%r91, %r269, %r57;
	add.s32 	%r270, %r91, %r363;
	mul.wide.s32 	%rd160, %r270, 4;
	add.s64 	%rd58, %rd41, %rd160;
	ld.global.u32 	%r92, [%rd58];
	sub.s32 	%r271, %r57, %r88;
	setp.lt.s32 	%p31, %r363, %r271;
	@%p31 bra 	$L__BB3_62;
	add.s32 	%r272, %r69, %r88;
	add.s32 	%r273, %r272, %r89;
	mul.wide.s32 	%rd161, %r273, 4;
	add.s64 	%rd162, %rd41, %rd161;
	ld.global.u32 	%r274, [%rd162];
	neg.s32 	%r358, %r274;
	add.s32 	%r275, %r272, %r91;
	mul.wide.s32 	%rd163, %r275, 4;
	add.s64 	%rd164, %rd41, %rd163;
	ld.global.u32 	%r276, [%rd164];
	neg.s32 	%r359, %r276;
	bra.uni 	$L__BB3_63;
$L__BB3_62:
	mul.wide.s32 	%rd165, %r88, 4;
	add.s64 	%rd166, %rd57, %rd165;
	ld.global.u32 	%r358, [%rd166];
	add.s64 	%rd167, %rd58, %rd165;
	ld.global.u32 	%r359, [%rd167];
$L__BB3_63:
	bar.sync 	0;
	add.s32 	%r277, %r92, %r90;
	cvt.s64.s32 	%rd168, %r277;
	mul.lo.s64 	%rd59, %rd87, %rd168;
	or.b64  	%rd169, %rd59, %rd19;
	and.b64  	%rd170, %rd169, -4294967296;
	setp.ne.s64 	%p32, %rd170, 0;
	@%p32 bra 	$L__BB3_65;
	cvt.u32.u64 	%r278, %rd19;
	cvt.u32.u64 	%r279, %rd59;
	rem.u32 	%r280, %r279, %r278;
	cvt.u64.u32 	%rd238, %r280;
	bra.uni 	$L__BB3_66;
$L__BB3_65:
	rem.s64 	%rd238, %rd59, %rd19;
$L__BB3_66:
	st.global.u32 	[%rd57], %rd238;
	sub.s32 	%r281, %r358, %r359;
	cvt.s64.s32 	%rd171, %r281;
	mul.lo.s64 	%rd63, %rd87, %rd171;
	or.b64  	%rd172, %rd63, %rd19;
	and.b64  	%rd173, %rd172, -4294967296;
	setp.ne.s64 	%p33, %rd173, 0;
	@%p33 bra 	$L__BB3_68;
	cvt.u32.u64 	%r282, %rd19;
	cvt.u32.u64 	%r283, %rd63;
	rem.u32 	%r284, %r283, %r282;
	cvt.u64.u32 	%rd239, %r284;
	bra.uni 	$L__BB3_69;
$L__BB3_68:
	rem.s64 	%rd239, %rd63, %rd19;
$L__BB3_69:
	add.s64 	%rd67, %rd239, %rd19;
	or.b64  	%rd174, %rd67, %rd19;
	and.b64  	%rd175, %rd174, -4294967296;
	setp.ne.s64 	%p34, %rd175, 0;
	@%p34 bra 	$L__BB3_71;
	cvt.u32.u64 	%r285, %rd19;
	cvt.u32.u64 	%r286, %rd67;
	rem.u32 	%r287, %r286, %r285;
	cvt.u64.u32 	%rd240, %r287;
	bra.uni 	$L__BB3_72;
$L__BB3_71:
	rem.s64 	%rd240, %rd67, %rd19;
$L__BB3_72:
	st.global.u32 	[%rd58], %rd240;
	bar.sync 	0;
	add.s32 	%r355, %r87, 1;
	setp.ne.s32 	%p35, %r355, %r64;
	mov.u32 	%r360, %r64;
	@%p35 bra 	$L__BB3_32;
$L__BB3_73:
	setp.eq.s32 	%p36, %r63, 0;
	@%p36 bra 	$L__BB3_87;
	shr.u32 	%r288, %r360, %r70;
	shl.b32 	%r289, %r288, %r71;
	and.b32  	%r290, %r360, %r72;
	or.b32  	%r291, %r289, %r290;
	shr.u32 	%r292, %r291, %r71;
	brev.b32 	%r293, %r292;
	shr.u32 	%r294, %r293, %r73;
	shl.b32 	%r295, %r294, %r70;
	shl.b32 	%r101, %r295, %r61;
	mul.lo.s32 	%r102, %r291, %r57;
	add.s32 	%r296, %r102, %r363;
	mul.wide.s32 	%rd176, %r296, 4;
	add.s64 	%rd71, %rd41, %rd176;
	ld.global.u32 	%r103, [%rd71];
	add.s32 	%r297, %r291, %r74;
	mul.lo.s32 	%r104, %r297, %r57;
	add.s32 	%r298, %r104, %r363;
	mul.wide.s32 	%rd177, %r298, 4;
	add.s64 	%rd72, %rd41, %rd177;
	ld.global.u32 	%r105, [%rd72];
	sub.s32 	%r299, %r57, %r101;
	setp.lt.s32 	%p37, %r363, %r299;
	@%p37 bra 	$L__BB3_76;
	add.s32 	%r300, %r69, %r101;
	add.s32 	%r301, %r300, %r102;
	mul.wide.s32 	%rd178, %r301, 4;
	add.s64 	%rd179, %rd41, %rd178;
	ld.global.u32 	%r302, [%rd179];
	neg.s32 	%r361, %r302;
	add.s32 	%r303, %r300, %r104;
	mul.wide.s32 	%rd180, %r303, 4;
	add.s64 	%rd181, %rd41, %rd180;
	ld.global.u32 	%r304, [%rd181];
	neg.s32 	%r362, %r304;
	bra.uni 	$L__BB3_77;
$L__BB3_76:
	mul.wide.s32 	%rd182, %r101, 4;
	add.s64 	%rd183, %rd71, %rd182;
	ld.global.u32 	%r361, [%rd183];
	add.s64 	%rd184, %rd72, %rd182;
	ld.global.u32 	%r362, [%rd184];
$L__BB3_77:
	bar.sync 	0;
	add.s32 	%r305, %r105, %r103;
	cvt.s64.s32 	%rd185, %r305;
	mul.lo.s64 	%rd73, %rd87, %rd185;
	or.b64  	%rd186, %rd73, %rd19;
	and.b64  	%rd187, %rd186, -4294967296;
	setp.ne.s64 	%p38, %rd187, 0;
	@%p38 bra 	$L__BB3_79;
	cvt.u32.u64 	%r306, %rd19;
	cvt.u32.u64 	%r307, %rd73;
	rem.u32 	%r308, %r307, %r306;
	cvt.u64.u32 	%rd241, %r308;
	bra.uni 	$L__BB3_80;
$L__BB3_79:
	rem.s64 	%rd241, %rd73, %rd19;
$L__BB3_80:
	st.global.u32 	[%rd71], %rd241;
	sub.s32 	%r309, %r361, %r362;
	cvt.s64.s32 	%rd188, %r309;
	mul.lo.s64 	%rd77, %rd87, %rd188;
	or.b64  	%rd189, %rd77, %rd19;
	and.b64  	%rd190, %rd189, -4294967296;
	setp.ne.s64 	%p39, %rd190, 0;
	@%p39 bra 	$L__BB3_82;
	cvt.u32.u64 	%r310, %rd19;
	cvt.u32.u64 	%r311, %rd77;
	rem.u32 	%r312, %r311, %r310;
	cvt.u64.u32 	%rd242, %r312;
	bra.uni 	$L__BB3_83;
$L__BB3_82:
	rem.s64 	%rd242, %rd77, %rd19;
$L__BB3_83:
	add.s64 	%rd81, %rd242, %rd19;
	or.b64  	%rd191, %rd81, %rd19;
	and.b64  	%rd192, %rd191, -4294967296;
	setp.ne.s64 	%p40, %rd192, 0;
	@%p40 bra 	$L__BB3_85;
	cvt.u32.u64 	%r313, %rd19;
	cvt.u32.u64 	%r314, %rd81;
	rem.u32 	%r315, %r314, %r313;
	cvt.u64.u32 	%rd243, %r315;
	bra.uni 	$L__BB3_86;
$L__BB3_85:
	rem.s64 	%rd243, %rd81, %rd19;
$L__BB3_86:
	st.global.u32 	[%rd72], %rd243;
	bar.sync 	0;
$L__BB3_87:
	add.s32 	%r354, %r70, 1;
	setp.eq.s32 	%p41, %r70, %r55;
	@%p41 bra 	$L__BB3_46;
	bra.uni 	$L__BB3_30;
$L__BB3_88:
	mad.lo.s32 	%r317, %r115, %r57, %r114;
	mul.wide.s32 	%rd193, %r317, 4;
	add.s64 	%rd194, %rd41, %rd193;
	ld.global.u32 	%r318, [%rd194];
	add.s32 	%r319, %r115, %r56;
	mul.lo.s32 	%r320, %r319, %r57;
	cvt.s64.s32 	%rd195, %r320;
	cvt.s64.s32 	%rd196, %r114;
	add.s64 	%rd197, %rd196, %rd195;
	shl.b64 	%rd198, %rd197, 2;
	add.s64 	%rd199, %rd41, %rd198;
	ld.global.u32 	%r321, [%rd199+-4];
	add.s32 	%r364, %r321, %r318;
$L__BB3_89:
	rem.s32 	%r329, %r364, %r126;
	cvt.s64.s32 	%rd207, %r363;
	add.s64 	%rd208, %rd207, %rd42;
	shl.b64 	%rd209, %rd208, 2;
	add.s64 	%rd210, %rd5, %rd209;
	st.global.u32 	[%rd210], %r329;
	add.s32 	%r363, %r363, %r57;
	setp.lt.s32 	%p44, %r363, %r62;
	@%p44 bra 	$L__BB3_48;
$L__BB3_90:
	mov.u32 	%r330, %ntid.x;
	add.s32 	%r353, %r353, %r330;
	add.s32 	%r352, %r352, 1;
	setp.ne.s32 	%p45, %r352, %r59;
	@%p45 bra 	$L__BB3_28;
$L__BB3_91:
	add.s32 	%r122, %r350, -1;
	bar.sync 	0;
	setp.gt.s32 	%p46, %r350, 1;
	mov.u64 	%rd6, %rd5;
	mov.u32 	%r350, %r122;
	mov.u64 	%rd5, %rd39;
	@%p46 bra 	$L__BB3_26;
	bra.uni 	$L__BB3_42;

}


// ===== COMPILED SASS (sm_100) =====

	.target	sm_100

	.elftype	@"ET_EXEC"


//--------------------- .note.nv.tkinfo           --------------------------
	.section	.note.nv.tkinfo,"",@"SHT_NOTE"
	.sectionflags	@"SHF_NOTE_NV_TKINFO"
	.tkinfo
        /*0018*/ 	.word	0x00000002
        /*0030*/ 	.string	""
        /*0030*/ 	.string	"ptxas"
        /*0030*/ 	.string	"Cuda compilation tools, release 13.0, V13.0.88"
        /*0030*/ 	.string	"Build cuda_13.0.r13.0/compiler.36424714_0"
        /*0030*/ 	.string	"-arch sm_100 -m 64 "



//--------------------- .note.nv.cuinfo           --------------------------
	.section	.note.nv.cuinfo,"",@"SHT_NOTE"
	.sectionflags	@"SHF_NOTE_NV_CUINFO"
        /*0018*/ 	.short	0x0002
        /*001a*/ 	.short	0x0064
        /*001c*/ 	.short	0x0082
	.zero		2


//--------------------- .nv.info                  --------------------------
	.section	.nv.info,"",@"SHT_CUDA_INFO"
	.align	4


	//----- nvinfo : EIATTR_REGCOUNT
	.align		4
        /*0000*/ 	.byte	0x04, 0x2f
        /*0002*/ 	.short	(.L_10 - .L_9)
	.align		4
.L_9:
        /*0004*/ 	.word	index@(_Z22rand_device_api_kernelP17curandStateXORWOWPiii)
        /*0008*/ 	.word	0x00000020


	//----- nvinfo : EIATTR_FRAME_SIZE
	.align		4
.L_10:
        /*000c*/ 	.byte	0x04, 0x11
        /*000e*/ 	.short	(.L_12 - .L_11)
	.align		4
.L_11:
        /*0010*/ 	.word	index@(_Z22rand_device_api_kernelP17curandStateXORWOWPiii)
        /*0014*/ 	.word	0x00000000


	//----- nvinfo : EIATTR_REGCOUNT
	.align		4
.L_12:
        /*0018*/ 	.byte	0x04, 0x2f
        /*001a*/ 	.short	(.L_14 - .L_13)
	.align		4
.L_13:
        /*001c*/ 	.word	index@(_Z16montgomeryKernelPiS_Pliii)
        /*0020*/ 	.word	0x00000020


	//----- nvinfo : EIATTR_FRAME_SIZE
	.align		4
.L_14:
        /*0024*/ 	.byte	0x04, 0x11
        /*0026*/ 	.short	(.L_16 - .L_15)
	.align		4
.L_15:
        /*0028*/ 	.word	index@($__internal_2_$__cuda_sm20_rem_s64)
        /*002c*/ 	.word	0x00000000


	//----- nvinfo : EIATTR_FRAME_SIZE
	.align		4
.L_16:
        /*0030*/ 	.byte	0x04, 0x11
        /*0032*/ 	.short	(.L_18 - .L_17)
	.align		4
.L_17:
        /*0034*/ 	.word	index@(_Z16montgomeryKernelPiS_Pliii)
        /*0038*/ 	.word	0x00000000


	//----- nvinfo : EIATTR_REGCOUNT
	.align		4
.L_18:
        /*003c*/ 	.byte	0x04, 0x2f
        /*003e*/ 	.short	(.L_20 - .L_19)
	.align		4
.L_19:
        /*0040*/ 	.word	index@(_Z9nttKernelPiS_S_iS_S_ii)
        /*0044*/ 	.word	0x0000002a


	//----- nvinfo : EIATTR_FRAME_SIZE
	.align		4
.L_20:
        /*0048*/ 	.byte	0x04, 0x11
        /*004a*/ 	.short	(.L_22 - .L_21)
	.align		4
.L_21:
        /*004c*/ 	.word	index@($__internal_1_$__cuda_sm20_rem_s64)
        /*0050*/ 	.word	0x00000000


	//----- nvinfo : EIATTR_FRAME_SIZE
	.align		4
.L_22:
        /*0054*/ 	.byte	0x04, 0x11
        /*0056*/ 	.short	(.L_24 - .L_23)
	.align		4
.L_23:
        /*0058*/ 	.word	index@(_Z9nttKernelPiS_S_iS_S_ii)
        /*005c*/ 	.word	0x00000000


	//----- nvinfo : EIATTR_REGCOUNT
	.align		4
.L_24:
        /*0060*/ 	.byte	0x04, 0x2f
        /*0062*/ 	.short	(.L_26 - .L_25)
	.align		4
.L_25:
        /*0064*/ 	.word	index@(_Z16nussbaumerKernelPiS_S_iS_S_iS_il)
        /*0068*/ 	.word	0x00000022


	//----- nvinfo : EIATTR_FRAME_SIZE
	.align		4
.L_26:
        /*006c*/ 	.byte	0x04, 0x11
        /*006e*/ 	.short	(.L_28 - .L_27)
	.align		4
.L_27:
        /*0070*/ 	.word	index@($__internal_0_$__cuda_sm20_rem_s64)
        /*0074*/ 	.word	0x00000000


	//----- nvinfo : EIATTR_FRAME_SIZE
	.align		4
.L_28:
        /*0078*/ 	.byte	0x04, 0x11
        /*007a*/ 	.short	(.L_30 - .L_29)
	.align		4
.L_29:
        /*007c*/ 	.word	index@(_Z16nussbaumerKernelPiS_S_iS_S_iS_il)
        /*0080*/ 	.word	0x00000000


	//----- nvinfo : EIATTR_MIN_STACK_SIZE
	.align		4
.L_30:
        /*0084*/ 	.byte	0x04, 0x12
        /*0086*/ 	.short	(.L_32 - .L_31)
	.align		4
.L_31:
        /*0088*/ 	.word	index@(_Z16nussbaumerKernelPiS_S_iS_S_iS_il)
        /*008c*/ 	.word	0x00000000


	//----- nvinfo : EIATTR_MIN_STACK_SIZE
	.align		4
.L_32:
        /*0090*/ 	.byte	0x04, 0x12
        /*0092*/ 	.short	(.L_34 - .L_33)
	.align		4
.L_33:
        /*0094*/ 	.word	index@(_Z9nttKernelPiS_S_iS_S_ii)
        /*0098*/ 	.word	0x00000000


	//----- nvinfo : EIATTR_MIN_STACK_SIZE
	.align		4
.L_34:
        /*009c*/ 	.byte	0x04, 0x12
        /*009e*/ 	.short	(.L_36 - .L_35)
	.align		4
.L_35:
        /*00a0*/ 	.word	index@(_Z16montgomeryKernelPiS_Pliii)
        /*00a4*/ 	.word	0x00000000


	//----- nvinfo : EIATTR_MIN_STACK_SIZE
	.align		4
.L_36:
        /*00a8*/ 	.byte	0x04, 0x12
        /*00aa*/ 	.short	(.L_38 - .L_37)
	.align		4
.L_37:
        /*00ac*/ 	.word	index@(_Z22rand_device_api_kernelP17curandStateXORWOWPiii)
        /*00b0*/ 	.word	0x00000000
.L_38:


//--------------------- .nv.compat                --------------------------
	.section	.nv.compat,"",@"SHT_CUDA_COMPAT_INFO"
	.align	4
        /*0000*/ 	.byte	0x02, 0x09, 0x00, 0x00, 0x02, 0x02, 0x01, 0x00, 0x02, 0x05, 0x05, 0x00, 0x03, 0x07, 0x01, 0x01
        /*0010*/ 	.byte	0x02, 0x03, 0x00, 0x00, 0x02, 0x06, 0x01, 0x00, 0x04, 0x0b, 0x08, 0x00, 0x01, 0x00, 0x00, 0x00
        /*0020*/ 	.byte	0x00, 0x00, 0x00, 0x00


//--------------------- .nv.info._Z16nussbaumerKernelPiS_S_iS_S_iS_il --------------------------
	.section	.nv.info._Z16nussbaumerKernelPiS_S_iS_S_iS_il,"",@"SHT_CUDA_INFO"
	.sectionflags	@""
	.align	4


	//----- nvinfo : EIATTR_CUDA_API_VERSION
	.align		4
        /*0000*/ 	.byte	0x04, 0x37
        /*0002*/ 	.short	(.L_40 - .L_39)
.L_39:
        /*0004*/ 	.word	0x00000082


	//----- nvinfo : EIATTR_KPARAM_INFO
	.align		4
.L_40:
        /*0008*/ 	.byte	0x04, 0x17
        /*000a*/ 	.short	(.L_42 - .L_41)
.L_41:
        /*000c*/ 	.word	0x00000000
        /*0010*/ 	.short	0x0009
        /*0012*/ 	.short	0x0048
        /*0014*/ 	.byte	0x00, 0xf0, 0x21, 0x00


	//----- nvinfo : EIATTR_KPARAM_INFO
	.align		4
.L_42:
        /*0018*/ 	.byte	0x04, 0x17
        /*001a*/ 	.short	(.L_44 - .L_43)
.L_43:
        /*001c*/ 	.word	0x00000000
        /*0020*/ 	.short	0x0008
        /*0022*/ 	.short	0x0040
        /*0024*/ 	.byte	0x00, 0xf0, 0x11, 0x00


	//----- nvinfo : EIATTR_KPARAM_INFO
	.align		4
.L_44:
        /*0028*/ 	.byte	0x04, 0x17
        /*002a*/ 	.short	(.L_46 - .L_45)
.L_45:
        /*002c*/ 	.word	0x00000000
        /*0030*/ 	.short	0x0007
        /*0032*/ 	.short	0x0038
        /*0034*/ 	.byte	0x00, 0xf5, 0x21, 0x00


	//----- nvinfo : EIATTR_KPARAM_INFO
	.align		4
.L_46:
        /*0038*/ 	.byte	0x04, 0x17
        /*003a*/ 	.short	(.L_48 - .L_47)
.L_47:
        /*003c*/ 	.word	0x00000000
        /*0040*/ 	.short	0x0006
        /*0042*/ 	.short	0x0030
        /*0044*/ 	.byte	0x00, 0xf0, 0x11, 0x00


	//----- nvinfo : EIATTR_KPARAM_INFO
	.align		4
.L_48:
        /*0048*/ 	.byte	0x04, 0x17
        /*004a*/ 	.short	(.L_50 - .L_49)
.L_49:
        /*004c*/ 	.word	0x00000000
        /*0050*/ 	.short	0x0005
        /*0052*/ 	.short	0x0028
        /*0054*/ 	.byte	0x00, 0xf5, 0x21, 0x00


	//----- nvinfo : EIATTR_KPARAM_INFO
	.align		4
.L_50:
        /*0058*/ 	.byte	0x04, 0x17
        /*005a*/ 	.short	(.L_52 - .L_51)
.L_51:
        /*005c*/ 	.word	0x00000000
        /*0060*/ 	.short	0x0004
        /*0062*/ 	.short	0x0020
        /*0064*/ 	.byte	0x00, 0xf5, 0x21, 0x00


	//----- nvinfo : EIATTR_KPARAM_INFO
	.align		4
.L_52:
        /*0068*/ 	.byte	0x04, 0x17
        /*006a*/ 	.short	(.L_54 - .L_53)
.L_53:
        /*006c*/ 	.word	0x00000000
        /*0070*/ 	.short	0x0003
        /*0072*/ 	.short	0x0018
        /*0074*/ 	.byte	0x00, 0xf0, 0x11, 0x00


	//----- nvinfo : EIATTR_KPARAM_INFO
	.align		4
.L_54:
        /*0078*/ 	.byte	0x04, 0x17
        /*007a*/ 	.short	(.L_56 - .L_55)
.L_55:
        /*007c*/ 	.word	0x00000000
        /*0080*/ 	.short	0x0002
        /*0082*/ 	.short	0x0010
        /*0084*/ 	.byte	0x00, 0xf5, 0x21, 0x00


	//----- nvinfo : EIATTR_KPARAM_INFO
	.align		4
.L_56:
        /*0088*/ 	.byte	0x04, 0x17
        /*008a*/ 	.short	(.L_58 - .L_57)
.L_57:
        /*008c*/ 	.word	0x00000000
        /*0090*/ 	.short	0x0001
        /*0092*/ 	.short	0x0008
        /*0094*/ 	.byte	0x00, 0xf5, 0x21, 0x00


	//----- nvinfo : EIATTR_KPARAM_INFO
	.align		4
.L_58:
        /*0098*/ 	.byte	0x04, 0x17
        /*009a*/ 	.short	(.L_60 - .L_59)
.L_59:
        /*009c*/ 	.word	0x00000000
        /*00a0*/ 	.short	0x0000
        /*00a2*/ 	.short	0x0000
        /*00a4*/ 	.byte	0x00, 0xf5, 0x21, 0x00


	//----- nvinfo : EIATTR_SPARSE_MMA_MASK
	.align		4
.L_60:
        /*00a8*/ 	.byte	0x03, 0x50
        /*00aa*/ 	.short	0x0000


	//----- nvinfo : EIATTR_MAXREG_COUNT
	.align		4
        /*00ac*/ 	.byte	0x03, 0x1b
        /*00ae*/ 	.short	0x00ff


	//----- nvinfo : EIATTR_NUM_BARRIERS
	.align		4
        /*00b0*/ 	.byte	0x02, 0x4c
        /*00b2*/ 	.byte	0x01
	.zero		1


	//----- nvinfo : EIATTR_MERCURY_ISA_VERSION
	.align		4
        /*00b4*/ 	.byte	0x03, 0x5f
        /*00b6*/ 	.short	0x0101


	//----- nvinfo : EIATTR_VRC_CTA_INIT_COUNT
	.align		4
        /*00b8*/ 	.byte	0x02, 0x4a
	.zero		1
	.zero		1


	//----- nvinfo : EIATTR_EXIT_INSTR_OFFSETS
	.align		4
        /*00bc*/ 	.byte	0x04, 0x1c
        /*00be*/ 	.short	(.L_62 - .L_61)


	//   ....[0]....
.L_61:
        /*00c0*/ 	.word	0x00004820


	//   ....[1]....
        /*00c4*/ 	.word	0x00004ae0


	//----- nvinfo : EIATTR_CRS_STACK_SIZE
	.align		4
.L_62:
        /*00c8*/ 	.byte	0x04, 0x1e
        /*00ca*/ 	.short	(.L_64 - .L_63)
.L_63:
        /*00cc*/ 	.word	0x00000000


	//----- nvinfo : EIATTR_CBANK_PARAM_SIZE
	.align		4
.L_64:
        /*00d0*/ 	.byte	0x03, 0x19
        /*00d2*/ 	.short	0x0050


	//----- nvinfo : EIATTR_PARAM_CBANK
	.align		4
        /*00d4*/ 	.byte	0x04, 0x0a
        /*00d6*/ 	.short	(.L_66 - .L_65)
	.align		4
.L_65:
        /*00d8*/ 	.word	index@(.nv.constant0._Z16nussbaumerKernelPiS_S_iS_S_iS_il)
        /*00dc*/ 	.short	0x0380
        /*00de*/ 	.short	0x0050


	//----- nvinfo : EIATTR_SW_WAR
	.align		4
.L_66:
        /*00e0*/ 	.byte	0x04, 0x36
        /*00e2*/ 	.short	(.L_68 - .L_67)
.L_67:
        /*00e4*/ 	.word	0x00000008
.L_68:


//--------------------- .nv.info._Z9nttKernelPiS_S_iS_S_ii --------------------------
	.section	.nv.info._Z9nttKernelPiS_S_iS_S_ii,"",@"SHT_CUDA_INFO"
	.sectionflags	@""
	.align	4


	//----- nvinfo : EIATTR_CUDA_API_VERSION
	.align		4
        /*0000*/ 	.byte	0x04, 0x37
        /*0002*/ 	.short	(.L_70 - .L_69)
.L_69:
        /*0004*/ 	.word	0x00000082


	//----- nvinfo : EIATTR_KPARAM_INFO
	.align		4
.L_70:
        /*0008*/ 	.byte	0x04, 0x17
        /*000a*/ 	.short	(.L_72 - .L_71)
.L_71:
        /*000c*/ 	.word	0x00000000
        /*0010*/ 	.short	0x0007
        /*0012*/ 	.short	0x0034
        /*0014*/ 	.byte	0x00, 0xf0, 0x11, 0x00


	//----- nvinfo : EIATTR_KPARAM_INFO
	.align		4
.L_72:
        /*0018*/ 	.byte	0x04, 0x17
        /*001a*/ 	.short	(.L_74 - .L_73)
.L_73:
        /*001c*/ 	.word	0x00000000
        /*0020*/ 	.short	0x0006
        /*0022*/ 	.short	0x0030
        /*0024*/ 	.byte	0x00, 0xf0, 0x11, 0x00


	//----- nvinfo : EIATTR_KPARAM_INFO
	.align		4
.L_74:
        /*0028*/ 	.byte	0x04, 0x17
        /*002a*/ 	.short	(.L_76 - .L_75)
.L_75:
        /*002c*/ 	.word	0x00000000
        /*0030*/ 	.short	0x0005
        /*0032*/ 	.short	0x0028
        /*0034*/ 	.byte	0x00, 0xf5, 0x21, 0x00


	//----- nvinfo : EIATTR_KPARAM_INFO
	.align		4
.L_76:
        /*0038*/ 	.byte	0x04, 0x17
        /*003a*/ 	.short	(.L_78 - .L_77)
.L_77:
        /*003c*/ 	.word	0x00000000
        /*0040*/ 	.short	0x0004
        /*0042*/ 	.short	0x0020
        /*0044*/ 	.byte	0x00, 0xf5, 0x21, 0x00


	//----- nvinfo : EIATTR_KPARAM_INFO
	.align		4
.L_78:
        /*0048*/ 	.byte	0x04, 0x17
        /*004a*/ 	.short	(.L_80 - .L_79)
.L_79:
        /*004c*/ 	.word	0x00000000
        /*0050*/ 	.short	0x0003
        /*0052*/ 	.short	0x0018
        /*0054*/ 	.byte	0x00, 0xf0, 0x11, 0x00


	//----- nvinfo : EIATTR_KPARAM_INFO
	.align		4
.L_80:
        /*0058*/ 	.byte	0x04, 0x17
        /*005a*/ 	.short	(.L_82 - .L_81)
.L_81:
        /*005c*/ 	.word	0x00000000
        /*0060*/ 	.short	0x0002
        /*0062*/ 	.short	0x0010
        /*0064*/ 	.byte	0x00, 0xf5, 0x21, 0x00


	//----- nvinfo : EIATTR_KPARAM_INFO
	.align		4
.L_82:
        /*0068*/ 	.byte	0x04, 0x17
        /*006a*/ 	.short	(.L_84 - .L_83)
.L_83:
        /*006c*/ 	.word	0x00000000
        /*0070*/ 	.short	0x0001
        /*0072*/ 	.short	0x0008
        /*0074*/ 	.byte	0x00, 0xf5, 0x21, 0x00


	//----- nvinfo : EIATTR_KPARAM_INFO
	.align		4
.L_84:
        /*0078*/ 	.byte	0x04, 0x17
        /*007a*/ 	.short	(.L_86 - .L_85)
.L_85:
        /*007c*/ 	.word	0x00000000
        /*0080*/ 	.short	0x0000
        /*0082*/ 	.short	0x0000
        /*0084*/ 	.byte	0x00, 0xf5, 0x21, 0x00


	//----- nvinfo : EIATTR_SPARSE_MMA_MASK
	.align		4
.L_86:
        /*0088*/ 	.byte	0x03, 0x50
        /*008a*/ 	.short	0x0000


	//----- nvinfo : EIATTR_MAXREG_COUNT
	.align		4
        /*008c*/ 	.byte	0x03, 0x1b
        /*008e*/ 	.short	0x00ff


	//----- nvinfo : EIATTR_NUM_BARRIERS
	.align		4
        /*0090*/ 	.byte	0x02, 0x4c
        /*0092*/ 	.byte	0x01
	.zero		1


	//----- nvinfo : EIATTR_MERCURY_ISA_VERSION
	.align		4
        /*0094*/ 	.byte	0x03, 0x5f
        /*0096*/ 	.short	0x0101


	//----- nvinfo : EIATTR_VRC_CTA_INIT_COUNT
	.align		4
        /*0098*/ 	.byte	0x02, 0x4a
	.zero		1
	.zero		1


	//----- nvinfo : EIATTR_EXIT_INSTR_OFFSETS
	.align		4
        /*009c*/ 	.byte	0x04, 0x1c
        /*009e*/ 	.short	(.L_88 - .L_87)


	//   ....[0]....
.L_87:
        /*00a0*/ 	.word	0x0000d260


	//   ....[1]....
        /*00a4*/ 	.word	0x0000d910


	//   ....[2]....
        /*00a8*/ 	.word	0x0000e3f0


	//----- nvinfo : EIATTR_CRS_STACK_SIZE
	.align		4
.L_88:
        /*00ac*/ 	.byte	0x04, 0x1e
        /*00ae*/ 	.short	(.L_90 - .L_89)
.L_89:
        /*00b0*/ 	.word	0x00000000


	//----- nvinfo : EIATTR_CBANK_PARAM_SIZE
	.align		4
.L_90:
        /*00b4*/ 	.byte	0x03, 0x19
        /*00b6*/ 	.short	0x0038


	//----- nvinfo : EIATTR_PARAM_CBANK
	.align		4
        /*00b8*/ 	.byte	0x04, 0x0a
        /*00ba*/ 	.short	(.L_92 - .L_91)
	.align		4
.L_91:
        /*00bc*/ 	.word	index@(.nv.constant0._Z9nttKernelPiS_S_iS_S_ii)
        /*00c0*/ 	.short	0x0380
        /*00c2*/ 	.short	0x0038


	//----- nvinfo : EIATTR_SW_WAR
	.align		4
.L_92:
        /*00c4*/ 	.byte	0x04, 0x36
        /*00c6*/ 	.short	(.L_94 - .L_93)
.L_93:
        /*00c8*/ 	.word	0x00000008
.L_94:


//--------------------- .nv.info._Z16montgomeryKernelPiS_Pliii --------------------------
	.section	.nv.info._Z16montgomeryKernelPiS_Pliii,"",@"SHT_CUDA_INFO"
	.sectionflags	@""
	.align	4


	//----- nvinfo : EIATTR_CUDA_API_VERSION
	.align		4
        /*0000*/ 	.byte	0x04, 0x37
        /*0002*/ 	.short	(.L_96 - .L_95)
.L_95:
        /*0004*/ 	.word	0x00000082


	//----- nvinfo : EIATTR_KPARAM_INFO
	.align		4
.L_96:
        /*0008*/ 	.byte	0x04, 0x17
        /*000a*/ 	.short	(.L_98 - .L_97)
.L_97:
        /*000c*/ 	.word	0x00000000
        /*0010*/ 	.short	0x0005
        /*0012*/ 	.short	0x0020
        /*0014*/ 	.byte	0x00, 0xf0, 0x11, 0x00


	//----- nvinfo : EIATTR_KPARAM_INFO
	.align		4
.L_98:
        /*0018*/ 	.byte	0x04, 0x17
        /*001a*/ 	.short	(.L_100 - .L_99)
.L_99:
        /*001c*/ 	.word	0x00000000
        /*0020*/ 	.short	0x0004
        /*0022*/ 	.short	0x001c
        /*0024*/ 	.byte	0x00, 0xf0, 0x11, 0x00


	//----- nvinfo : EIATTR_KPARAM_INFO
	.align		4
.L_100:
        /*0028*/ 	.byte	0x04, 0x17
        /*002a*/ 	.short	(.L_102 - .L_101)
.L_101:
        /*002c*/ 	.word	0x00000000
        /*0030*/ 	.short	0x0003
        /*0032*/ 	.short	0x0018
        /*0034*/ 	.byte	0x00, 0xf0, 0x11, 0x00


	//----- nvinfo : EIATTR_KPARAM_INFO
	.align		4
.L_102:
        /*0038*/ 	.byte	0x04, 0x17
        /*003a*/ 	.short	(.L_104 - .L_103)
.L_103:
        /*003c*/ 	.word	0x00000000
        /*0040*/ 	.short	0x0002
        /*0042*/ 	.short	0x0010
        /*0044*/ 	.byte	0x00, 0xf5, 0x21, 0x00


	//----- nvinfo : EIATTR_KPARAM_INFO
	.align		4
.L_104:
        /*0048*/ 	.byte	0x04, 0x17
        /*004a*/ 	.short	(.L_106 - .L_105)
.L_105:
        /*004c*/ 	.word	0x00000000
        /*0050*/ 	.short	0x0001
        /*0052*/ 	.short	0x0008
        /*0054*/ 	.byte	0x00, 0xf5, 0x21, 0x00


	//----- nvinfo : EIATTR_KPARAM_INFO
	.align		4
.L_106:
        /*0058*/ 	.byte	0x04, 0x17
        /*005a*/ 	.short	(.L_108 - .L_107)
.L_107:
        /*005c*/ 	.word	0x00000000
        /*0060*/ 	.short	0x0000
        /*0062*/ 	.short	0x0000
        /*0064*/ 	.byte	0x00, 0xf5, 0x21, 0x00


	//----- nvinfo : EIATTR_SPARSE_MMA_MASK
	.align		4
.L_108:
        /*0068*/ 	.byte	0x03, 0x50
        /*006a*/ 	.short	0x0000


	//----- nvinfo : EIATTR_MAXREG_COUNT
	.align		4
        /*006c*/ 	.byte	0x03, 0x1b
        /*006e*/ 	.short	0x00ff


	//----- nvinfo : EIATTR_NUM_BARRIERS
	.align		4
        /*0070*/ 	.byte	0x02, 0x4c
        /*0072*/ 	.byte	0x01
	.zero		1


	//----- nvinfo : EIATTR_MERCURY_ISA_VERSION
	.align		4
        /*0074*/ 	.byte	0x03, 0x5f
        /*0076*/ 	.short	0x0101


	//----- nvinfo : EIATTR_VRC_CTA_INIT_COUNT
	.align		4
        /*0078*/ 	.byte	0x02, 0x4a
	.zero		1
	.zero		1


	//----- nvinfo : EIATTR_EXIT_INSTR_OFFSETS
	.align		4
        /*007c*/ 	.byte	0x04, 0x1c
        /*007e*/ 	.short	(.L_110 - .L_109)


	//   ....[0]....
.L_109:
        /*0080*/ 	.word	0x000008e0


	//   ....[1]....
        /*0084*/ 	.word	0x00000d40


	//----- nvinfo : EIATTR_CRS_STACK_SIZE
	.align		4
.L_110:
        /*0088*/ 	.byte	0x04, 0x1e
        /*008a*/ 	.short	(.L_112 - .L_111)
.L_111:
        /*008c*/ 	.word	0x00000000


	//----- nvinfo : EIATTR_CBANK_PARAM_SIZE
	.align		4
.L_112:
        /*0090*/ 	.byte	0x03, 0x19
        /*0092*/ 	.short	0x0024


	//----- nvinfo : EIATTR_PARAM_CBANK
	.align		4
        /*0094*/ 	.byte	0x04, 0x0a
        /*0096*/ 	.short	(.L_114 - .L_113)
	.align		4
.L_113:
        /*0098*/ 	.word	index@(.nv.constant0._Z16montgomeryKernelPiS_Pliii)
        /*009c*/ 	.short	0x0380
        /*009e*/ 	.short	0x0024


	//----- nvinfo : EIATTR_SW_WAR
	.align		4
.L_114:
        /*00a0*/ 	.byte	0x04, 0x36
        /*00a2*/ 	.short	(.L_116 - .L_115)
.L_115:
        /*00a4*/ 	.word	0x00000008
.L_116:


//--------------------- .nv.info._Z22rand_device_api_kernelP17curandStateXORWOWPiii --------------------------
	.section	.nv.info._Z22rand_device_api_kernelP17curandStateXORWOWPiii,"",@"SHT_CUDA_INFO"
	.sectionflags	@""
	.align	4


	//----- nvinfo : EIATTR_CUDA_API_VERSION
	.align		4
        /*0000*/ 	.byte	0x04, 0x37
        /*0002*/ 	.short	(.L_118 - .L_117)
.L_117:
        /*0004*/ 	.word	0x00000082


	//----- nvinfo : EIATTR_KPARAM_INFO
	.align		4
.L_118:
        /*0008*/ 	.byte	0x04, 0x17
        /*000a*/ 	.short	(.L_120 - .L_119)
.L_119:
        /*000c*/ 	.word	0x00000000
        /*0010*/ 	.short	0x0003
        /*0012*/ 	.short	0x0014
        /*0014*/ 	.byte	0x00, 0xf0, 0x11, 0x00


	//----- nvinfo : EIATTR_KPARAM_INFO
	.align		4
.L_120:
        /*0018*/ 	.byte	0x04, 0x17
        /*001a*/ 	.short	(.L_122 - .L_121)
.L_121:
        /*001c*/ 	.word	0x00000000
        /*0020*/ 	.short	0x0002
        /*0022*/ 	.short	0x0010
        /*0024*/ 	.byte	0x00, 0xf0, 0x11, 0x00


	//----- nvinfo : EIATTR_KPARAM_INFO
	.align		4
.L_122:
        /*0028*/ 	.byte	0x04, 0x17
        /*002a*/ 	.short	(.L_124 - .L_123)
.L_123:
        /*002c*/ 	.word	0x00000000
        /*0030*/ 	.short	0x0001
        /*0032*/ 	.short	0x0008
        /*0034*/ 	.byte	0x00, 0xf5, 0x21, 0x00


	//----- nvinfo : EIATTR_KPARAM_INFO
	.align		4
.L_124:
        /*0038*/ 	.byte	0x04, 0x17
        /*003a*/ 	.short	(.L_126 - .L_125)
.L_125:
        /*003c*/ 	.word	0x00000000
        /*0040*/ 	.short	0x0000
        /*0042*/ 	.short	0x0000
        /*0044*/ 	.byte	0x00, 0xf5, 0x21, 0x00


	//----- nvinfo : EIATTR_SPARSE_MMA_MASK
	.align		4
.L_126:
        /*0048*/ 	.byte	0x03, 0x50
        /*004a*/ 	.short	0x0000


	//----- nvinfo : EIATTR_MAXREG_COUNT
	.align		4
        /*004c*/ 	.byte	0x03, 0x1b
        /*004e*/ 	.short	0x00ff


	//----- nvinfo : EIATTR_MERCURY_ISA_VERSION
	.align		4
        /*0050*/ 	.byte	0x03, 0x5f
        /*0052*/ 	.short	0x0101


	//----- nvinfo : EIATTR_VRC_CTA_INIT_COUNT
	.align		4
        /*0054*/ 	.byte	0x02, 0x4a
	.zero		1
	.zero		1


	//----- nvinfo : EIATTR_EXIT_INSTR_OFFSETS
	.align		4
        /*0058*/ 	.byte	0x04, 0x1c
        /*005a*/ 	.short	(.L_128 - .L_127)


	//   ....[0]....
.L_127:
        /*005c*/ 	.word	0x00000070


	//   ....[1]....
        /*0060*/ 	.word	0x00001200


	//----- nvinfo : EIATTR_CRS_STACK_SIZE
	.align		4
.L_128:
        /*0064*/ 	.byte	0x04, 0x1e
        /*0066*/ 	.short	(.L_130 - .L_129)
.L_129:
        /*0068*/ 	.word	0x00000000


	//----- nvinfo : EIATTR_CBANK_PARAM_SIZE
	.align		4
.L_130:
        /*006c*/ 	.byte	0x03, 0x19
        /*006e*/ 	.short	0x0018


	//----- nvinfo : EIATTR_PARAM_CBANK
	.align		4
        /*0070*/ 	.byte	0x04, 0x0a
        /*0072*/ 	.short	(.L_132 - .L_131)
	.align		4
.L_131:
        /*0074*/ 	.word	index@(.nv.constant0._Z22rand_device_api_kernelP17curandStateXORWOWPiii)
        /*0078*/ 	.short	0x0380
        /*007a*/ 	.short	0x0018


	//----- nvinfo : EIATTR_SW_WAR
	.align		4
.L_132:
        /*007c*/ 	.byte	0x04, 0x36
        /*007e*/ 	.short	(.L_134 - .L_133)
.L_133:
        /*0080*/ 	.word	0x00000008
.L_134:


//--------------------- .nv.callgraph             --------------------------
	.section	.nv.callgraph,"",@"SHT_CUDA_CALLGRAPH"
	.align	4
	.sectionentsize	8
	.align		4
        /*0000*/ 	.word	0x00000000
	.align		4
        /*0004*/ 	.word	0xffffffff
	.align		4
        /*0008*/ 	.word	0x00000000
	.align		4
        /*000c*/ 	.word	0xfffffffe
	.align		4
        /*0010*/ 	.word	0x00000000
	.align		4
        /*0014*/ 	.word	0xfffffffd
	.align		4
        /*0018*/ 	.word	0x00000000
	.align		4
        /*001c*/ 	.word	0xfffffffc


//--------------------- .nv.constant4             --------------------------
	.section	.nv.constant4,"a",@progbits
	.align	8
	.align		8
.nv.constant4:
        /*0000*/ 	.dword	precalc_xorwow_matrix
	.align		8
        /*0008*/ 	.dword	precalc_xorwow_offset_matrix
	.align		8
        /*0010*/ 	.dword	mrg32k3aM1
	.align		8
        /*0018*/ 	.dword	mrg32k3aM2
	.align		8
        /*0020*/ 	.dword	mrg32k3aM1SubSeq
	.align		8
        /*0028*/ 	.dword	mrg32k3aM2SubSeq
	.align		8
        /*0030*/ 	.dword	mrg32k3aM1Seq
	.align		8
        /*0038*/ 	.dword	mrg32k3aM2Seq


//--------------------- .nv.constant3             --------------------------
	.section	.nv.constant3,"a",@progbits
	.align	8
.nv.constant3:
	.type		__cr_lgamma_table,@object
	.size		__cr_lgamma_table,(.L_8 - __cr_lgamma_table)
__cr_lgamma_table:
        /*0000*/ 	.byte	0x00, 0x00, 0x00, 0x00, 0x00, 0x00, 0x00, 0x00, 0x00, 0x00, 0x00, 0x00, 0x00, 0x00, 0x00, 0x00
        /*0010*/ 	.byte	0xef, 0x39, 0xfa, 0xfe, 0x42, 0x2e, 0xe6, 0x3f, 0x02, 0x20, 0x2a, 0xfa, 0x0b, 0xab, 0xfc, 0x3f
        /*0020*/ 	.byte	0xf9, 0x2c, 0x92, 0x7c, 0xa7, 0x6c, 0x09, 0x40, 0xc9, 0x79, 0x44, 0x3c, 0x64, 0x26, 0x13, 0x40
        /*0030*/ 	.byte	0xca, 0x01, 0xcf, 0x3a, 0x27, 0x51, 0x1a, 0x40, 0x30, 0xcc, 0x2d, 0xf3, 0xe1, 0x0c, 0x21, 0x40
        /*0040*/ 	.byte	0x0d, 0xb7, 0xfc, 0x82, 0x8e, 0x35, 0x25, 0x40
.L_8:


//--------------------- .text._Z16nussbaumerKernelPiS_S_iS_S_iS_il --------------------------
	.section	.text._Z16nussbaumerKernelPiS_S_iS_S_iS_il,"ax",@progbits
	.align	128
        .global         _Z16nussbaumerKernelPiS_S_iS_S_iS_il
        .type           _Z16nussbaumerKernelPiS_S_iS_S_iS_il,@function
        .size           _Z16nussbaumerKernelPiS_S_iS_S_iS_il,(.L_x_361 - _Z16nussbaumerKernelPiS_S_iS_S_iS_il)
        .other          _Z16nussbaumerKernelPiS_S_iS_S_iS_il,@"STO_CUDA_ENTRY STV_DEFAULT"
_Z16nussbaumerKernelPiS_S_iS_S_iS_il:
.text._Z16nussbaumerKernelPiS_S_iS_S_iS_il:
[----:B------:R-:W-:Y:S08]  /*0000*/  LDC R1, c[0x0][0x37c] ;  /* 0x0000df00ff017b82 */ /* 0x000ff00000000800 */
[----:B------:R-:W0:Y:S01]  /*0010*/  LDC.64 R2, c[0x0][0x390] ;  /* 0x0000e400ff027b82 */ /* 0x000e220000000a00 */
[----:B------:R-:W0:Y:S01]  /*0020*/  LDCU.64 UR20, c[0x0][0x358] ;  /* 0x00006b00ff1477ac */ /* 0x000e220008000a00 */
[----:B------:R-:W1:Y:S06]  /*0030*/  LDCU UR14, c[0x0][0x398] ;  /* 0x00007300ff0e77ac */ /* 0x000e6c0008000800 */
[----:B------:R-:W2:Y:S01]  /*0040*/  S2UR UR13, SR_CTAID.X ;  /* 0x00000000000d79c3 */ /* 0x000ea20000002500 */
[----:B------:R-:W2:Y:S01]  /*0050*/  LDCU UR6, c[0x0][0x3b0] ;  /* 0x00007600ff0677ac */ /* 0x000ea20008000800 */
[----:B------:R-:W3:Y:S01]  /*0060*/  LDCU.128 UR8, c[0x0][0x3a0] ;  /* 0x00007400ff0877ac */ /* 0x000ee20008000c00 */
[----:B------:R-:W4:Y:S01]  /*0070*/  LDCU.128 UR16, c[0x0][0x380] ;  /* 0x00007000ff1077ac */ /* 0x000f220008000c00 */
[----:B0-----:R-:W5:Y:S01]  /*0080*/  LDG.E R2, desc[UR20][R2.64] ;  /* 0x0000001402027981 */ /* 0x001f62000c1e1900 */
[----:B-1----:R-:W-:Y:S01]  /*0090*/  UISETP.GE.AND UP0, UPT, UR14, 0x1, UPT ;  /* 0x000000010e00788c */ /* 0x002fe2000bf06270 */
[----:B------:R-:W-:Y:S01]  /*00a0*/  IMAD.MOV.U32 R0, RZ, RZ, 0x1 ;  /* 0x00000001ff007424 */ /* 0x000fe200078e00ff */
[----:B------:R-:W0:Y:S01]  /*00b0*/  LDCU UR7, c[0x0][0x398] ;  /* 0x00007300ff0777ac */ /* 0x000e220008000800 */
[----:B--2---:R-:W-:-:S04]  /*00c0*/  UIMAD UR6, UR13, UR6, URZ ;  /* 0x000000060d0672a4 */ /* 0x004fc8000f8e02ff */
[----:B---3--:R-:W-:Y:S02]  /*00d0*/  UIMAD.WIDE UR4, UR6, 0x4, UR8 ;  /* 0x00000004060478a5 */ /* 0x008fe4000f8e0208 */
[----:B----4-:R-:W-:Y:S02]  /*00e0*/  UIMAD.WIDE UR16, UR6, 0x4, UR16 ;  /* 0x00000004061078a5 */ /* 0x010fe4000f8e0210 */
[----:B------:R-:W-:Y:S02]  /*00f0*/  UIMAD.WIDE UR18, UR6, 0x4, UR18 ;  /* 0x00000004061278a5 */ /* 0x000fe4000f8e0212 */
[----:B------:R-:W-:Y:S01]  /*0100*/  UIMAD.WIDE UR8, UR6, 0x4, UR10 ;  /* 0x00000004060878a5 */ /* 0x000fe2000f8e020a */
[----:B------:R-:W-:Y:S01]  /*0110*/  UMOV UR22, UR4 ;  /* 0x0000000400167c82 */ /* 0x000fe20008000000 */
[----:B------:R-:W-:Y:S01]  /*0120*/  UMOV UR23, UR5 ;  /* 0x0000000500177c82 */ /* 0x000fe20008000000 */
[----:B-----5:R-:W-:-:S13]  /*0130*/  R2UR UR12, R2 ;  /* 0x00000000020c72ca */ /* 0x020fda00000e0000 */
[----:B------:R-:W-:Y:S01]  /*0140*/  USHF.L.U32 UR12, UR13, UR12, URZ ;  /* 0x0000000c0d0c7299 */ /* 0x000fe200080006ff */
[----:B0-----:R-:W-:Y:S11]  /*0150*/  BRA.U !UP0, `(.L_x_0) ;  /* 0x0000001108e47547 */ /* 0x001ff6000b800000 */
[----:B------:R-:W-:Y:S01]  /*0160*/  IMAD.MOV.U32 R6, RZ, RZ, RZ ;  /* 0x000000ffff067224 */ /* 0x000fe200078e00ff */
[----:B------:R-:W-:Y:S01]  /*0170*/  UMOV UR14, UR8 ;  /* 0x00000008000e7c82 */ /* 0x000fe20008000000 */
[----:B------:R-:W-:Y:S01]  /*0180*/  IMAD.MOV.U32 R0, RZ, RZ, 0x1 ;  /* 0x00000001ff007424 */ /* 0x000fe200078e00ff */
[----:B------:R-:W-:Y:S01]  /*0190*/  UMOV UR15, UR9 ;  /* 0x00000009000f7c82 */ /* 0x000fe20008000000 */
[----:B------:R-:W-:Y:S01]  /*01a0*/  UMOV UR10, UR22 ;  /* 0x00000016000a7c82 */ /* 0x000fe20008000000 */
[----:B------:R-:W-:-:S05]  /*01b0*/  UMOV UR11, UR23 ;  /* 0x00000017000b7c82 */ /* 0x000fca0008000000 */
.L_x_10:
[----:B0-----:R-:W0:Y:S08]  /*01c0*/  LDC.64 R2, c[0x0][0x390] ;  /* 0x0000e400ff027b82 */ /* 0x001e300000000a00 */
[----:B-1----:R-:W1:Y:S01]  /*01d0*/  LDC R4, c[0x0][0x360] ;  /* 0x0000d800ff047b82 */ /* 0x002e620000000800 */
[----:B------:R-:W-:Y:S01]  /*01e0*/  IABS R10, R0 ;  /* 0x00000000000a7213 */ /* 0x000fe20000000000 */
[----:B------:R-:W2:Y:S01]  /*01f0*/  LDCU UR5, c[0x0][0x398] ;  /* 0x00007300ff0577ac */ /* 0x000ea20008000800 */
[----:B0-----:R-:W-:-:S06]  /*0200*/  IMAD.WIDE.U32 R2, R6, 0x4, R2 ;  /* 0x0000000406027825 */ /* 0x001fcc00078e0002 */
[----:B------:R-:W3:Y:S01]  /*0210*/  LDG.E R2, desc[UR20][R2.64] ;  /* 0x0000001402027981 */ /* 0x000ee2000c1e1900 */
[----:B------:R-:W-:Y:S01]  /*0220*/  IADD3 R6, PT, PT, R6, 0x1, RZ ;  /* 0x0000000106067810 */ /* 0x000fe20007ffe0ff */
[----:B------:R-:W-:Y:S01]  /*0230*/  UMOV UR8, UR18 ;  /* 0x0000001200087c82 */ /* 0x000fe20008000000 */
[----:B------:R-:W-:Y:S01]  /*0240*/  UMOV UR9, UR19 ;  /* 0x0000001300097c82 */ /* 0x000fe20008000000 */
[----:B------:R-:W-:Y:S01]  /*0250*/  UMOV UR22, UR16 ;  /* 0x0000001000167c82 */ /* 0x000fe20008000000 */
[----:B------:R-:W-:Y:S01]  /*0260*/  UMOV UR23, UR17 ;  /* 0x0000001100177c82 */ /* 0x000fe20008000000 */
[----:B---3--:R-:W-:-:S13]  /*0270*/  R2UR UR27, R2 ;  /* 0x00000000021b72ca */ /* 0x008fda00000e0000 */
[----:B------:R-:W-:Y:S02]  /*0280*/  USHF.R.S32.HI UR24, URZ, 0x1, UR27 ;  /* 0x00000001ff187899 */ /* 0x000fe4000801141b */
[----:B------:R-:W-:-:S04]  /*0290*/  ULOP3.LUT UP0, UR4, UR27, 0x1, URZ, 0xc0, !UPT ;  /* 0x000000011b047892 */ /* 0x000fc8000f80c0ff */
[----:B------:R-:W-:-:S06]  /*02a0*/  UIADD3 UR4, UPT, UPT, UR24, UR4, URZ ;  /* 0x0000000418047290 */ /* 0x000fcc000fffe0ff */
[----:B-1----:R-:W-:Y:S01]  /*02b0*/  SHF.R.U32.HI R9, RZ, UR4, R4 ;  /* 0x00000004ff097c19 */ /* 0x002fe20008011604 */
[----:B------:R-:W-:Y:S02]  /*02c0*/  UMOV UR4, 0x2 ;  /* 0x0000000200047882 */ /* 0x000fe40000000000 */
[----:B------:R-:W-:Y:S01]  /*02d0*/  USHF.L.U32 UR25, UR4, UR24, URZ ;  /* 0x0000001804197299 */ /* 0x000fe200080006ff */
[-C--:B------:R-:W-:Y:S02]  /*02e0*/  IABS R5, R9.reuse ;  /* 0x0000000900057213 */ /* 0x080fe40000000000 */
[----:B------:R-:W-:Y:S02]  /*02f0*/  IABS R11, R9 ;  /* 0x00000009000b7213 */ /* 0x000fe40000000000 */
[----:B------:R-:W0:Y:S08]  /*0300*/  I2F.RP R4, R5 ;  /* 0x0000000500047306 */ /* 0x000e300000209400 */
[----:B0-----:R-:W0:Y:S02]  /*0310*/  MUFU.RCP R4, R4 ;  /* 0x0000000400047308 */ /* 0x001e240000001000 */
[----:B0-----:R-:W-:Y:S01]  /*0320*/  IADD3 R2, PT, PT, R4, 0xffffffe, RZ ;  /* 0x0ffffffe04027810 */ /* 0x001fe20007ffe0ff */
[----:B------:R-:W-:-:S05]  /*0330*/  IMAD.MOV R4, RZ, RZ, -R11 ;  /* 0x000000ffff047224 */ /* 0x000fca00078e0a0b */
[----:B------:R0:W1:Y:S02]  /*0340*/  F2I.FTZ.U32.TRUNC.NTZ R3, R2 ;  /* 0x0000000200037305 */ /* 0x000064000021f000 */
[----:B0-----:R-:W-:Y:S02]  /*0350*/  HFMA2 R2, -RZ, RZ, 0, 0 ;  /* 0x00000000ff027431 */ /* 0x001fe400000001ff */
[----:B-1----:R-:W-:-:S04]  /*0360*/  IMAD.MOV R8, RZ, RZ, -R3 ;  /* 0x000000ffff087224 */ /* 0x002fc800078e0a03 */
[----:B------:R-:W-:Y:S02]  /*0370*/  IMAD R7, R8, R5, RZ ;  /* 0x0000000508077224 */ /* 0x000fe400078e02ff */
[----:B------:R-:W-:Y:S02]  /*0380*/  IMAD.MOV.U32 R8, RZ, RZ, R10 ;  /* 0x000000ffff087224 */ /* 0x000fe400078e000a */
[----:B------:R-:W-:-:S06]  /*0390*/  IMAD.HI.U32 R3, R3, R7, R2 ;  /* 0x0000000703037227 */ /* 0x000fcc00078e0002 */
[----:B------:R-:W-:-:S04]  /*03a0*/  IMAD.HI.U32 R7, R3, R8, RZ ;  /* 0x0000000803077227 */ /* 0x000fc800078e00ff */
[----:B------:R-:W-:-:S05]  /*03b0*/  IMAD R2, R7, R4, R8 ;  /* 0x0000000407027224 */ /* 0x000fca00078e0208 */
[----:B------:R-:W-:-:S13]  /*03c0*/  ISETP.GT.U32.AND P1, PT, R5, R2, PT ;  /* 0x000000020500720c */ /* 0x000fda0003f24070 */
[----:B------:R-:W-:Y:S01]  /*03d0*/  @!P1 IMAD.IADD R2, R2, 0x1, -R5 ;  /* 0x0000000102029824 */ /* 0x000fe200078e0a05 */
[----:B------:R-:W-:Y:S02]  /*03e0*/  @!P1 IADD3 R7, PT, PT, R7, 0x1, RZ ;  /* 0x0000000107079810 */ /* 0x000fe40007ffe0ff */
[----:B------:R-:W-:Y:S02]  /*03f0*/  ISETP.NE.AND P1, PT, R9, RZ, PT ;  /* 0x000000ff0900720c */ /* 0x000fe40003f25270 */
[----:B------:R-:W-:Y:S02]  /*0400*/  ISETP.GE.U32.AND P0, PT, R2, R5, PT ;  /* 0x000000050200720c */ /* 0x000fe40003f06070 */
[----:B------:R-:W-:-:S04]  /*0410*/  LOP3.LUT R2, R0, R9, RZ, 0x3c, !PT ;  /* 0x0000000900027212 */ /* 0x000fc800078e3cff */
[----:B------:R-:W-:-:S07]  /*0420*/  ISETP.GE.AND P2, PT, R2, RZ, PT ;  /* 0x000000ff0200720c */ /* 0x000fce0003f46270 */
[----:B------:R-:W-:Y:S01]  /*0430*/  @P0 VIADD R7, R7, 0x1 ;  /* 0x0000000107070836 */ /* 0x000fe20000000000 */
[----:B--2---:R-:W-:-:S05]  /*0440*/  ISETP.NE.AND P0, PT, R6, UR5, PT ;  /* 0x0000000506007c0c */ /* 0x004fca000bf05270 */
[----:B------:R-:W-:Y:S01]  /*0450*/  @!P2 IMAD.MOV R7, RZ, RZ, -R7 ;  /* 0x000000ffff07a224 */ /* 0x000fe200078e0a07 */
[----:B------:R-:W-:-:S04]  /*0460*/  @!P1 LOP3.LUT R7, RZ, R9, RZ, 0x33, !PT ;  /* 0x00000009ff079212 */ /* 0x000fc800078e33ff */
[----:B------:R-:W-:-:S13]  /*0470*/  ISETP.GE.AND P1, PT, R7, 0x1, PT ;  /* 0x000000010700780c */ /* 0x000fda0003f26270 */
[----:B------:R-:W-:Y:S05]  /*0480*/  @!P1 BRA `(.L_x_1) ;  /* 0x0000000c00ec9947 */ /* 0x000fea0003800000 */
[----:B------:R-:W0:Y:S01]  /*0490*/  S2R R8, SR_TID.X ;  /* 0x0000000000087919 */ /* 0x000e220000002100 */
[----:B------:R-:W-:Y:S02]  /*04a0*/  UMOV UR4, 0x1 ;  /* 0x0000000100047882 */ /* 0x000fe40000000000 */
[----:B------:R-:W-:-:S03]  /*04b0*/  USHF.L.U32 UR16, UR4, UR24, URZ ;  /* 0x0000001804107299 */ /* 0x000fc600080006ff */
[----:B------:R-:W-:Y:S01]  /*04c0*/  UMOV UR4, URZ ;  /* 0x000000ff00047c82 */ /* 0x000fe20008000000 */
[----:B------:R-:W-:Y:S02]  /*04d0*/  USEL UR28, UR16, UR25, !UP0 ;  /* 0x00000019101c7287 */ /* 0x000fe4000c000000 */
[----:B------:R-:W-:Y:S02]  /*04e0*/  UISETP.LT.AND UP1, UPT, UR16, 0x1, UPT ;  /* 0x000000011000788c */ /* 0x000fe4000bf21270 */
[----:B------:R-:W-:Y:S02]  /*04f0*/  UISETP.NE.AND UP0, UPT, UR28, UR16, UPT ;  /* 0x000000101c00728c */ /* 0x000fe4000bf05270 */
[----:B------:R-:W-:Y:S02]  /*0500*/  USEL UR30, UR16, 0x1, !UP1 ;  /* 0x00000001101e7887 */ /* 0x000fe4000c800000 */
[----:B------:R-:W-:-:S12]  /*0510*/  USEL UR29, URZ, 0x1, !UP0 ;  /* 0x00000001ff1d7887 */ /* 0x000fd8000c000000 */
.L_x_9:
[----:B------:R-:W-:Y:S01]  /*0520*/  IABS R5, UR28 ;  /* 0x0000001c00057c13 */ /* 0x000fe20008000000 */
[----:B------:R-:W-:Y:S01]  /*0530*/  UMOV UR5, 0x1 ;  /* 0x0000000100057882 */ /* 0x000fe20000000000 */
[----:B01----:R-:W-:Y:S01]  /*0540*/  IABS R11, R8 ;  /* 0x00000008000b7213 */ /* 0x003fe20000000000 */
[----:B------:R-:W-:Y:S01]  /*0550*/  USHF.L.U32 UR5, UR5, UR27, URZ ;  /* 0x0000001b05057299 */ /* 0x000fe200080006ff */
[----:B------:R-:W0:Y:S01]  /*0560*/  I2F.RP R4, R5 ;  /* 0x0000000500047306 */ /* 0x000e220000209400 */
[----:B------:R-:W-:Y:S01]  /*0570*/  IABS R12, UR28 ;  /* 0x0000001c000c7c13 */ /* 0x000fe20008000000 */
[----:B------:R-:W-:Y:S01]  /*0580*/  UIADD3 UR4, UPT, UPT, UR4, 0x1, URZ ;  /* 0x0000000104047890 */ /* 0x000fe2000fffe0ff */
[----:B------:R-:W-:Y:S05]  /*0590*/  BSSY.RECONVERGENT B0, `(.L_x_2) ;  /* 0x0000058000007945 */ /* 0x000fea0003800200 */
[----:B0-----:R-:W0:Y:S02]  /*05a0*/  MUFU.RCP R4, R4 ;  /* 0x0000000400047308 */ /* 0x001e240000001000 */
[----:B0-----:R-:W-:-:S02]  /*05b0*/  VIADD R2, R4, 0xffffffe ;  /* 0x0ffffffe04027836 */ /* 0x001fc40000000000 */
[----:B------:R-:W-:-:S04]  /*05c0*/  IMAD.MOV R4, RZ, RZ, -R12 ;  /* 0x000000ffff047224 */ /* 0x000fc800078e0a0c */
[----:B------:R0:W1:Y:S02]  /*05d0*/  F2I.FTZ.U32.TRUNC.NTZ R3, R2 ;  /* 0x0000000200037305 */ /* 0x000064000021f000 */
[----:B0-----:R-:W-:Y:S02]  /*05e0*/  IMAD.MOV.U32 R2, RZ, RZ, RZ ;  /* 0x000000ffff027224 */ /* 0x001fe400078e00ff */
[----:B-1----:R-:W-:-:S04]  /*05f0*/  IMAD.MOV R10, RZ, RZ, -R3 ;  /* 0x000000ffff0a7224 */ /* 0x002fc800078e0a03 */
[----:B------:R-:W-:Y:S01]  /*0600*/  IMAD R9, R10, R5, RZ ;  /* 0x000000050a097224 */ /* 0x000fe200078e02ff */
[----:B------:R-:W-:Y:S01]  /*0610*/  MOV R10, R11 ;  /* 0x0000000b000a7202 */ /* 0x000fe20000000f00 */
[----:B------:R-:W-:Y:S02]  /*0620*/  IMAD.MOV.U32 R11, RZ, RZ, 0x4 ;  /* 0x00000004ff0b7424 */ /* 0x000fe400078e00ff */
[----:B------:R-:W-:-:S06]  /*0630*/  IMAD.HI.U32 R3, R3, R9, R2 ;  /* 0x0000000903037227 */ /* 0x000fcc00078e0002 */
[----:B------:R-:W-:-:S04]  /*0640*/  IMAD.HI.U32 R3, R3, R10, RZ ;  /* 0x0000000a03037227 */ /* 0x000fc800078e00ff */
[----:B------:R-:W-:-:S05]  /*0650*/  IMAD R2, R3, R4, R10 ;  /* 0x0000000403027224 */ /* 0x000fca00078e020a */
[----:B------:R-:W-:-:S13]  /*0660*/  ISETP.GT.U32.AND P2, PT, R5, R2, PT ;  /* 0x000000020500720c */ /* 0x000fda0003f44070 */
[-C--:B------:R-:W-:Y:S01]  /*0670*/  @!P2 IADD3 R2, PT, PT, R2, -R5.reuse, RZ ;  /* 0x800000050202a210 */ /* 0x080fe20007ffe0ff */
[----:B------:R-:W-:Y:S01]  /*0680*/  @!P2 VIADD R3, R3, 0x1 ;  /* 0x000000010303a836 */ /* 0x000fe20000000000 */
[----:B------:R-:W-:Y:S02]  /*0690*/  ISETP.NE.AND P2, PT, RZ, UR28, PT ;  /* 0x0000001cff007c0c */ /* 0x000fe4000bf45270 */
[----:B------:R-:W-:Y:S01]  /*06a0*/  ISETP.GE.U32.AND P1, PT, R2, R5, PT ;  /* 0x000000050200720c */ /* 0x000fe20003f26070 */
[----:B------:R-:W-:Y:S01]  /*06b0*/  HFMA2 R5, -RZ, RZ, 0, 2.384185791015625e-07 ;  /* 0x00000004ff057431 */ /* 0x000fe200000001ff */
[----:B------:R-:W-:-:S04]  /*06c0*/  LOP3.LUT R2, R8, UR28, RZ, 0x3c, !PT ;  /* 0x0000001c08027c12 */ /* 0x000fc8000f8e3cff */
[----:B------:R-:W-:-:S07]  /*06d0*/  ISETP.GE.AND P3, PT, R2, RZ, PT ;  /* 0x000000ff0200720c */ /* 0x000fce0003f66270 */
[----:B------:R-:W-:Y:S01]  /*06e0*/  @P1 VIADD R3, R3, 0x1 ;  /* 0x0000000103031836 */ /* 0x000fe20000000000 */
[----:B------:R-:W-:-:S04]  /*06f0*/  ISETP.NE.AND P1, PT, R7, UR4, PT ;  /* 0x0000000407007c0c */ /* 0x000fc8000bf25270 */
[----:B------:R-:W-:-:S05]  /*0700*/  MOV R21, R3 ;  /* 0x0000000300157202 */ /* 0x000fca0000000f00 */
[----:B------:R-:W-:Y:S01]  /*0710*/  @!P3 IMAD.MOV R21, RZ, RZ, -R21 ;  /* 0x000000ffff15b224 */ /* 0x000fe200078e0a15 */
[----:B------:R-:W-:-:S05]  /*0720*/  @!P2 LOP3.LUT R21, RZ, UR28, RZ, 0x33, !PT ;  /* 0x0000001cff15ac12 */ /* 0x000fca000f8e33ff */
[----:B------:R-:W-:-:S04]  /*0730*/  IMAD R3, R21, UR28, RZ ;  /* 0x0000001c15037c24 */ /* 0x000fc8000f8e02ff */
[----:B------:R-:W-:Y:S02]  /*0740*/  IMAD.IADD R9, R8, 0x1, -R3 ;  /* 0x0000000108097824 */ /* 0x000fe400078e0a03 */
[----:B------:R-:W-:-:S03]  /*0750*/  IMAD R4, R3, UR25, RZ ;  /* 0x0000001903047c24 */ /* 0x000fc6000f8e02ff */
[----:B------:R-:W-:Y:S01]  /*0760*/  ISETP.GE.AND P2, PT, R9, UR5, PT ;  /* 0x0000000509007c0c */ /* 0x000fe2000bf46270 */
[----:B------:R-:W-:-:S04]  /*0770*/  IMAD.WIDE R2, R4, R5, UR10 ;  /* 0x0000000a04027e25 */ /* 0x000fc8000f8e0205 */
[----:B------:R-:W-:-:S08]  /*0780*/  IMAD.WIDE R4, R4, R11, UR14 ;  /* 0x0000000e04047e25 */ /* 0x000fd0000f8e020b */
[----:B------:R-:W-:Y:S05]  /*0790*/  @P2 BRA `(.L_x_3) ;  /* 0x0000000000dc2947 */ /* 0x000fea0003800000 */
[----:B------:R-:W-:Y:S01]  /*07a0*/  IABS R20, UR16 ;  /* 0x0000001000147c13 */ /* 0x000fe20008000000 */
[----:B------:R-:W-:Y:S01]  /*07b0*/  IMAD.MOV.U32 R22, RZ, RZ, RZ ;  /* 0x000000ffff167224 */ /* 0x000fe200078e00ff */
[----:B------:R-:W-:Y:S01]  /*07c0*/  SHF.L.U32 R21, R21, UR27, RZ ;  /* 0x0000001b15157c19 */ /* 0x000fe200080006ff */
[----:B------:R-:W-:Y:S01]  /*07d0*/  IMAD.MOV.U32 R26, RZ, RZ, R9 ;  /* 0x000000ffff1a7224 */ /* 0x000fe200078e0009 */
[----:B------:R-:W0:Y:S01]  /*07e0*/  I2F.RP R10, R20 ;  /* 0x00000014000a7306 */ /* 0x000e220000209400 */
[----:B------:R-:W-:Y:S02]  /*07f0*/  ISETP.NE.AND P2, PT, RZ, UR16, PT ;  /* 0x00000010ff007c0c */ /* 0x000fe4000bf45270 */
[----:B------:R-:W-:-:S05]  /*0800*/  LOP3.LUT R24, RZ, UR16, RZ, 0x33, !PT ;  /* 0x00000010ff187c12 */ /* 0x000fca000f8e33ff */
[----:B0-----:R-:W0:Y:S02]  /*0810*/  MUFU.RCP R10, R10 ;  /* 0x0000000a000a7308 */ /* 0x001e240000001000 */
[----:B0-----:R-:W-:-:S06]  /*0820*/  VIADD R11, R10, 0xffffffe ;  /* 0x0ffffffe0a0b7836 */ /* 0x001fcc0000000000 */
[----:B------:R-:W0:Y:S02]  /*0830*/  F2I.FTZ.U32.TRUNC.NTZ R23, R11 ;  /* 0x0000000b00177305 */ /* 0x000e24000021f000 */
[----:B0-----:R-:W-:-:S05]  /*0840*/  IADD3 R13, PT, PT, RZ, -R23, RZ ;  /* 0x80000017ff0d7210 */ /* 0x001fca0007ffe0ff */
[----:B------:R-:W-:-:S04]  /*0850*/  IMAD R13, R13, R20, RZ ;  /* 0x000000140d0d7224 */ /* 0x000fc800078e02ff */
[----:B------:R-:W-:Y:S01]  /*0860*/  IMAD.HI.U32 R22, R23, R13, R22 ;  /* 0x0000000d17167227 */ /* 0x000fe200078e0016 */
[----:B------:R-:W-:-:S07]  /*0870*/  SHF.R.S32.HI R23, RZ, 0x1f, R21 ;  /* 0x0000001fff177819 */ /* 0x000fce0000011415 */
.L_x_4:
[----:B0-----:R-:W-:-:S04]  /*0880*/  IADD3 R12, P3, PT, R21, R26, RZ ;  /* 0x0000001a150c7210 */ /* 0x001fc80007f7e0ff */
[----:B------:R-:W-:Y:S02]  /*0890*/  LEA.HI.X.SX32 R11, R26, R23, 0x1, P3 ;  /* 0x000000171a0b7211 */ /* 0x000fe400018f0eff */
[C---:B------:R-:W-:Y:S02]  /*08a0*/  SHF.L.U32 R13, R12.reuse, 0x2, RZ ;  /* 0x000000020c0d7819 */ /* 0x040fe400000006ff */
[----:B------:R-:W-:Y:S02]  /*08b0*/  SHF.L.U64.HI R12, R12, 0x2, R11 ;  /* 0x000000020c0c7819 */ /* 0x000fe4000001020b */
[----:B------:R-:W-:-:S04]  /*08c0*/  IADD3 R10, P3, PT, R13, UR22, RZ ;  /* 0x000000160d0a7c10 */ /* 0x000fc8000ff7e0ff */
[----:B------:R-:W-:-:S05]  /*08d0*/  IADD3.X R11, PT, PT, R12, UR23, RZ, P3, !PT ;  /* 0x000000170c0b7c10 */ /* 0x000fca0009ffe4ff */
[----:B------:R0:W2:Y:S01]  /*08e0*/  LDG.E R25, desc[UR20][R10.64] ;  /* 0x000000140a197981 */ /* 0x0000a2000c1e1900 */
[----:B------:R-:W-:Y:S02]  /*08f0*/  IABS R14, UR16 ;  /* 0x00000010000e7c13 */ /* 0x000fe40008000000 */
[----:B------:R-:W-:-:S03]  /*0900*/  IABS R15, R26 ;  /* 0x0000001a000f7213 */ /* 0x000fc60000000000 */
[----:B------:R-:W-:Y:S02]  /*0910*/  IMAD.MOV R16, RZ, RZ, -R14 ;  /* 0x000000ffff107224 */ /* 0x000fe400078e0a0e */
[----:B------:R-:W-:Y:S01]  /*0920*/  IMAD.HI.U32 R14, R22, R15, RZ ;  /* 0x0000000f160e7227 */ /* 0x000fe200078e00ff */
[----:B0-----:R-:W-:-:S03]  /*0930*/  LOP3.LUT R10, R26, UR16, RZ, 0x3c, !PT ;  /* 0x000000101a0a7c12 */ /* 0x001fc6000f8e3cff */
[----:B------:R-:W-:Y:S01]  /*0940*/  IMAD R15, R14, R16, R15 ;  /* 0x000000100e0f7224 */ /* 0x000fe200078e020f */
[----:B------:R-:W-:Y:S02]  /*0950*/  IABS R16, UR16 ;  /* 0x0000001000107c13 */ /* 0x000fe40008000000 */
[----:B------:R-:W-:Y:S02]  /*0960*/  ISETP.GE.AND P5, PT, R10, RZ, PT ;  /* 0x000000ff0a00720c */ /* 0x000fe40003fa6270 */
[----:B------:R-:W-:-:S13]  /*0970*/  ISETP.GT.U32.AND P4, PT, R20, R15, PT ;  /* 0x0000000f1400720c */ /* 0x000fda0003f84070 */
[----:B------:R-:W-:Y:S01]  /*0980*/  @!P4 IMAD.IADD R15, R15, 0x1, -R16 ;  /* 0x000000010f0fc824 */ /* 0x000fe200078e0a10 */
[----:B------:R-:W-:-:S04]  /*0990*/  @!P4 IADD3 R14, PT, PT, R14, 0x1, RZ ;  /* 0x000000010e0ec810 */ /* 0x000fc80007ffe0ff */
[----:B------:R-:W-:-:S13]  /*09a0*/  ISETP.GE.U32.AND P3, PT, R15, R20, PT ;  /* 0x000000140f00720c */ /* 0x000fda0003f66070 */
[----:B------:R-:W-:Y:S01]  /*09b0*/  @P3 VIADD R14, R14, 0x1 ;  /* 0x000000010e0e3836 */ /* 0x000fe20000000000 */
[----:B------:R-:W-:-:S03]  /*09c0*/  IADD3 R10, P3, PT, R13, UR8, RZ ;  /* 0x000000080d0a7c10 */ /* 0x000fc6000ff7e0ff */
[----:B------:R-:W-:-:S05]  /*09d0*/  @!P5 IMAD.MOV R14, RZ, RZ, -R14 ;  /* 0x000000ffff0ed224 */ /* 0x000fca00078e0a0e */
[----:B------:R-:W-:-:S04]  /*09e0*/  SEL R14, R24, R14, !P2 ;  /* 0x0000000e180e7207 */ /* 0x000fc80005000000 */
[----:B------:R-:W-:-:S04]  /*09f0*/  SHF.L.U32 R11, R14, UR24, RZ ;  /* 0x000000180e0b7c19 */ /* 0x000fc800080006ff */
[----:B------:R-:W-:-:S05]  /*0a00*/  IADD3 R11, PT, PT, -R11, R26, RZ ;  /* 0x0000001a0b0b7210 */ /* 0x000fca0007ffe1ff */
[C---:B------:R-:W-:Y:S02]  /*0a10*/  VIADD R15, R11.reuse, UR16 ;  /* 0x000000100b0f7c36 */ /* 0x040fe40008000000 */
[--C-:B------:R-:W-:Y:S01]  /*0a20*/  IMAD R19, R11, UR28, R14.reuse ;  /* 0x0000001c0b137c24 */ /* 0x100fe2000f8e020e */
[----:B------:R-:W-:Y:S01]  /*0a30*/  IADD3.X R11, PT, PT, R12, UR9, RZ, P3, !PT ;  /* 0x000000090c0b7c10 */ /* 0x000fe20009ffe4ff */
[----:B------:R-:W-:Y:S02]  /*0a40*/  IMAD R17, R15, UR28, R14 ;  /* 0x0000001c0f117c24 */ /* 0x000fe4000f8e020e */
[----:B------:R-:W-:-:S04]  /*0a50*/  IMAD.WIDE R14, R19, 0x4, R2 ;  /* 0x00000004130e7825 */ /* 0x000fc800078e0202 */
[----:B------:R-:W-:-:S05]  /*0a60*/  IMAD.WIDE R12, R17, 0x4, R2 ;  /* 0x00000004110c7825 */ /* 0x000fca00078e0202 */
[----:B--2---:R0:W-:Y:S04]  /*0a70*/  STG.E desc[UR20][R12.64], R25 ;  /* 0x000000190c007986 */ /* 0x0041e8000c101914 */
[----:B------:R0:W-:Y:S04]  /*0a80*/  STG.E desc[UR20][R14.64], R25 ;  /* 0x000000190e007986 */ /* 0x0001e8000c101914 */
[----:B------:R-:W2:Y:S01]  /*0a90*/  LDG.E R11, desc[UR20][R10.64] ;  /* 0x000000140a0b7981 */ /* 0x000ea2000c1e1900 */
[----:B------:R-:W-:-:S04]  /*0aa0*/  IMAD.WIDE R16, R17, 0x4, R4 ;  /* 0x0000000411107825 */ /* 0x000fc800078e0204 */
[----:B------:R-:W-:-:S04]  /*0ab0*/  IMAD.WIDE R18, R19, 0x4, R4 ;  /* 0x0000000413127825 */ /* 0x000fc800078e0204 */
[----:B------:R-:W-:-:S05]  /*0ac0*/  VIADD R26, R26, UR28 ;  /* 0x0000001c1a1a7c36 */ /* 0x000fca0008000000 */
[----:B------:R-:W-:Y:S01]  /*0ad0*/  ISETP.GE.AND P3, PT, R26, UR5, PT ;  /* 0x000000051a007c0c */ /* 0x000fe2000bf66270 */
[----:B--2---:R0:W-:Y:S04]  /*0ae0*/  STG.E desc[UR20][R16.64], R11 ;  /* 0x0000000b10007986 */ /* 0x0041e8000c101914 */
[----:B------:R0:W-:Y:S08]  /*0af0*/  STG.E desc[UR20][R18.64], R11 ;  /* 0x0000000b12007986 */ /* 0x0001f0000c101914 */
[----:B------:R-:W-:Y:S05]  /*0b00*/  @!P3 BRA `(.L_x_4) ;  /* 0xfffffffc005cb947 */ /* 0x000fea000383ffff */
.L_x_3:
[----:B------:R-:W-:Y:S05]  /*0b10*/  BSYNC.RECONVERGENT B0 ;  /* 0x0000000000007941 */ /* 0x000fea0003800200 */
.L_x_2:
[----:B------:R-:W-:-:S09]  /*0b20*/  UISETP.GE.AND UP0, UPT, UR24, 0x1, UPT ;  /* 0x000000011800788c */ /* 0x000fd2000bf06270 */
[----:B------:R-:W-:Y:S05]  /*0b30*/  BRA.U !UP0, `(.L_x_5) ;  /* 0x0000000908347547 */ /* 0x000fea000b800000 */
[----:B------:R-:W-:-:S05]  /*0b40*/  UMOV UR6, UR24 ;  /* 0x0000001800067c82 */ /* 0x000fca0008000000 */
.L_x_8:
[----:B------:R-:W-:Y:S01]  /*0b50*/  UISETP.NE.AND UP0, UPT, UR24, 0x1f, UPT ;  /* 0x0000001f1800788c */ /* 0x000fe2000bf05270 */
[----:B------:R-:W-:Y:S01]  /*0b60*/  UMOV UR17, UR6 ;  /* 0x0000000600117c82 */ /* 0x000fe20008000000 */
[----:B------:R-:W-:Y:S02]  /*0b70*/  UIADD3 UR6, UPT, UPT, UR6, -0x1, URZ ;  /* 0xffffffff06067890 */ /* 0x000fe4000fffe0ff */
[----:B------:R-:W-:-:S05]  /*0b80*/  UISETP.GE.AND UP1, UPT, UR17, 0x2, UPT ;  /* 0x000000021100788c */ /* 0x000fca000bf26270 */
[----:B-1----:R-:W-:Y:S06]  /*0b90*/  BRA.U !UP0, `(.L_x_6) ;  /* 0x0000000908187547 */ /* 0x002fec000b800000 */
[----:B0-----:R-:W0:Y:S01]  /*0ba0*/  LDC R18, c[0x0][0x3c0] ;  /* 0x0000f000ff127b82 */ /* 0x001e220000000800 */
[----:B------:R-:W-:Y:S01]  /*0bb0*/  UMOV UR5, 0xffffffff ;  /* 0xffffffff00057882 */ /* 0x000fe20000000000 */
[----:B------:R-:W-:Y:S01]  /*0bc0*/  UMOV UR19, 0x1 ;  /* 0x0000000100137882 */ /* 0x000fe20000000000 */
[----:B------:R-:W-:Y:S02]  /*0bd0*/  USHF.L.U32 UR18, UR5, UR6, URZ ;  /* 0x0000000605127299 */ /* 0x000fe400080006ff */
[----:B------:R-:W-:Y:S02]  /*0be0*/  UIADD3 UR31, UPT, UPT, UR17, 0x1f, -UR24 ;  /* 0x0000001f111f7890 */ /* 0x000fe4000fffe818 */
[----:B------:R-:W-:Y:S01]  /*0bf0*/  USHF.L.U32 UR19, UR19, UR6, URZ ;  /* 0x0000000613137299 */ /* 0x000fe200080006ff */
[----:B------:R-:W-:-:S11]  /*0c00*/  UMOV UR5, URZ ;  /* 0x000000ff00057c82 */ /* 0x000fd60008000000 */
.L_x_7:
[----:B------:R-:W-:-:S04]  /*0c10*/  USHF.R.U32.HI UR13, URZ, UR6, UR5 ;  /* 0x00000006ff0d7299 */ /* 0x000fc80008011605 */
[----:B------:R-:W-:-:S04]  /*0c20*/  USHF.L.U32 UR13, UR13, UR17, URZ ;  /* 0x000000110d0d7299 */ /* 0x000fc800080006ff */
[----:B------:R-:W-:-:S04]  /*0c30*/  ULOP3.LUT UR26, UR13, UR5, UR18, 0xf4, !UPT ;  /* 0x000000050d1a7292 */ /* 0x000fc8000f8ef412 */
[----:B------:R-:W-:Y:S02]  /*0c40*/  USHF.R.U32.HI UR13, URZ, UR17, UR26 ;  /* 0x00000011ff0d7299 */ /* 0x000fe4000801161a */
[----:B------:R-:W-:Y:S02]  /*0c50*/  UIADD3 UR32, UPT, UPT, UR19, UR26, URZ ;  /* 0x0000001a13207290 */ /* 0x000fe4000fffe0ff */
[----:B------:R-:W-:-:S04]  /*0c60*/  UBREV UR13, UR13 ;  /* 0x0000000d000d72be */ /* 0x000fc80008000000 */
[----:B------:R-:W-:-:S04]  /*0c70*/  USHF.R.U32.HI UR13, URZ, UR31, UR13 ;  /* 0x0000001fff0d7299 */ /* 0x000fc8000801160d */
[----:B------:R-:W-:-:S04]  /*0c80*/  USHF.L.U32 UR13, UR13, UR6, URZ ;  /* 0x000000060d0d7299 */ /* 0x000fc800080006ff */
[----:B------:R-:W-:-:S06]  /*0c90*/  USHF.L.U32 UR13, UR13, UR29, URZ ;  /* 0x0000001d0d0d7299 */ /* 0x000fcc00080006ff */
[----:B------:R-:W-:-:S04]  /*0ca0*/  ISETP.GE.AND P3, PT, R9, UR13, PT ;  /* 0x0000000d09007c0c */ /* 0x000fc8000bf66270 */
[----:B-1----:R-:W-:-:S04]  /*0cb0*/  SEL R10, RZ, UR28, P3 ;  /* 0x0000001cff0a7c07 */ /* 0x002fc80009800000 */
[----:B------:R-:W-:Y:S01]  /*0cc0*/  IADD3 R11, PT, PT, R10, -UR13, R9 ;  /* 0x8000000d0a0b7c10 */ /* 0x000fe2000fffe009 */
[----:B------:R-:W-:-:S04]  /*0cd0*/  IMAD.U32 R10, RZ, RZ, UR28 ;  /* 0x0000001cff0a7e24 */ /* 0x000fc8000f8e00ff */
[----:B------:R-:W-:Y:S01]  /*0ce0*/  @P3 MOV R20, UR32 ;  /* 0x0000002000143c02 */ /* 0x000fe20008000f00 */
[----:B------:R-:W-:-:S04]  /*0cf0*/  IMAD R13, R10, UR26, R9 ;  /* 0x0000001a0a0d7c24 */ /* 0x000fc8000f8e0209 */
[----:B------:R-:W-:Y:S02]  /*0d00*/  @P3 IMAD R17, R20, UR28, R11 ;  /* 0x0000001c14113c24 */ /* 0x000fe4000f8e020b */
[----:B------:R-:W-:Y:S02]  /*0d10*/  @!P3 IMAD.U32 R20, RZ, RZ, UR32 ;  /* 0x00000020ff14be24 */ /* 0x000fe4000f8e00ff */
[----:B------:R-:W-:-:S04]  /*0d20*/  @P3 IMAD.WIDE R28, R17, 0x4, R2 ;  /* 0x00000004111c3825 */ /* 0x000fc800078e0202 */
[----:B------:R-:W-:Y:S01]  /*0d30*/  @!P3 IMAD R17, R20, UR28, R11 ;  /* 0x0000001c1411bc24 */ /* 0x000fe2000f8e020b */
[----:B------:R1:W2:Y:S01]  /*0d40*/  @P3 LDG.E R21, desc[UR20][R28.64] ;  /* 0x000000141c153981 */ /* 0x0002a2000c1e1900 */
[----:B------:R-:W-:-:S04]  /*0d50*/  IMAD.WIDE R10, R13, 0x4, R2 ;  /* 0x000000040d0a7825 */ /* 0x000fc800078e0202 */
[C---:B------:R-:W-:Y:S01]  /*0d60*/  @!P3 IMAD.WIDE R14, R17.reuse, 0x4, R2 ;  /* 0x00000004110eb825 */ /* 0x040fe200078e0202 */
[----:B------:R-:W2:Y:S05]  /*0d70*/  LDG.E R22, desc[UR20][R10.64] ;  /* 0x000000140a167981 */ /* 0x000eaa000c1e1900 */
[----:B------:R3:W4:Y:S01]  /*0d80*/  @!P3 LDG.E R14, desc[UR20][R14.64] ;  /* 0x000000140e0eb981 */ /* 0x000722000c1e1900 */
[----:B------:R-:W-:-:S04]  /*0d90*/  @P3 IMAD.WIDE R24, R17, 0x4, R4 ;  /* 0x0000000411183825 */ /* 0x000fc800078e0204 */
[--C-:B------:R-:W-:Y:S01]  /*0da0*/  @!P3 IMAD.WIDE R16, R17, 0x4, R4.reuse ;  /* 0x000000041110b825 */ /* 0x100fe200078e0204 */
[----:B------:R5:W2:Y:S03]  /*0db0*/  @P3 LDG.E R19, desc[UR20][R24.64] ;  /* 0x0000001418133981 */ /* 0x000aa6000c1e1900 */
[----:B------:R-:W-:Y:S02]  /*0dc0*/  IMAD.WIDE R12, R13, 0x4, R4 ;  /* 0x000000040d0c7825 */ /* 0x000fe400078e0204 */
[----:B------:R5:W2:Y:S04]  /*0dd0*/  @!P3 LDG.E R16, desc[UR20][R16.64] ;  /* 0x000000141010b981 */ /* 0x000aa8000c1e1900 */
[----:B------:R-:W2:Y:S01]  /*0de0*/  LDG.E R26, desc[UR20][R12.64] ;  /* 0x000000140c1a7981 */ /* 0x000ea2000c1e1900 */
[----:B0-----:R-:W-:-:S04]  /*0df0*/  IABS R23, R18 ;  /* 0x0000001200177213 */ /* 0x001fc80000000000 */
[----:B------:R-:W0:Y:S08]  /*0e00*/  I2F.RP R27, R23 ;  /* 0x00000017001b7306 */ /* 0x000e300000209400 */
[----:B0-----:R-:W1:Y:S02]  /*0e10*/  MUFU.RCP R27, R27 ;  /* 0x0000001b001b7308 */ /* 0x001e640000001000 */
[----:B-1----:R-:W-:-:S06]  /*0e20*/  IADD3 R28, PT, PT, R27, 0xffffffe, RZ ;  /* 0x0ffffffe1b1c7810 */ /* 0x002fcc0007ffe0ff */
[----:B---3--:R-:W5:Y:S02]  /*0e30*/  F2I.FTZ.U32.TRUNC.NTZ R15, R28 ;  /* 0x0000001c000f7305 */ /* 0x008f64000021f000 */
[----:B-----5:R-:W-:-:S04]  /*0e40*/  IMAD.MOV R24, RZ, RZ, -R15 ;  /* 0x000000ffff187224 */ /* 0x020fc800078e0a0f */
[----:B------:R-:W-:Y:S01]  /*0e50*/  IMAD R17, R24, R23, RZ ;  /* 0x0000001718117224 */ /* 0x000fe200078e02ff */
[----:B------:R-:W-:Y:S01]  /*0e60*/  UIADD3 UR5, UPT, UPT, UR5, 0x1, URZ ;  /* 0x0000000105057890 */ /* 0x000fe2000fffe0ff */
[----:B----4-:R-:W-:Y:S02]  /*0e70*/  @!P3 IMAD.MOV R21, RZ, RZ, -R14 ;  /* 0x000000ffff15b224 */ /* 0x010fe400078e0a0e */
[----:B------:R-:W-:-:S05]  /*0e80*/  HFMA2 R14, -RZ, RZ, 0, 0 ;  /* 0x00000000ff0e7431 */ /* 0x000fca00000001ff */
[----:B------:R-:W-:-:S04]  /*0e90*/  IMAD.HI.U32 R15, R15, R17, R14 ;  /* 0x000000110f0f7227 */ /* 0x000fc800078e000e */
[----:B--2---:R-:W-:-:S05]  /*0ea0*/  IMAD.IADD R14, R22, 0x1, -R21 ;  /* 0x00000001160e7824 */ /* 0x004fca00078e0a15 */
[----:B------:R-:W-:-:S05]  /*0eb0*/  IABS R24, R14 ;  /* 0x0000000e00187213 */ /* 0x000fca0000000000 */
[----:B------:R-:W-:-:S04]  /*0ec0*/  IMAD.HI.U32 R17, R15, R24, RZ ;  /* 0x000000180f117227 */ /* 0x000fc800078e00ff */
[----:B------:R-:W-:-:S04]  /*0ed0*/  IMAD.MOV R17, RZ, RZ, -R17 ;  /* 0x000000ffff117224 */ /* 0x000fc800078e0a11 */
[C---:B------:R-:W-:Y:S01]  /*0ee0*/  IMAD R24, R23.reuse, R17, R24 ;  /* 0x0000001117187224 */ /* 0x040fe200078e0218 */
[----:B------:R-:W-:Y:S04]  /*0ef0*/  BAR.SYNC.DEFER_BLOCKING 0x0 ;  /* 0x0000000000007b1d */ /* 0x000fe80000010000 */
[----:B------:R-:W-:Y:S02]  /*0f00*/  ISETP.GT.U32.AND P2, PT, R23, R24, PT ;  /* 0x000000181700720c */ /* 0x000fe40003f44070 */
[----:B------:R-:W-:-:S11]  /*0f10*/  ISETP.GE.AND P4, PT, R14, RZ, PT ;  /* 0x000000ff0e00720c */ /* 0x000fd60003f86270 */
[----:B------:R-:W-:-:S04]  /*0f20*/  @!P2 IADD3 R24, PT, PT, R24, -R23, RZ ;  /* 0x800000171818a210 */ /* 0x000fc80007ffe0ff */
[----:B------:R-:W-:Y:S02]  /*0f30*/  ISETP.GT.U32.AND P2, PT, R23, R24, PT ;  /* 0x000000181700720c */ /* 0x000fe40003f44070 */
[----:B------:R-:W-:-:S11]  /*0f40*/  LOP3.LUT R14, RZ, R18, RZ, 0x33, !PT ;  /* 0x00000012ff0e7212 */ /* 0x000fd600078e33ff */
[----:B------:R-:W-:Y:S01]  /*0f50*/  @!P2 IMAD.IADD R24, R24, 0x1, -R23 ;  /* 0x000000011818a824 */ /* 0x000fe200078e0a17 */
[----:B------:R-:W-:-:S03]  /*0f60*/  ISETP.NE.AND P2, PT, R18, RZ, PT ;  /* 0x000000ff1200720c */ /* 0x000fc60003f45270 */
[----:B------:R-:W-:-:S05]  /*0f70*/  @!P4 IMAD.MOV R24, RZ, RZ, -R24 ;  /* 0x000000ffff18c224 */ /* 0x000fca00078e0a18 */
[----:B------:R-:W-:-:S05]  /*0f80*/  SEL R17, R14, R24, !P2 ;  /* 0x000000180e117207 */ /* 0x000fca0005000000 */
[----:B------:R-:W-:Y:S01]  /*0f90*/  IMAD.IADD R17, R17, 0x1, R18 ;  /* 0x0000000111117824 */ /* 0x000fe200078e0212 */
[----:B------:R-:W-:-:S04]  /*0fa0*/  IADD3 R21, PT, PT, R22, R21, RZ ;  /* 0x0000001516157210 */ /* 0x000fc80007ffe0ff */
[----:B------:R-:W-:Y:S02]  /*0fb0*/  IABS R24, R17 ;  /* 0x0000001100187213 */ /* 0x000fe40000000000 */
[----:B------:R-:W-:-:S03]  /*0fc0*/  IABS R22, R21 ;  /* 0x0000001500167213 */ /* 0x000fc60000000000 */
[----:B------:R-:W-:-:S04]  /*0fd0*/  IMAD.HI.U32 R25, R15, R24, RZ ;  /* 0x000000180f197227 */ /* 0x000fc800078e00ff */
[----:B------:R-:W-:Y:S02]  /*0fe0*/  IMAD.MOV R25, RZ, RZ, -R25 ;  /* 0x000000ffff197224 */ /* 0x000fe400078e0a19 */
[----:B------:R-:W-:Y:S02]  /*0ff0*/  @!P3 IMAD.MOV R19, RZ, RZ, -R16 ;  /* 0x000000ffff13b224 */ /* 0x000fe400078e0a10 */
[----:B------:R-:W-:-:S04]  /*1000*/  IMAD.HI.U32 R16, R15, R22, RZ ;  /* 0x000000160f107227 */ /* 0x000fc800078e00ff */
[----:B------:R-:W-:Y:S02]  /*1010*/  IMAD R24, R23, R25, R24 ;  /* 0x0000001917187224 */ /* 0x000fe400078e0218 */
[----:B------:R-:W-:Y:S01]  /*1020*/  IMAD.IADD R25, R26, 0x1, R19 ;  /* 0x000000011a197824 */ /* 0x000fe200078e0213 */
[----:B------:R-:W-:-:S04]  /*1030*/  IADD3 R16, PT, PT, -R16, RZ, RZ ;  /* 0x000000ff10107210 */ /* 0x000fc80007ffe1ff */
[----:B------:R-:W-:Y:S01]  /*1040*/  IABS R28, R25 ;  /* 0x00000019001c7213 */ /* 0x000fe20000000000 */
[----:B------:R-:W-:-:S04]  /*1050*/  IMAD R22, R23, R16, R22 ;  /* 0x0000001017167224 */ /* 0x000fc800078e0216 */
[----:B------:R-:W-:Y:S01]  /*1060*/  IMAD.HI.U32 R16, R15, R28, RZ ;  /* 0x0000001c0f107227 */ /* 0x000fe200078e00ff */
[----:B------:R-:W-:-:S03]  /*1070*/  IADD3 R19, PT, PT, R26, -R19, RZ ;  /* 0x800000131a137210 */ /* 0x000fc60007ffe0ff */
[----:B------:R-:W-:-:S04]  /*1080*/  IMAD.MOV R16, RZ, RZ, -R16 ;  /* 0x000000ffff107224 */ /* 0x000fc800078e0a10 */
[----:B------:R-:W-:Y:S01]  /*1090*/  IMAD R26, R23, R16, R28 ;  /* 0x00000010171a7224 */ /* 0x000fe200078e021c */
[----:B------:R-:W-:-:S05]  /*10a0*/  IABS R28, R19 ;  /* 0x00000013001c7213 */ /* 0x000fca0000000000 */
[----:B------:R-:W-:-:S04]  /*10b0*/  IMAD.HI.U32 R16, R15, R28, RZ ;  /* 0x0000001c0f107227 */ /* 0x000fc800078e00ff */
[----:B------:R-:W-:-:S04]  /*10c0*/  IMAD.MOV R16, RZ, RZ, -R16 ;  /* 0x000000ffff107224 */ /* 0x000fc800078e0a10 */
[----:B------:R-:W-:-:S05]  /*10d0*/  IMAD R16, R23, R16, R28 ;  /* 0x0000001017107224 */ /* 0x000fca00078e021c */
[----:B------:R-:W-:Y:S02]  /*10e0*/  ISETP.GT.U32.AND P3, PT, R23, R16, PT ;  /* 0x000000101700720c */ /* 0x000fe40003f64070 */
[----:B------:R-:W-:-:S11]  /*10f0*/  ISETP.GE.AND P4, PT, R19, RZ, PT ;  /* 0x000000ff1300720c */ /* 0x000fd60003f86270 */
[----:B------:R-:W-:-:S04]  /*1100*/  @!P3 IADD3 R16, PT, PT, R16, -R23, RZ ;  /* 0x800000171010b210 */ /* 0x000fc80007ffe0ff */
[----:B------:R-:W-:-:S13]  /*1110*/  ISETP.GT.U32.AND P3, PT, R23, R16, PT ;  /* 0x000000101700720c */ /* 0x000fda0003f64070 */
[----:B------:R-:W-:-:S04]  /*1120*/  @!P3 IMAD.IADD R16, R16, 0x1, -R23 ;  /* 0x000000011010b824 */ /* 0x000fc800078e0a17 */
[----:B------:R-:W-:-:S05]  /*1130*/  @!P4 IMAD.MOV R16, RZ, RZ, -R16 ;  /* 0x000000ffff10c224 */ /* 0x000fca00078e0a10 */
[----:B------:R-:W-:-:S04]  /*1140*/  SEL R19, R14, R16, !P2 ;  /* 0x000000100e137207 */ /* 0x000fc80005000000 */
[----:B------:R-:W-:-:S04]  /*1150*/  IADD3 R16, PT, PT, R19, R18, RZ ;  /* 0x0000001213107210 */ /* 0x000fc80007ffe0ff */
[----:B------:R-:W-:-:S05]  /*1160*/  IABS R28, R16 ;  /* 0x00000010001c7213 */ /* 0x000fca0000000000 */
[----:B------:R-:W-:-:S04]  /*1170*/  IMAD.HI.U32 R15, R15, R28, RZ ;  /* 0x0000001c0f0f7227 */ /* 0x000fc800078e00ff */
[----:B------:R-:W-:Y:S01]  /*1180*/  IMAD.MOV R15, RZ, RZ, -R15 ;  /* 0x000000ffff0f7224 */ /* 0x000fe200078e0a0f */
[----:B------:R-:W-:-:S03]  /*1190*/  ISETP.GT.U32.AND P4, PT, R23, R22, PT ;  /* 0x000000161700720c */ /* 0x000fc60003f84070 */
[C---:B------:R-:W-:Y:S01]  /*11a0*/  IMAD R28, R23.reuse, R15, R28 ;  /* 0x0000000f171c7224 */ /* 0x040fe200078e021c */
[C---:B------:R-:W-:Y:S02]  /*11b0*/  ISETP.GT.U32.AND P6, PT, R23.reuse, R26, PT ;  /* 0x0000001a1700720c */ /* 0x040fe40003fc4070 */
[C---:B------:R-:W-:Y:S02]  /*11c0*/  ISETP.GT.U32.AND P5, PT, R23.reuse, R24, PT ;  /* 0x000000181700720c */ /* 0x040fe40003fa4070 */
[----:B------:R-:W-:-:S05]  /*11d0*/  ISETP.GT.U32.AND P3, PT, R23, R28, PT ;  /* 0x0000001c1700720c */ /* 0x000fca0003f64070 */
[----:B------:R-:W-:-:S04]  /*11e0*/  @!P4 IMAD.IADD R22, R22, 0x1, -R23 ;  /* 0x000000011616c824 */ /* 0x000fc800078e0a17 */
[--C-:B------:R-:W-:Y:S02]  /*11f0*/  @!P6 IMAD.IADD R26, R26, 0x1, -R23.reuse ;  /* 0x000000011a1ae824 */ /* 0x100fe400078e0a17 */
[----:B------:R-:W-:Y:S02]  /*1200*/  @!P5 IADD3 R24, PT, PT, R24, -R23, RZ ;  /* 0x800000171818d210 */ /* 0x000fe40007ffe0ff */
[----:B------:R-:W-:Y:S01]  /*1210*/  @!P3 IMAD.IADD R28, R28, 0x1, -R23 ;  /* 0x000000011c1cb824 */ /* 0x000fe200078e0a17 */
[C---:B------:R-:W-:Y:S02]  /*1220*/  ISETP.GT.U32.AND P6, PT, R23.reuse, R22, PT ;  /* 0x000000161700720c */ /* 0x040fe40003fc4070 */
[C---:B------:R-:W-:Y:S02]  /*1230*/  ISETP.GT.U32.AND P3, PT, R23.reuse, R24, PT ;  /* 0x000000181700720c */ /* 0x040fe40003f64070 */
[C---:B------:R-:W-:Y:S02]  /*1240*/  ISETP.GT.U32.AND P4, PT, R23.reuse, R26, PT ;  /* 0x0000001a1700720c */ /* 0x040fe40003f84070 */
[----:B------:R-:W-:-:S07]  /*1250*/  ISETP.GT.U32.AND P5, PT, R23, R28, PT ;  /* 0x0000001c1700720c */ /* 0x000fce0003fa4070 */
[-C--:B------:R-:W-:Y:S02]  /*1260*/  @!P6 IADD3 R22, PT, PT, R22, -R23.reuse, RZ ;  /* 0x800000171616e210 */ /* 0x080fe40007ffe0ff */
[----:B------:R-:W-:Y:S01]  /*1270*/  ISETP.GE.AND P6, PT, R21, RZ, PT ;  /* 0x000000ff1500720c */ /* 0x000fe20003fc6270 */
[--C-:B------:R-:W-:Y:S01]  /*1280*/  @!P3 IMAD.IADD R24, R24, 0x1, -R23.reuse ;  /* 0x000000011818b824 */ /* 0x100fe200078e0a17 */
[----:B------:R-:W-:Y:S01]  /*1290*/  ISETP.GE.AND P3, PT, R17, RZ, PT ;  /* 0x000000ff1100720c */ /* 0x000fe20003f66270 */
[----:B------:R-:W-:Y:S01]  /*12a0*/  @!P4 IMAD.IADD R26, R26, 0x1, -R23 ;  /* 0x000000011a1ac824 */ /* 0x000fe200078e0a17 */
[----:B------:R-:W-:Y:S02]  /*12b0*/  @!P5 IADD3 R28, PT, PT, R28, -R23, RZ ;  /* 0x800000171c1cd210 */ /* 0x000fe40007ffe0ff */
[----:B------:R-:W-:Y:S02]  /*12c0*/  ISETP.GE.AND P4, PT, R25, RZ, PT ;  /* 0x000000ff1900720c */ /* 0x000fe40003f86270 */
[----:B------:R-:W-:Y:S01]  /*12d0*/  ISETP.GE.AND P5, PT, R16, RZ, PT ;  /* 0x000000ff1000720c */ /* 0x000fe20003fa6270 */
[----:B------:R-:W-:-:S04]  /*12e0*/  IMAD R15, R20, UR28, R9 ;  /* 0x0000001c140f7c24 */ /* 0x000fc8000f8e0209 */
[----:B------:R-:W-:Y:S02]  /*12f0*/  @!P6 IMAD.MOV R22, RZ, RZ, -R22 ;  /* 0x000000ffff16e224 */ /* 0x000fe400078e0a16 */
[----:B------:R-:W-:-:S04]  /*1300*/  @!P3 IADD3 R24, PT, PT, -R24, RZ, RZ ;  /* 0x000000ff1818b210 */ /* 0x000fc80007ffe1ff */
[----:B------:R-:W-:Y:S02]  /*1310*/  @!P4 IMAD.MOV R26, RZ, RZ, -R26 ;  /* 0x000000ffff1ac224 */ /* 0x000fe400078e0a1a */
[----:B------:R-:W-:Y:S01]  /*1320*/  @!P5 IMAD.MOV R28, RZ, RZ, -R28 ;  /* 0x000000ffff1cd224 */ /* 0x000fe200078e0a1c */
[C---:B------:R-:W-:Y:S01]  /*1330*/  SEL R19, R14.reuse, R22, !P2 ;  /* 0x000000160e137207 */ /* 0x040fe20005000000 */
[C---:B------:R-:W-:Y:S01]  /*1340*/  IMAD.WIDE R16, R15.reuse, 0x4, R2 ;  /* 0x000000040f107825 */ /* 0x040fe200078e0202 */
[C---:B------:R-:W-:Y:S02]  /*1350*/  SEL R21, R14.reuse, R24, !P2 ;  /* 0x000000180e157207 */ /* 0x040fe40005000000 */
[C---:B------:R-:W-:Y:S02]  /*1360*/  SEL R23, R14.reuse, R26, !P2 ;  /* 0x0000001a0e177207 */ /* 0x040fe40005000000 */
[----:B------:R-:W-:Y:S01]  /*1370*/  SEL R25, R14, R28, !P2 ;  /* 0x0000001c0e197207 */ /* 0x000fe20005000000 */
[----:B------:R-:W-:Y:S01]  /*1380*/  IMAD.WIDE R14, R15, 0x4, R4 ;  /* 0x000000040f0e7825 */ /* 0x000fe200078e0204 */
[----:B------:R1:W-:Y:S04]  /*1390*/  STG.E desc[UR20][R10.64], R19 ;  /* 0x000000130a007986 */ /* 0x0003e8000c101914 */
[----:B------:R1:W-:Y:S04]  /*13a0*/  STG.E desc[UR20][R16.64], R21 ;  /* 0x0000001510007986 */ /* 0x0003e8000c101914 */
[----:B------:R1:W-:Y:S04]  /*13b0*/  STG.E desc[UR20][R12.64], R23 ;  /* 0x000000170c007986 */ /* 0x0003e8000c101914 */
[----:B------:R1:W-:Y:S01]  /*13c0*/  STG.E desc[UR20][R14.64], R25 ;  /* 0x000000190e007986 */ /* 0x0003e2000c101914 */
[----:B------:R-:W-:Y:S01]  /*13d0*/  UISETP.NE.AND UP0, UPT, UR5, UR30, UPT ;  /* 0x0000001e0500728c */ /* 0x000fe2000bf05270 */
[----:B------:R-:W-:Y:S08]  /*13e0*/  BAR.SYNC.DEFER_BLOCKING 0x0 ;  /* 0x0000000000007b1d */ /* 0x000ff00000010000 */
[----:B------:R-:W-:Y:S05]  /*13f0*/  BRA.U UP0, `(.L_x_7) ;  /* 0xfffffff900047547 */ /* 0x000fea000b83ffff */
.L_x_6:
[----:B------:R-:W-:Y:S05]  /*1400*/  BRA.U UP1, `(.L_x_8) ;  /* 0xfffffff501d07547 */ /* 0x000fea000b83ffff */
.L_x_5:
[----:B------:R-:W2:Y:S02]  /*1410*/  LDCU UR5, c[0x0][0x360] ;  /* 0x00006c00ff0577ac */ /* 0x000ea40008000800 */
[----:B--2---:R-:W-:Y:S01]  /*1420*/  VIADD R8, R8, UR5 ;  /* 0x0000000508087c36 */ /* 0x004fe20008000000 */
[----:B------:R-:W-:Y:S06]  /*1430*/  @P1 BRA `(.L_x_9) ;  /* 0xfffffff000381947 */ /* 0x000fec000383ffff */
.L_x_1:
[----:B------:R-:W-:Y:S01]  /*1440*/  UMOV UR18, UR14 ;  /* 0x0000000e00127c82 */ /* 0x000fe20008000000 */
[----:B------:R-:W-:Y:S01]  /*1450*/  UMOV UR19, UR15 ;  /* 0x0000000f00137c82 */ /* 0x000fe20008000000 */
[----:B------:R-:W-:Y:S01]  /*1460*/  UMOV UR16, UR10 ;  /* 0x0000000a00107c82 */ /* 0x000fe20008000000 */
[----:B------:R-:W-:Y:S01]  /*1470*/  UMOV UR17, UR11 ;  /* 0x0000000b00117c82 */ /* 0x000fe20008000000 */
[----:B------:R-:W-:Y:S01]  /*1480*/  BAR.SYNC.DEFER_BLOCKING 0x0 ;  /* 0x0000000000007b1d */ /* 0x000fe20000010000 */
[----:B------:R-:W-:-:S05]  /*1490*/  IMAD R0, R0, UR25, RZ ;  /* 0x0000001900007c24 */ /* 0x000fca000f8e02ff */
[----:B------:R-:W-:Y:S01]  /*14a0*/  UMOV UR10, UR22 ;  /* 0x00000016000a7c82 */ /* 0x000fe20008000000 */
[----:B------:R-:W-:Y:S01]  /*14b0*/  UMOV UR11, UR23 ;  /* 0x00000017000b7c82 */ /* 0x000fe20008000000 */
[----:B------:R-:W-:Y:S01]  /*14c0*/  UMOV UR14, UR8 ;  /* 0x00000008000e7c82 */ /* 0x000fe20008000000 */
[----:B------:R-:W-:Y:S01]  /*14d0*/  UMOV UR15, UR9 ;  /* 0x00000009000f7c82 */ /* 0x000fe20008000000 */
[----:B------:R-:W-:Y:S05]  /*14e0*/  @P0 BRA `(.L_x_10) ;  /* 0xffffffec00340947 */ /* 0x000fea000383ffff */
.L_x_0:
[----:B01----:R-:W0:Y:S01]  /*14f0*/  S2R R13, SR_TID.X ;  /* 0x00000000000d7919 */ /* 0x003e220000002100 */
[----:B------:R-:W1:Y:S01]  /*1500*/  LDCU UR28, c[0x0][0x3c0] ;  /* 0x00007800ff1c77ac */ /* 0x000e620008000800 */
[----:B------:R-:W-:Y:S01]  /*1510*/  BSSY.RECONVERGENT B0, `(.L_x_11) ;  /* 0x0000073000007945 */ /* 0x000fe20003800200 */
[----:B------:R-:W2:Y:S01]  /*1520*/  LDCU UR4, c[0x0][0x3c0] ;  /* 0x00007800ff0477ac */ /* 0x000ea20008000800 */
[----:B0-----:R-:W-:-:S13]  /*1530*/  ISETP.GE.AND P0, PT, R13, R0, PT ;  /* 0x000000000d00720c */ /* 0x001fda0003f06270 */
[----:B-12---:R-:W-:Y:S05]  /*1540*/  @P0 BRA `(.L_x_12) ;  /* 0x0000000400bc0947 */ /* 0x006fea0003800000 */
[----:B------:R-:W0:Y:S08]  /*1550*/  LDC R9, c[0x0][0x3c0] ;  /* 0x0000f000ff097b82 */ /* 0x000e300000000800 */
[----:B------:R-:W1:Y:S08]  /*1560*/  LDC R12, c[0x0][0x360] ;  /* 0x0000d800ff0c7b82 */ /* 0x000e700000000800 */
[----:B------:R-:W2:Y:S01]  /*1570*/  LDC R3, c[0x0][0x3c0] ;  /* 0x0000f000ff037b82 */ /* 0x000ea20000000800 */
[----:B0-----:R-:W-:-:S07]  /*1580*/  SHF.R.S32.HI R9, RZ, 0x1f, R9 ;  /* 0x0000001fff097819 */ /* 0x001fce0000011409 */
.L_x_22:
[----:B------:R-:W-:Y:S01]  /*1590*/  SHF.L.U32 R8, R13, 0x1, RZ ;  /* 0x000000010d087819 */ /* 0x000fe200000006ff */
[----:B------:R-:W-:Y:S02]  /*15a0*/  IMAD.MOV.U32 R11, RZ, RZ, 0x4 ;  /* 0x00000004ff0b7424 */ /* 0x000fe400078e00ff */
[----:B0-----:R-:W-:Y:S02]  /*15b0*/  IMAD.MOV.U32 R15, RZ, RZ, 0x4 ;  /* 0x00000004ff0f7424 */ /* 0x001fe400078e00ff */
[----:B------:R-:W-:-:S04]  /*15c0*/  IMAD.WIDE R10, R8, R11, UR16 ;  /* 0x00000010080a7e25 */ /* 0x000fc8000f8e020b */
[----:B------:R-:W-:Y:S01]  /*15d0*/  IMAD.WIDE R14, R8, R15, UR18 ;  /* 0x00000012080e7e25 */ /* 0x000fe2000f8e020f */
[----:B------:R-:W3:Y:S04]  /*15e0*/  LDG.E R6, desc[UR20][R10.64] ;  /* 0x000000140a067981 */ /* 0x000ee8000c1e1900 */
[----:B------:R-:W3:Y:S04]  /*15f0*/  LDG.E R5, desc[UR20][R10.64+0x4] ;  /* 0x000004140a057981 */ /* 0x000ee8000c1e1900 */
[----:B------:R-:W4:Y:S04]  /*1600*/  LDG.E R4, desc[UR20][R14.64] ;  /* 0x000000140e047981 */ /* 0x000f28000c1e1900 */
[----:B------:R-:W4:Y:S01]  /*1610*/  LDG.E R19, desc[UR20][R14.64+0x4] ;  /* 0x000004140e137981 */ /* 0x000f22000c1e1900 */
[----:B-1----:R-:W-:Y:S01]  /*1620*/  IADD3 R13, PT, PT, R12, R13, RZ ;  /* 0x0000000d0c0d7210 */ /* 0x002fe20007ffe0ff */
[----:B------:R-:W-:Y:S01]  /*1630*/  BSSY.RECONVERGENT B1, `(.L_x_13) ;  /* 0x0000023000017945 */ /* 0x000fe20003800200 */
[----:B------:R-:W-:-:S02]  /*1640*/  SHF.R.S32.HI R7, RZ, 0x1f, R8 ;  /* 0x0000001fff077819 */ /* 0x000fc40000011408 */
[----:B------:R-:W-:Y:S02]  /*1650*/  ISETP.GE.AND P2, PT, R13, R0, PT ;  /* 0x000000000d00720c */ /* 0x000fe40003f46270 */
[----:B---3--:R-:W-:Y:S01]  /*1660*/  IADD3 R18, PT, PT, R6, R5, RZ ;  /* 0x0000000506127210 */ /* 0x008fe20007ffe0ff */
[----:B----4-:R-:W-:-:S04]  /*1670*/  IMAD.IADD R17, R4, 0x1, R19 ;  /* 0x0000000104117824 */ /* 0x010fc800078e0213 */
[----:B------:R-:W-:-:S04]  /*1680*/  IMAD.WIDE R18, R19, R18, RZ ;  /* 0x0000001213127225 */ /* 0x000fc800078e02ff */
[----:B------:R-:W-:-:S03]  /*1690*/  IMAD.WIDE R16, R17, R6, RZ ;  /* 0x0000000611107225 */ /* 0x000fc600078e02ff */
[----:B------:R-:W-:-:S05]  /*16a0*/  IADD3 R22, P0, PT, R16, -R18, RZ ;  /* 0x8000001210167210 */ /* 0x000fca0007f1e0ff */
[----:B------:R-:W-:-:S05]  /*16b0*/  IMAD.X R18, R17, 0x1, ~R19, P0 ;  /* 0x0000000111127824 */ /* 0x000fca00000e0e13 */
[----:B------:R-:W-:-:S04]  /*16c0*/  LOP3.LUT R2, R18, R9, RZ, 0xfc, !PT ;  /* 0x0000000912027212 */ /* 0x000fc800078efcff */
[----:B------:R-:W-:-:S13]  /*16d0*/  ISETP.NE.U32.AND P0, PT, R2, RZ, PT ;  /* 0x000000ff0200720c */ /* 0x000fda0003f05070 */
[----:B------:R-:W-:Y:S05]  /*16e0*/  @P0 BRA `(.L_x_14) ;  /* 0x0000000000500947 */ /* 0x000fea0003800000 */
[----:B------:R-:W0:Y:S01]  /*16f0*/  I2F.U32.RP R2, UR4 ;  /* 0x0000000400027d06 */ /* 0x000e220008209000 */
[----:B------:R-:W-:-:S07]  /*1700*/  ISETP.NE.U32.AND P1, PT, RZ, UR4, PT ;  /* 0x00000004ff007c0c */ /* 0x000fce000bf25070 */
[----:B0-----:R-:W0:Y:S02]  /*1710*/  MUFU.RCP R2, R2 ;  /* 0x0000000200027308 */ /* 0x001e240000001000 */
[----:B0-----:R-:W-:-:S06]  /*1720*/  VIADD R10, R2, 0xffffffe ;  /* 0x0ffffffe020a7836 */ /* 0x001fcc0000000000 */
[----:B------:R0:W1:Y:S02]  /*1730*/  F2I.FTZ.U32.TRUNC.NTZ R11, R10 ;  /* 0x0000000a000b7305 */ /* 0x000064000021f000 */
[----:B0-----:R-:W-:Y:S02]  /*1740*/  HFMA2 R10, -RZ, RZ, 0, 0 ;  /* 0x00000000ff0a7431 */ /* 0x001fe400000001ff */
[----:B-1----:R-:W-:-:S04]  /*1750*/  IMAD.MOV R15, RZ, RZ, -R11 ;  /* 0x000000ffff0f7224 */ /* 0x002fc800078e0a0b */
[----:B------:R-:W-:-:S04]  /*1760*/  IMAD R15, R15, UR4, RZ ;  /* 0x000000040f0f7c24 */ /* 0x000fc8000f8e02ff */
[----:B------:R-:W-:-:S06]  /*1770*/  IMAD.HI.U32 R11, R11, R15, R10 ;  /* 0x0000000f0b0b7227 */ /* 0x000fcc00078e000a */
[----:B------:R-:W-:-:S04]  /*1780*/  IMAD.HI.U32 R11, R11, R22, RZ ;  /* 0x000000160b0b7227 */ /* 0x000fc800078e00ff */
[----:B------:R-:W-:-:S04]  /*1790*/  IMAD.MOV R11, RZ, RZ, -R11 ;  /* 0x000000ffff0b7224 */ /* 0x000fc800078e0a0b */
[----:B------:R-:W-:Y:S02]  /*17a0*/  IMAD R14, R11, UR4, R22 ;  /* 0x000000040b0e7c24 */ /* 0x000fe4000f8e0216 */
[----:B------:R-:W-:-:S03]  /*17b0*/  IMAD.MOV.U32 R11, RZ, RZ, RZ ;  /* 0x000000ffff0b7224 */ /* 0x000fc600078e00ff */
[----:B------:R-:W-:-:S13]  /*17c0*/  ISETP.GE.U32.AND P0, PT, R14, UR4, PT ;  /* 0x000000040e007c0c */ /* 0x000fda000bf06070 */
[----:B------:R-:W-:-:S05]  /*17d0*/  @P0 VIADD R14, R14, -UR4 ;  /* 0x800000040e0e0c36 */ /* 0x000fca0008000000 */
[----:B------:R-:W-:-:S13]  /*17e0*/  ISETP.GE.U32.AND P0, PT, R14, UR4, PT ;  /* 0x000000040e007c0c */ /* 0x000fda000bf06070 */
[----:B------:R-:W-:Y:S02]  /*17f0*/  @P0 IADD3 R14, PT, PT, R14, -UR4, RZ ;  /* 0x800000040e0e0c10 */ /* 0x000fe4000fffe0ff */
[----:B------:R-:W-:-:S05]  /*1800*/  @!P1 LOP3.LUT R14, RZ, UR4, RZ, 0x33, !PT ;  /* 0x00000004ff0e9c12 */ /* 0x000fca000f8e33ff */
[----:B------:R-:W-:Y:S01]  /*1810*/  IMAD.MOV.U32 R10, RZ, RZ, R14 ;  /* 0x000000ffff0a7224 */ /* 0x000fe200078e000e */
[----:B------:R-:W-:Y:S06]  /*1820*/  BRA `(.L_x_15) ;  /* 0x00000000000c7947 */ /* 0x000fec0003800000 */
.L_x_14:
[----:B------:R-:W-:Y:S02]  /*1830*/  MOV R11, R18 ;  /* 0x00000012000b7202 */ /* 0x000fe40000000f00 */
[----:B------:R-:W-:-:S07]  /*1840*/  MOV R2, 0x1860 ;  /* 0x0000186000027802 */ /* 0x000fce0000000f00 */
[----:B--2---:R-:W-:Y:S05]  /*1850*/  CALL.REL.NOINC `($__internal_0_$__cuda_sm20_rem_s64) ;  /* 0x0000003000a47944 */ /* 0x004fea0003c00000 */
.L_x_15:
[----:B------:R-:W-:Y:S05]  /*1860*/  BSYNC.RECONVERGENT B1 ;  /* 0x0000000000017941 */ /* 0x000fea0003800200 */
.L_x_13:
[----:B--2---:R-:W-:Y:S01]  /*1870*/  IADD3 R22, P0, PT, R10, R3, RZ ;  /* 0x000000030a167210 */ /* 0x004fe20007f1e0ff */
[----:B------:R-:W-:Y:S04]  /*1880*/  BSSY.RECONVERGENT B1, `(.L_x_16) ;  /* 0x000001a000017945 */ /* 0x000fe80003800200 */
[----:B------:R-:W-:-:S05]  /*1890*/  IMAD.X R11, R9, 0x1, R11, P0 ;  /* 0x00000001090b7824 */ /* 0x000fca00000e060b */
[----:B------:R-:W-:-:S04]  /*18a0*/  LOP3.LUT R2, R11, R9, RZ, 0xfc, !PT ;  /* 0x000000090b027212 */ /* 0x000fc800078efcff */
[----:B------:R-:W-:-:S13]  /*18b0*/  ISETP.NE.U32.AND P0, PT, R2, RZ, PT ;  /* 0x000000ff0200720c */ /* 0x000fda0003f05070 */
[----:B------:R-:W-:Y:S05]  /*18c0*/  @P0 BRA `(.L_x_17) ;  /* 0x0000000000480947 */ /* 0x000fea0003800000 */
[----:B------:R-:W0:Y:S01]  /*18d0*/  I2F.U32.RP R14, R3 ;  /* 0x00000003000e7306 */ /* 0x000e220000209000 */
[----:B------:R-:W-:-:S07]  /*18e0*/  ISETP.NE.U32.AND P1, PT, R3, RZ, PT ;  /* 0x000000ff0300720c */ /* 0x000fce0003f25070 */
[----:B0-----:R-:W0:Y:S02]  /*18f0*/  MUFU.RCP R14, R14 ;  /* 0x0000000e000e7308 */ /* 0x001e240000001000 */
[----:B0-----:R-:W-:-:S06]  /*1900*/  VIADD R10, R14, 0xffffffe ;  /* 0x0ffffffe0e0a7836 */ /* 0x001fcc0000000000 */
[----:B------:R0:W1:Y:S02]  /*1910*/  F2I.FTZ.U32.TRUNC.NTZ R11, R10 ;  /* 0x0000000a000b7305 */ /* 0x000064000021f000 */
[----:B0-----:R-:W-:Y:S01]  /*1920*/  IMAD.MOV.U32 R10, RZ, RZ, RZ ;  /* 0x000000ffff0a7224 */ /* 0x001fe200078e00ff */
[----:B-1----:R-:W-:-:S05]  /*1930*/  IADD3 R2, PT, PT, RZ, -R11, RZ ;  /* 0x8000000bff027210 */ /* 0x002fca0007ffe0ff */
[----:B------:R-:W-:-:S04]  /*1940*/  IMAD R15, R2, R3, RZ ;  /* 0x00000003020f7224 */ /* 0x000fc800078e02ff */
[----:B------:R-:W-:-:S06]  /*1950*/  IMAD.HI.U32 R15, R11, R15, R10 ;  /* 0x0000000f0b0f7227 */ /* 0x000fcc00078e000a */
[----:B------:R-:W-:-:S04]  /*1960*/  IMAD.HI.U32 R2, R15, R22, RZ ;  /* 0x000000160f027227 */ /* 0x000fc800078e00ff */
[----:B------:R-:W-:-:S04]  /*1970*/  IMAD.MOV R2, RZ, RZ, -R2 ;  /* 0x000000ffff027224 */ /* 0x000fc800078e0a02 */
[----:B------:R-:W-:-:S05]  /*1980*/  IMAD R2, R3, R2, R22 ;  /* 0x0000000203027224 */ /* 0x000fca00078e0216 */
[----:B------:R-:W-:-:S13]  /*1990*/  ISETP.GE.U32.AND P0, PT, R2, R3, PT ;  /* 0x000000030200720c */ /* 0x000fda0003f06070 */
[----:B------:R-:W-:-:S04]  /*19a0*/  @P0 IADD3 R2, PT, PT, R2, -R3, RZ ;  /* 0x8000000302020210 */ /* 0x000fc80007ffe0ff */
[----:B------:R-:W-:-:S13]  /*19b0*/  ISETP.GE.U32.AND P0, PT, R2, R3, PT ;  /* 0x000000030200720c */ /* 0x000fda0003f06070 */
[----:B------:R-:W-:Y:S01]  /*19c0*/  @P0 IMAD.IADD R2, R2, 0x1, -R3 ;  /* 0x0000000102020824 */ /* 0x000fe200078e0a03 */
[----:B------:R-:W-:Y:S01]  /*19d0*/  @!P1 LOP3.LUT R2, RZ, R3, RZ, 0x33, !PT ;  /* 0x00000003ff029212 */ /* 0x000fe200078e33ff */
[----:B------:R-:W-:Y:S06]  /*19e0*/  BRA `(.L_x_18) ;  /* 0x00000000000c7947 */ /* 0x000fec0003800000 */
.L_x_17:
[----:B------:R-:W-:-:S07]  /*19f0*/  MOV R2, 0x1a10 ;  /* 0x00001a1000027802 */ /* 0x000fce0000000f00 */
[----:B------:R-:W-:Y:S05]  /*1a00*/  CALL.REL.NOINC `($__internal_0_$__cuda_sm20_rem_s64) ;  /* 0x0000003000387944 */ /* 0x000fea0003c00000 */
[----:B------:R-:W-:-:S07]  /*1a10*/  IMAD.MOV.U32 R2, RZ, RZ, R10 ;  /* 0x000000ffff027224 */ /* 0x000fce00078e000a */
.L_x_18:
[----:B------:R-:W-:Y:S05]  /*1a20*/  BSYNC.RECONVERGENT B1 ;  /* 0x0000000000017941 */ /* 0x000fea0003800200 */
.L_x_16:
[----:B------:R-:W-:Y:S01]  /*1a30*/  LEA R14, P0, R8, UR22, 0x2 ;  /* 0x00000016080e7c11 */ /* 0x000fe2000f8010ff */
[----:B------:R-:W-:Y:S01]  /*1a40*/  BSSY.RECONVERGENT B1, `(.L_x_19) ;  /* 0x000001d000017945 */ /* 0x000fe20003800200 */
[----:B------:R-:W-:Y:S02]  /*1a50*/  IADD3 R11, PT, PT, -R6, R5, RZ ;  /* 0x00000005060b7210 */ /* 0x000fe40007ffe1ff */
[----:B------:R-:W-:-:S03]  /*1a60*/  LEA.HI.X R15, R8, UR23, R7, 0x2, P0 ;  /* 0x00000017080f7c11 */ /* 0x000fc600080f1407 */
[----:B------:R-:W-:Y:S02]  /*1a70*/  IMAD.WIDE R10, R4, R11, R16 ;  /* 0x0000000b040a7225 */ /* 0x000fe400078e0210 */
[----:B------:R0:W-:Y:S03]  /*1a80*/  STG.E desc[UR20][R14.64], R2 ;  /* 0x000000020e007986 */ /* 0x0001e6000c101914 */
[----:B------:R-:W-:-:S04]  /*1a90*/  LOP3.LUT R4, R11, R9, RZ, 0xfc, !PT ;  /* 0x000000090b047212 */ /* 0x000fc800078efcff */
[----:B------:R-:W-:-:S13]  /*1aa0*/  ISETP.NE.U32.AND P0, PT, R4, RZ, PT ;  /* 0x000000ff0400720c */ /* 0x000fda0003f05070 */
[----:B0-----:R-:W-:Y:S05]  /*1ab0*/  @P0 BRA `(.L_x_20) ;  /* 0x0000000000480947 */ /* 0x001fea0003800000 */
        /* <DEDUP_REMOVED lines=11> */
[----:B------:R-:W-:-:S05]  /*1b70*/  IMAD R10, R5, UR4, R10 ;  /* 0x00000004050a7c24 */ /* 0x000fca000f8e020a */
[----:B------:R-:W-:-:S13]  /*1b80*/  ISETP.GE.U32.AND P0, PT, R10, UR4, PT ;  /* 0x000000040a007c0c */ /* 0x000fda000bf06070 */
[----:B------:R-:W-:-:S05]  /*1b90*/  @P0 VIADD R10, R10, -UR4 ;  /* 0x800000040a0a0c36 */ /* 0x000fca0008000000 */
[----:B------:R-:W-:-:S13]  /*1ba0*/  ISETP.GE.U32.AND P0, PT, R10, UR4, PT ;  /* 0x000000040a007c0c */ /* 0x000fda000bf06070 */
[----:B------:R-:W-:Y:S02]  /*1bb0*/  @P0 IADD3 R10, PT, PT, R10, -UR4, RZ ;  /* 0x800000040a0a0c10 */ /* 0x000fe4000fffe0ff */
[----:B------:R-:W-:Y:S01]  /*1bc0*/  @!P1 LOP3.LUT R10, RZ, UR4, RZ, 0x33, !PT ;  /* 0x00000004ff0a9c12 */ /* 0x000fe2000f8e33ff */
[----:B------:R-:W-:Y:S06]  /*1bd0*/  BRA `(.L_x_21) ;  /* 0x00000000000c7947 */ /* 0x000fec0003800000 */
.L_x_20:
[----:B------:R-:W-:Y:S01]  /*1be0*/  IMAD.MOV.U32 R22, RZ, RZ, R10 ;  /* 0x000000ffff167224 */ /* 0x000fe200078e000a */
[----:B------:R-:W-:-:S07]  /*1bf0*/  MOV R2, 0x1c10 ;  /* 0x00001c1000027802 */ /* 0x000fce0000000f00 */
[----:B------:R-:W-:Y:S05]  /*1c00*/  CALL.REL.NOINC `($__internal_0_$__cuda_sm20_rem_s64) ;  /* 0x0000002c00b87944 */ /* 0x000fea0003c00000 */
.L_x_21:
[----:B------:R-:W-:Y:S05]  /*1c10*/  BSYNC.RECONVERGENT B1 ;  /* 0x0000000000017941 */ /* 0x000fea0003800200 */
.L_x_19:
[----:B------:R0:W-:Y:S01]  /*1c20*/  STG.E desc[UR20][R14.64+0x4], R10 ;  /* 0x0000040a0e007986 */ /* 0x0001e2000c101914 */
[----:B------:R-:W-:Y:S05]  /*1c30*/  @!P2 BRA `(.L_x_22) ;  /* 0xfffffff80054a947 */ /* 0x000fea000383ffff */
.L_x_12:
[----:B------:R-:W-:Y:S05]  /*1c40*/  BSYNC.RECONVERGENT B0 ;  /* 0x0000000000007941 */ /* 0x000fea0003800200 */
.L_x_11:
[----:B------:R-:W1:Y:S02]  /*1c50*/  LDCU UR4, c[0x0][0x398] ;  /* 0x00007300ff0477ac */ /* 0x000e640008000800 */
[----:B-1----:R-:W-:-:S09]  /*1c60*/  UISETP.GE.AND UP0, UPT, UR4, 0x1, UPT ;  /* 0x000000010400788c */ /* 0x002fd2000bf06270 */
[----:B------:R-:W-:Y:S05]  /*1c70*/  BRA.U !UP0, `(.L_x_23) ;  /* 0x0000002908c87547 */ /* 0x000fea000b800000 */
[----:B------:R-:W1:Y:S01]  /*1c80*/  LDC R3, c[0x0][0x360] ;  /* 0x0000d800ff037b82 */ /* 0x000e620000000800 */
[----:B------:R-:W2:Y:S02]  /*1c90*/  LDCU UR13, c[0x0][0x3c0] ;  /* 0x00007800ff0d77ac */ /* 0x000ea40008000800 */
[----:B--2---:R-:W-:-:S12]  /*1ca0*/  USHF.R.S32.HI UR13, URZ, 0x1f, UR13 ;  /* 0x0000001fff0d7899 */ /* 0x004fd8000801140d */
.L_x_64:
[----:B------:R-:W2:Y:S01]  /*1cb0*/  LDCU.64 UR4, c[0x0][0x390] ;  /* 0x00007200ff0477ac */ /* 0x000ea20008000a00 */
[----:B------:R-:W-:Y:S01]  /*1cc0*/  UMOV UR6, UR7 ;  /* 0x0000000700067c82 */ /* 0x000fe20008000000 */
[----:B------:R-:W-:-:S04]  /*1cd0*/  UIADD3 UR7, UPT, UPT, UR7, -0x1, URZ ;  /* 0xffffffff07077890 */ /* 0x000fc8000fffe0ff */
[----:B--2---:R-:W-:-:S06]  /*1ce0*/  UIMAD.WIDE.U32 UR4, UR7, 0x4, UR4 ;  /* 0x00000004070478a5 */ /* 0x004fcc000f8e0004 */
[----:B------:R-:W-:Y:S01]  /*1cf0*/  IMAD.U32 R4, RZ, RZ, UR4 ;  /* 0x00000004ff047e24 */ /* 0x000fe2000f8e00ff */
[----:B------:R-:W-:-:S05]  /*1d00*/  MOV R5, UR5 ;  /* 0x0000000500057c02 */ /* 0x000fca0008000f00 */
[----:B------:R-:W2:Y:S01]  /*1d10*/  LDG.E R4, desc[UR20][R4.64] ;  /* 0x0000001404047981 */ /* 0x000ea2000c1e1900 */
[----:B------:R-:W-:Y:S01]  /*1d20*/  UMOV UR14, 0x2 ;  /* 0x00000002000e7882 */ /* 0x000fe20000000000 */
[----:B------:R-:W-:Y:S01]  /*1d30*/  IABS R11, R0 ;  /* 0x00000000000b7213 */ /* 0x000fe20000000000 */
[----:B------:R-:W-:Y:S01]  /*1d40*/  UMOV UR10, UR22 ;  /* 0x00000016000a7c82 */ /* 0x000fe20008000000 */
[----:B------:R-:W-:Y:S01]  /*1d50*/  UMOV UR11, UR23 ;  /* 0x00000017000b7c82 */ /* 0x000fe20008000000 */
[----:B--2---:R-:W-:-:S13]  /*1d60*/  R2UR UR16, R4 ;  /* 0x00000000041072ca */ /* 0x004fda00000e0000 */
[----:B------:R-:W-:Y:S02]  /*1d70*/  USHF.R.S32.HI UR29, URZ, 0x1, UR16 ;  /* 0x00000001ff1d7899 */ /* 0x000fe40008011410 */
[----:B------:R-:W-:Y:S02]  /*1d80*/  ULOP3.LUT UP0, UR4, UR16, 0x1, URZ, 0xc0, !UPT ;  /* 0x0000000110047892 */ /* 0x000fe4000f80c0ff */
[----:B------:R-:W-:Y:S02]  /*1d90*/  USHF.L.U32 UR14, UR14, UR29, URZ ;  /* 0x0000001d0e0e7299 */ /* 0x000fe400080006ff */
[----:B------:R-:W-:-:S04]  /*1da0*/  UIADD3 UR4, UPT, UPT, UR29, UR4, URZ ;  /* 0x000000041d047290 */ /* 0x000fc8000fffe0ff */
[----:B------:R-:W-:Y:S01]  /*1db0*/  IMAD.U32 R9, RZ, RZ, UR14 ;  /* 0x0000000eff097e24 */ /* 0x000fe2000f8e00ff */
[----:B------:R-:W-:Y:S02]  /*1dc0*/  LOP3.LUT R0, R0, UR14, RZ, 0x3c, !PT ;  /* 0x0000000e00007c12 */ /* 0x000fe4000f8e3cff */
[----:B01----:R-:W-:Y:S01]  /*1dd0*/  SHF.R.U32.HI R2, RZ, UR4, R3 ;  /* 0x00000004ff027c19 */ /* 0x003fe20008011603 */
[----:B------:R-:W-:Y:S01]  /*1de0*/  UMOV UR4, 0x1 ;  /* 0x0000000100047882 */ /* 0x000fe20000000000 */
[-C--:B0-----:R-:W-:Y:S01]  /*1df0*/  IABS R10, R9.reuse ;  /* 0x00000009000a7213 */ /* 0x081fe20000000000 */
[----:B------:R-:W-:Y:S01]  /*1e00*/  USHF.L.U32 UR30, UR4, UR29, URZ ;  /* 0x0000001d041e7299 */ /* 0x000fe200080006ff */
[----:B------:R-:W-:Y:S02]  /*1e10*/  IABS R4, R2 ;  /* 0x0000000200047213 */ /* 0x000fe40000000000 */
[----:B------:R-:W0:Y:S01]  /*1e20*/  I2F.RP R8, R10 ;  /* 0x0000000a00087306 */ /* 0x000e220000209400 */
[----:B------:R-:W-:-:S02]  /*1e30*/  IABS R9, R9 ;  /* 0x0000000900097213 */ /* 0x000fc40000000000 */
[----:B------:R-:W-:-:S05]  /*1e40*/  ISETP.GE.AND P2, PT, R0, RZ, PT ;  /* 0x000000ff0000720c */ /* 0x000fca0003f46270 */
[----:B0-----:R-:W0:Y:S02]  /*1e50*/  MUFU.RCP R8, R8 ;  /* 0x0000000800087308 */ /* 0x001e240000001000 */
[----:B0-----:R-:W-:-:S06]  /*1e60*/  VIADD R6, R8, 0xffffffe ;  /* 0x0ffffffe08067836 */ /* 0x001fcc0000000000 */
[----:B------:R-:W0:Y:S08]  /*1e70*/  I2F.RP R8, R4 ;  /* 0x0000000400087306 */ /* 0x000e300000209400 */
[----:B------:R1:W2:Y:S08]  /*1e80*/  F2I.FTZ.U32.TRUNC.NTZ R7, R6 ;  /* 0x0000000600077305 */ /* 0x0002b0000021f000 */
[----:B0-----:R-:W0:Y:S01]  /*1e90*/  MUFU.RCP R8, R8 ;  /* 0x0000000800087308 */ /* 0x001e220000001000 */
[----:B-1----:R-:W-:Y:S01]  /*1ea0*/  IMAD.MOV.U32 R6, RZ, RZ, RZ ;  /* 0x000000ffff067224 */ /* 0x002fe200078e00ff */
[----:B--2---:R-:W-:-:S05]  /*1eb0*/  IADD3 R5, PT, PT, RZ, -R7, RZ ;  /* 0x80000007ff057210 */ /* 0x004fca0007ffe0ff */
[----:B------:R-:W-:-:S04]  /*1ec0*/  IMAD R5, R5, R10, RZ ;  /* 0x0000000a05057224 */ /* 0x000fc800078e02ff */
[----:B------:R-:W-:Y:S01]  /*1ed0*/  IMAD.HI.U32 R6, R7, R5, R6 ;  /* 0x0000000507067227 */ /* 0x000fe200078e0006 */
[----:B------:R-:W-:-:S03]  /*1ee0*/  IADD3 R7, PT, PT, RZ, -R9, RZ ;  /* 0x80000009ff077210 */ /* 0x000fc60007ffe0ff */
[----:B------:R-:W-:-:S04]  /*1ef0*/  IMAD.MOV.U32 R5, RZ, RZ, R11 ;  /* 0x000000ffff057224 */ /* 0x000fc800078e000b */
[----:B------:R-:W-:-:S04]  /*1f00*/  IMAD.HI.U32 R6, R6, R5, RZ ;  /* 0x0000000506067227 */ /* 0x000fc800078e00ff */
[----:B------:R-:W-:Y:S02]  /*1f10*/  IMAD R5, R6, R7, R5 ;  /* 0x0000000706057224 */ /* 0x000fe400078e0205 */
[----:B0-----:R-:W-:-:S03]  /*1f20*/  VIADD R7, R8, 0xffffffe ;  /* 0x0ffffffe08077836 */ /* 0x001fc60000000000 */
[----:B------:R-:W-:-:S03]  /*1f30*/  ISETP.GT.U32.AND P1, PT, R10, R5, PT ;  /* 0x000000050a00720c */ /* 0x000fc60003f24070 */
[----:B------:R-:W0:Y:S10]  /*1f40*/  F2I.FTZ.U32.TRUNC.NTZ R7, R7 ;  /* 0x0000000700077305 */ /* 0x000e34000021f000 */
[----:B------:R-:W-:Y:S01]  /*1f50*/  @!P1 IMAD.IADD R5, R5, 0x1, -R10 ;  /* 0x0000000105059824 */ /* 0x000fe200078e0a0a */
[----:B------:R-:W-:-:S02]  /*1f60*/  @!P1 IADD3 R6, PT, PT, R6, 0x1, RZ ;  /* 0x0000000106069810 */ /* 0x000fc40007ffe0ff */
[----:B------:R-:W-:Y:S02]  /*1f70*/  ISETP.NE.AND P1, PT, RZ, UR14, PT ;  /* 0x0000000eff007c0c */ /* 0x000fe4000bf25270 */
[----:B------:R-:W-:Y:S02]  /*1f80*/  ISETP.GE.U32.AND P0, PT, R5, R10, PT ;  /* 0x0000000a0500720c */ /* 0x000fe40003f06070 */
[----:B0-----:R-:W-:-:S05]  /*1f90*/  IADD3 R5, PT, PT, RZ, -R7, RZ ;  /* 0x80000007ff057210 */ /* 0x001fca0007ffe0ff */
[----:B------:R-:W-:-:S06]  /*1fa0*/  IMAD R5, R5, R4, RZ ;  /* 0x0000000405057224 */ /* 0x000fcc00078e02ff */
[----:B------:R-:W-:-:S04]  /*1fb0*/  @P0 VIADD R6, R6, 0x1 ;  /* 0x0000000106060836 */ /* 0x000fc80000000000 */
[----:B------:R-:W-:Y:S01]  /*1fc0*/  IMAD.MOV.U32 R0, RZ, RZ, R6 ;  /* 0x000000ffff007224 */ /* 0x000fe200078e0006 */
[----:B------:R-:W-:-:S03]  /*1fd0*/  IABS R6, R2 ;  /* 0x0000000200067213 */ /* 0x000fc60000000000 */
[----:B------:R-:W-:Y:S01]  /*1fe0*/  @!P2 IMAD.MOV R0, RZ, RZ, -R0 ;  /* 0x000000ffff00a224 */ /* 0x000fe200078e0a00 */
[----:B------:R-:W-:Y:S01]  /*1ff0*/  @!P1 LOP3.LUT R0, RZ, UR14, RZ, 0x33, !PT ;  /* 0x0000000eff009c12 */ /* 0x000fe2000f8e33ff */
[----:B------:R-:W-:Y:S02]  /*2000*/  IMAD.MOV R9, RZ, RZ, -R6 ;  /* 0x000000ffff097224 */ /* 0x000fe400078e0a06 */
[----:B------:R-:W-:Y:S01]  /*2010*/  HFMA2 R6, -RZ, RZ, 0, 0 ;  /* 0x00000000ff067431 */ /* 0x000fe200000001ff */
[----:B------:R-:W-:Y:S01]  /*2020*/  USEL UR14, UR30, UR14, !UP0 ;  /* 0x0000000e1e0e7287 */ /* 0x000fe2000c000000 */
[----:B------:R-:W-:Y:S01]  /*2030*/  IABS R8, R0 ;  /* 0x0000000000087213 */ /* 0x000fe20000000000 */
[----:B------:R-:W-:Y:S02]  /*2040*/  UISETP.GT.AND UP0, UPT, UR6, 0x1, UPT ;  /* 0x000000010600788c */ /* 0x000fe4000bf04270 */
[----:B------:R-:W-:-:S04]  /*2050*/  IMAD.HI.U32 R6, R7, R5, R6 ;  /* 0x0000000507067227 */ /* 0x000fc800078e0006 */
[----:B------:R-:W-:Y:S02]  /*2060*/  IMAD.MOV.U32 R5, RZ, RZ, R8 ;  /* 0x000000ffff057224 */ /* 0x000fe400078e0008 */
[----:B------:R-:W-:Y:S02]  /*2070*/  IMAD.MOV.U32 R7, RZ, RZ, R9 ;  /* 0x000000ffff077224 */ /* 0x000fe400078e0009 */
[----:B------:R-:W-:-:S04]  /*2080*/  IMAD.HI.U32 R6, R6, R5, RZ ;  /* 0x0000000506067227 */ /* 0x000fc800078e00ff */
[----:B------:R-:W-:-:S05]  /*2090*/  IMAD R5, R6, R7, R5 ;  /* 0x0000000706057224 */ /* 0x000fca00078e0205 */
[----:B------:R-:W-:-:S13]  /*20a0*/  ISETP.GT.U32.AND P1, PT, R4, R5, PT ;  /* 0x000000050400720c */ /* 0x000fda0003f24070 */
[-C--:B------:R-:W-:Y:S01]  /*20b0*/  @!P1 IADD3 R5, PT, PT, R5, -R4.reuse, RZ ;  /* 0x8000000405059210 */ /* 0x080fe20007ffe0ff */
[----:B------:R-:W-:Y:S01]  /*20c0*/  @!P1 VIADD R6, R6, 0x1 ;  /* 0x0000000106069836 */ /* 0x000fe20000000000 */
[----:B------:R-:W-:Y:S02]  /*20d0*/  ISETP.NE.AND P1, PT, R2, RZ, PT ;  /* 0x000000ff0200720c */ /* 0x000fe40003f25270 */
[----:B------:R-:W-:Y:S02]  /*20e0*/  ISETP.GE.U32.AND P0, PT, R5, R4, PT ;  /* 0x000000040500720c */ /* 0x000fe40003f06070 */
[----:B------:R-:W-:-:S04]  /*20f0*/  LOP3.LUT R4, R0, R2, RZ, 0x3c, !PT ;  /* 0x0000000200047212 */ /* 0x000fc800078e3cff */
[----:B------:R-:W-:-:S07]  /*2100*/  ISETP.GE.AND P2, PT, R4, RZ, PT ;  /* 0x000000ff0400720c */ /* 0x000fce0003f46270 */
[----:B------:R-:W-:-:S05]  /*2110*/  @P0 VIADD R6, R6, 0x1 ;  /* 0x0000000106060836 */ /* 0x000fca0000000000 */
[----:B------:R-:W-:-:S05]  /*2120*/  MOV R4, R6 ;  /* 0x0000000600047202 */ /* 0x000fca0000000f00 */
[----:B------:R-:W-:Y:S01]  /*2130*/  @!P2 IMAD.MOV R4, RZ, RZ, -R4 ;  /* 0x000000ffff04a224 */ /* 0x000fe200078e0a04 */
[----:B------:R-:W-:-:S04]  /*2140*/  @!P1 LOP3.LUT R4, RZ, R2, RZ, 0x33, !PT ;  /* 0x00000002ff049212 */ /* 0x000fc800078e33ff */
[----:B------:R-:W-:-:S13]  /*2150*/  ISETP.GE.AND P0, PT, R4, 0x1, PT ;  /* 0x000000010400780c */ /* 0x000fda0003f06270 */
[----:B------:R-:W-:Y:S05]  /*2160*/  @!P0 BRA `(.L_x_24) ;  /* 0x0000002400748947 */ /* 0x000fea0003800000 */
[----:B------:R-:W0:Y:S01]  /*2170*/  S2R R5, SR_TID.X ;  /* 0x0000000000057919 */ /* 0x000e220000002100 */
[----:B------:R-:W-:Y:S02]  /*2180*/  UISETP.LT.AND UP2, UPT, UR30, 0x1, UPT ;  /* 0x000000011e00788c */ /* 0x000fe4000bf41270 */
[----:B------:R-:W-:Y:S02]  /*2190*/  UISETP.NE.AND UP1, UPT, UR14, UR30, UPT ;  /* 0x0000001e0e00728c */ /* 0x000fe4000bf25270 */
[----:B------:R-:W-:Y:S02]  /*21a0*/  USEL UR33, UR30, 0x1, !UP2 ;  /* 0x000000011e217887 */ /* 0x000fe4000d000000 */
[----:B------:R-:W-:Y:S02]  /*21b0*/  USHF.L.U32 UR16, UR4, UR16, URZ ;  /* 0x0000001004107299 */ /* 0x000fe400080006ff */
[----:B------:R-:W-:Y:S02]  /*21c0*/  USHF.R.S32.HI UR32, URZ, 0x1f, UR14 ;  /* 0x0000001fff207899 */ /* 0x000fe4000801140e */
[----:B------:R-:W-:-:S02]  /*21d0*/  USEL UR31, URZ, 0x1, !UP1 ;  /* 0x00000001ff1f7887 */ /* 0x000fc4000c800000 */
[----:B------:R-:W-:Y:S01]  /*21e0*/  ULOP3.LUT UR15, UR33, 0x7ffffffe, URZ, 0xc0, !UPT ;  /* 0x7ffffffe210f7892 */ /* 0x000fe2000f8ec0ff */
[----:B------:R-:W-:-:S11]  /*21f0*/  UMOV UR4, URZ ;  /* 0x000000ff00047c82 */ /* 0x000fd60008000000 */
.L_x_63:
[----:B------:R-:W-:Y:S01]  /*2200*/  IABS R9, UR14 ;  /* 0x0000000e00097c13 */ /* 0x000fe20008000000 */
[----:B------:R-:W-:Y:S01]  /*2210*/  UMOV UR5, 0x2 ;  /* 0x0000000200057882 */ /* 0x000fe20000000000 */
[----:B0-----:R-:W-:Y:S01]  /*2220*/  IABS R10, R5 ;  /* 0x00000005000a7213 */ /* 0x001fe20000000000 */
[----:B------:R-:W-:Y:S01]  /*2230*/  UISETP.GE.AND UP1, UPT, UR29, URZ, UPT ;  /* 0x000000ff1d00728c */ /* 0x000fe2000bf26270 */
[----:B------:R-:W0:Y:S01]  /*2240*/  I2F.RP R2, R9 ;  /* 0x0000000900027306 */ /* 0x000e220000209400 */
[----:B------:R-:W-:Y:S01]  /*2250*/  IABS R12, UR14 ;  /* 0x0000000e000c7c13 */ /* 0x000fe20008000000 */
[----:B------:R-:W-:Y:S01]  /*2260*/  USHF.L.U32 UR5, UR5, UR29, URZ ;  /* 0x0000001d05057299 */ /* 0x000fe200080006ff */
[----:B------:R-:W-:Y:S01]  /*2270*/  IMAD.MOV.U32 R13, RZ, RZ, 0x4 ;  /* 0x00000004ff0d7424 */ /* 0x000fe200078e00ff */
[----:B------:R-:W-:Y:S02]  /*2280*/  USHF.L.U32 UR6, UR14, UR29, URZ ;  /* 0x0000001d0e067299 */ /* 0x000fe400080006ff */
[----:B------:R-:W-:-:S02]  /*2290*/  UIADD3 UR4, UPT, UPT, UR4, 0x1, URZ ;  /* 0x0000000104047890 */ /* 0x000fc4000fffe0ff */
[----:B0-----:R-:W0:Y:S02]  /*22a0*/  MUFU.RCP R2, R2 ;  /* 0x0000000200027308 */ /* 0x001e240000001000 */
[----:B0-----:R-:W-:Y:S01]  /*22b0*/  VIADD R6, R2, 0xffffffe ;  /* 0x0ffffffe02067836 */ /* 0x001fe20000000000 */
[----:B------:R-:W-:-:S05]  /*22c0*/  IADD3 R2, PT, PT, RZ, -R12, RZ ;  /* 0x8000000cff027210 */ /* 0x000fca0007ffe0ff */
[----:B-1----:R0:W1:Y:S02]  /*22d0*/  F2I.FTZ.U32.TRUNC.NTZ R7, R6 ;  /* 0x0000000600077305 */ /* 0x002064000021f000 */
[----:B0-----:R-:W-:Y:S01]  /*22e0*/  IMAD.MOV.U32 R6, RZ, RZ, RZ ;  /* 0x000000ffff067224 */ /* 0x001fe200078e00ff */
[----:B-1----:R-:W-:-:S05]  /*22f0*/  IADD3 R8, PT, PT, RZ, -R7, RZ ;  /* 0x80000007ff087210 */ /* 0x002fca0007ffe0ff */
[----:B------:R-:W-:Y:S02]  /*2300*/  IMAD R11, R8, R9, RZ ;  /* 0x00000009080b7224 */ /* 0x000fe400078e02ff */
[----:B------:R-:W-:Y:S02]  /*2310*/  IMAD.MOV.U32 R8, RZ, RZ, R10 ;  /* 0x000000ffff087224 */ /* 0x000fe400078e000a */
[----:B------:R-:W-:-:S06]  /*2320*/  IMAD.HI.U32 R7, R7, R11, R6 ;  /* 0x0000000b07077227 */ /* 0x000fcc00078e0006 */
[----:B------:R-:W-:-:S04]  /*2330*/  IMAD.HI.U32 R7, R7, R8, RZ ;  /* 0x0000000807077227 */ /* 0x000fc800078e00ff */
[----:B------:R-:W-:-:S05]  /*2340*/  IMAD R2, R7, R2, R8 ;  /* 0x0000000207027224 */ /* 0x000fca00078e0208 */
[----:B------:R-:W-:-:S13]  /*2350*/  ISETP.GT.U32.AND P1, PT, R9, R2, PT ;  /* 0x000000020900720c */ /* 0x000fda0003f24070 */
[----:B------:R-:W-:Y:S02]  /*2360*/  @!P1 IMAD.IADD R2, R2, 0x1, -R9 ;  /* 0x0000000102029824 */ /* 0x000fe400078e0a09 */
[----:B------:R-:W-:Y:S01]  /*2370*/  @!P1 VIADD R7, R7, 0x1 ;  /* 0x0000000107079836 */ /* 0x000fe20000000000 */
[----:B------:R-:W-:Y:S02]  /*2380*/  ISETP.NE.AND P1, PT, RZ, UR14, PT ;  /* 0x0000000eff007c0c */ /* 0x000fe4000bf25270 */
[----:B------:R-:W-:Y:S02]  /*2390*/  ISETP.GE.U32.AND P0, PT, R2, R9, PT ;  /* 0x000000090200720c */ /* 0x000fe40003f06070 */
[----:B------:R-:W-:-:S04]  /*23a0*/  LOP3.LUT R2, R5, UR14, RZ, 0x3c, !PT ;  /* 0x0000000e05027c12 */ /* 0x000fc8000f8e3cff */
[----:B------:R-:W-:-:S07]  /*23b0*/  ISETP.GE.AND P2, PT, R2, RZ, PT ;  /* 0x000000ff0200720c */ /* 0x000fce0003f46270 */
[----:B------:R-:W-:-:S06]  /*23c0*/  @P0 IADD3 R7, PT, PT, R7, 0x1, RZ ;  /* 0x0000000107070810 */ /* 0x000fcc0007ffe0ff */
[----:B------:R-:W-:Y:S01]  /*23d0*/  @!P2 IMAD.MOV R7, RZ, RZ, -R7 ;  /* 0x000000ffff07a224 */ /* 0x000fe200078e0a07 */
[----:B------:R-:W-:Y:S02]  /*23e0*/  @!P1 LOP3.LUT R7, RZ, UR14, RZ, 0x33, !PT ;  /* 0x0000000eff079c12 */ /* 0x000fe4000f8e33ff */
[----:B------:R-:W-:-:S03]  /*23f0*/  ISETP.NE.AND P2, PT, R4, UR4, PT ;  /* 0x0000000404007c0c */ /* 0x000fc6000bf45270 */
[C---:B------:R-:W-:Y:S02]  /*2400*/  IMAD R2, R7.reuse, UR14, RZ ;  /* 0x0000000e07027c24 */ /* 0x040fe4000f8e02ff */
[----:B------:R-:W-:Y:S02]  /*2410*/  IMAD R6, R7, UR6, RZ ;  /* 0x0000000607067c24 */ /* 0x000fe4000f8e02ff */
[C---:B------:R-:W-:Y:S01]  /*2420*/  IMAD R12, R2.reuse, UR5, RZ ;  /* 0x00000005020c7c24 */ /* 0x040fe2000f8e02ff */
[----:B------:R-:W-:-:S03]  /*2430*/  IADD3 R7, PT, PT, -R2, R5, RZ ;  /* 0x0000000502077210 */ /* 0x000fc60007ffe1ff */
[----:B------:R-:W-:Y:S01]  /*2440*/  IMAD.WIDE R12, R12, R13, UR10 ;  /* 0x0000000a0c0c7e25 */ /* 0x000fe2000f8e020d */
[----:B------:R-:W-:Y:S06]  /*2450*/  BRA.U !UP1, `(.L_x_25) ;  /* 0x0000001909c87547 */ /* 0x000fec000b800000 */
[----:B------:R-:W-:Y:S01]  /*2460*/  VIADD R8, R7, -UR14 ;  /* 0x8000000e07087c36 */ /* 0x000fe20008000000 */
[----:B------:R-:W-:-:S06]  /*2470*/  UMOV UR5, URZ ;  /* 0x000000ff00057c82 */ /* 0x000fcc0008000000 */
.L_x_56:
[----:B------:R-:W-:-:S09]  /*2480*/  UISETP.NE.AND UP1, UPT, UR29, 0x1f, UPT ;  /* 0x0000001f1d00788c */ /* 0x000fd2000bf25270 */
[----:B0-----:R-:W-:Y:S05]  /*2490*/  BRA.U !UP1, `(.L_x_26) ;  /* 0x0000001909a87547 */ /* 0x001fea000b800000 */
[----:B------:R-:W-:Y:S01]  /*24a0*/  UISETP.GE.AND UP1, UPT, UR30, 0x2, UPT ;  /* 0x000000021e00788c */ /* 0x000fe2000bf26270 */
[----:B------:R-:W-:Y:S01]  /*24b0*/  UMOV UR23, 0xffffffff ;  /* 0xffffffff00177882 */ /* 0x000fe20000000000 */
[----:B------:R-:W-:Y:S01]  /*24c0*/  UMOV UR25, 0x1 ;  /* 0x0000000100197882 */ /* 0x000fe20000000000 */
[----:B------:R-:W-:Y:S02]  /*24d0*/  UIADD3 UR22, UPT, UPT, UR5, 0x1, URZ ;  /* 0x0000000105167890 */ /* 0x000fe4000fffe0ff */
[----:B------:R-:W-:Y:S02]  /*24e0*/  UIADD3 UR24, UPT, UPT, UR5, 0x20, -UR29 ;  /* 0x0000002005187890 */ /* 0x000fe4000fffe81d */
[----:B------:R-:W-:Y:S02]  /*24f0*/  USHF.L.U32 UR23, UR23, UR5, URZ ;  /* 0x0000000517177299 */ /* 0x000fe400080006ff */
[----:B------:R-:W-:Y:S01]  /*2500*/  USHF.L.U32 UR25, UR25, UR5, URZ ;  /* 0x0000000519197299 */ /* 0x000fe200080006ff */
[----:B------:R-:W-:Y:S01]  /*2510*/  UMOV UR6, URZ ;  /* 0x000000ff00067c82 */ /* 0x000fe20008000000 */
[----:B------:R-:W-:Y:S10]  /*2520*/  BRA.U !UP1, `(.L_x_27) ;  /* 0x0000001109507547 */ /* 0x000ff4000b800000 */
[----:B------:R-:W0:Y:S01]  /*2530*/  LDCU UR35, c[0x0][0x3c0] ;  /* 0x00007800ff2377ac */ /* 0x000e220008000800 */
[----:B------:R-:W1:Y:S01]  /*2540*/  LDCU.64 UR26, c[0x0][0x3c8] ;  /* 0x00007900ff1a77ac */ /* 0x000e620008000a00 */
[----:B------:R-:W-:-:S05]  /*2550*/  UMOV UR6, URZ ;  /* 0x000000ff00067c82 */ /* 0x000fca0008000000 */
.L_x_46:
[----:B------:R-:W-:-:S04]  /*2560*/  USHF.R.U32.HI UR17, URZ, UR5, UR6 ;  /* 0x00000005ff117299 */ /* 0x000fc80008011606 */
[----:B------:R-:W-:-:S04]  /*2570*/  USHF.L.U32 UR17, UR17, UR22, URZ ;  /* 0x0000001611117299 */ /* 0x000fc800080006ff */
[----:B------:R-:W-:-:S04]  /*2580*/  ULOP3.LUT UR17, UR17, UR6, UR23, 0xf4, !UPT ;  /* 0x0000000611117292 */ /* 0x000fc8000f8ef417 */
[----:B------:R-:W-:Y:S02]  /*2590*/  UIADD3 UR19, UPT, UPT, UR25, UR17, URZ ;  /* 0x0000001119137290 */ /* 0x000fe4000fffe0ff */
[----:B------:R-:W-:Y:S02]  /*25a0*/  USHF.R.U32.HI UR18, URZ, UR22, UR17 ;  /* 0x00000016ff127299 */ /* 0x000fe40008011611 */
[----:B------:R-:W-:Y:S02]  /*25b0*/  UIMAD UR19, UR14, UR19, URZ ;  /* 0x000000130e1372a4 */ /* 0x000fe4000f8e02ff */
[----:B------:R-:W-:Y:S02]  /*25c0*/  UIMAD UR17, UR14, UR17, URZ ;  /* 0x000000110e1172a4 */ /* 0x000fe4000f8e02ff */
[----:B------:R-:W-:Y:S02]  /*25d0*/  UBREV UR18, UR18 ;  /* 0x00000012001272be */ /* 0x000fe40008000000 */
[----:B------:R-:W-:-:S02]  /*25e0*/  IADD3 R17, PT, PT, R7, UR19, RZ ;  /* 0x0000001307117c10 */ /* 0x000fc4000fffe0ff */
[----:B------:R-:W-:Y:S01]  /*25f0*/  VIADD R27, R7, UR17 ;  /* 0x00000011071b7c36 */ /* 0x000fe20008000000 */
[----:B------:R-:W-:Y:S02]  /*2600*/  USHF.R.U32.HI UR18, URZ, UR24, UR18 ;  /* 0x00000018ff127299 */ /* 0x000fe40008011612 */
[--C-:B------:R-:W-:Y:S02]  /*2610*/  IMAD.WIDE R16, R17, 0x4, R12.reuse ;  /* 0x0000000411107825 */ /* 0x100fe400078e020c */
[----:B------:R-:W-:Y:S02]  /*2620*/  USHF.L.U32 UR18, UR18, UR5, URZ ;  /* 0x0000000512127299 */ /* 0x000fe400080006ff */
[----:B------:R-:W-:Y:S01]  /*2630*/  IMAD.WIDE R26, R27, 0x4, R12 ;  /* 0x000000041b1a7825 */ /* 0x000fe200078e020c */
[----:B------:R-:W2:Y:S01]  /*2640*/  LDG.E R9, desc[UR20][R16.64] ;  /* 0x0000001410097981 */ /* 0x000ea2000c1e1900 */
[----:B------:R-:W-:-:S03]  /*2650*/  USHF.L.U32 UR18, UR18, UR31, URZ ;  /* 0x0000001f12127299 */ /* 0x000fc600080006ff */
[----:B------:R-:W2:Y:S01]  /*2660*/  LDG.E R2, desc[UR20][R26.64] ;  /* 0x000000141a027981 */ /* 0x000ea2000c1e1900 */
[----:B------:R-:W-:-:S06]  /*2670*/  UIADD3 UR34, UPT, UPT, UR14, -UR18, URZ ;  /* 0x800000120e227290 */ /* 0x000fcc000fffe0ff */
[----:B------:R-:W-:Y:S01]  /*2680*/  ISETP.GE.AND P0, PT, R7, UR34, PT ;  /* 0x0000002207007c0c */ /* 0x000fe2000bf06270 */
[----:B------:R-:W-:Y:S01]  /*2690*/  IMAD.U32 R23, RZ, RZ, UR18 ;  /* 0x00000012ff177e24 */ /* 0x000fe2000f8e00ff */
[----:B------:R-:W-:-:S11]  /*26a0*/  MOV R21, UR18 ;  /* 0x0000001200157c02 */ /* 0x000fd60008000f00 */
[----:B------:R-:W-:-:S04]  /*26b0*/  @P0 VIADD R10, R8, UR18 ;  /* 0x00000012080a0c36 */ /* 0x000fc80008000000 */
[C---:B------:R-:W-:Y:S02]  /*26c0*/  @P0 VIADD R11, R10.reuse, UR17 ;  /* 0x000000110a0b0c36 */ /* 0x040fe40008000000 */
[----:B------:R-:W-:Y:S02]  /*26d0*/  @P0 VIADD R19, R10, UR19 ;  /* 0x000000130a130c36 */ /* 0x000fe40008000000 */
[----:B------:R-:W-:-:S04]  /*26e0*/  @P0 IMAD.WIDE R10, R11, 0x4, R12 ;  /* 0x000000040b0a0825 */ /* 0x000fc800078e020c */
[----:B------:R-:W-:Y:S02]  /*26f0*/  @P0 IMAD.WIDE R18, R19, 0x4, R12 ;  /* 0x0000000413120825 */ /* 0x000fe400078e020c */
[----:B------:R-:W3:Y:S02]  /*2700*/  @P0 LDG.E R10, desc[UR20][R10.64] ;  /* 0x000000140a0a0981 */ /* 0x000ee4000c1e1900 */
[----:B------:R-:W-:Y:S02]  /*2710*/  @!P0 IMAD.WIDE R22, R23, 0x4, R26 ;  /* 0x0000000417168825 */ /* 0x000fe400078e021a */
[----:B------:R-:W4:Y:S02]  /*2720*/  @P0 LDG.E R18, desc[UR20][R18.64] ;  /* 0x0000001412120981 */ /* 0x000f24000c1e1900 */
[----:B------:R-:W-:Y:S02]  /*2730*/  @!P0 IMAD.WIDE R20, R21, 0x4, R16 ;  /* 0x0000000415148825 */ /* 0x000fe400078e0210 */
[----:B------:R1:W5:Y:S04]  /*2740*/  @!P0 LDG.E R15, desc[UR20][R22.64] ;  /* 0x00000014160f8981 */ /* 0x000368000c1e1900 */
[----:B------:R0:W5:Y:S01]  /*2750*/  @!P0 LDG.E R14, desc[UR20][R20.64] ;  /* 0x00000014140e8981 */ /* 0x000162000c1e1900 */
[----:B------:R-:W-:Y:S01]  /*2760*/  BSSY.RECONVERGENT B0, `(.L_x_28) ;  /* 0x0000024000007945 */ /* 0x000fe20003800200 */
[----:B------:R-:W-:Y:S01]  /*2770*/  BAR.SYNC.DEFER_BLOCKING 0x0 ;  /* 0x0000000000007b1d */ /* 0x000fe20000010000 */
[----:B--2---:R-:W-:-:S04]  /*2780*/  IADD3 R2, PT, PT, R2, R9, RZ ;  /* 0x0000000902027210 */ /* 0x004fc80007ffe0ff */
[----:B------:R-:W-:Y:S01]  /*2790*/  SHF.R.S32.HI R9, RZ, 0x1f, R2 ;  /* 0x0000001fff097819 */ /* 0x000fe20000011402 */
[----:B-1----:R-:W-:-:S04]  /*27a0*/  IMAD.WIDE.U32 R22, R2, UR26, RZ ;  /* 0x0000001a02167c25 */ /* 0x002fc8000f8e00ff */
[----:B------:R-:W-:-:S04]  /*27b0*/  IMAD R9, R9, UR26, RZ ;  /* 0x0000001a09097c24 */ /* 0x000fc8000f8e02ff */
[----:B------:R-:W-:-:S04]  /*27c0*/  IMAD R9, R2, UR27, R9 ;  /* 0x0000001b02097c24 */ /* 0x000fc8000f8e0209 */
[----:B------:R-:W-:-:S05]  /*27d0*/  IMAD.IADD R9, R23, 0x1, R9 ;  /* 0x0000000117097824 */ /* 0x000fca00078e0209 */
[----:B------:R-:W-:-:S04]  /*27e0*/  LOP3.LUT R2, R9, UR13, RZ, 0xfc, !PT ;  /* 0x0000000d09027c12 */ /* 0x000fc8000f8efcff */
[----:B------:R-:W-:Y:S01]  /*27f0*/  ISETP.NE.U32.AND P1, PT, R2, RZ, PT ;  /* 0x000000ff0200720c */ /* 0x000fe20003f25070 */
[----:B---3--:R-:W-:Y:S01]  /*2800*/  @P0 IMAD.MOV R15, RZ, RZ, -R10 ;  /* 0x000000ffff0f0224 */ /* 0x008fe200078e0a0a */
[----:B----4-:R-:W-:-:S11]  /*2810*/  @P0 IADD3 R14, PT, PT, -R18, RZ, RZ ;  /* 0x000000ff120e0210 */ /* 0x010fd60007ffe1ff */
        /* <DEDUP_REMOVED lines=17> */
[----:B------:R-:W-:-:S05]  /*2930*/  @!P1 LOP3.LUT R22, RZ, UR35, RZ, 0x33, !PT ;  /* 0x00000023ff169c12 */ /* 0x000fca000f8e33ff */
[----:B------:R-:W-:Y:S01]  /*2940*/  IMAD.MOV.U32 R10, RZ, RZ, R22 ;  /* 0x000000ffff0a7224 */ /* 0x000fe200078e0016 */
[----:B------:R-:W-:Y:S06]  /*2950*/  BRA `(.L_x_30) ;  /* 0x0000000000107947 */ /* 0x000fec0003800000 */
.L_x_29:
[----:B------:R-:W-:Y:S01]  /*2960*/  IMAD.MOV.U32 R11, RZ, RZ, R9 ;  /* 0x000000ffff0b7224 */ /* 0x000fe200078e0009 */
[----:B------:R-:W-:Y:S02]  /*2970*/  MOV R9, UR13 ;  /* 0x0000000d00097c02 */ /* 0x000fe40008000f00 */
[----:B------:R-:W-:-:S07]  /*2980*/  MOV R2, 0x29a0 ;  /* 0x000029a000027802 */ /* 0x000fce0000000f00 */
[----:B-----5:R-:W-:Y:S05]  /*2990*/  CALL.REL.NOINC `($__internal_0_$__cuda_sm20_rem_s64) ;  /* 0x0000002000547944 */ /* 0x020fea0003c00000 */
.L_x_30:
[----:B------:R-:W-:Y:S05]  /*29a0*/  BSYNC.RECONVERGENT B0 ;  /* 0x0000000000007941 */ /* 0x000fea0003800200 */
.L_x_28:
[----:B-----5:R-:W-:Y:S01]  /*29b0*/  IMAD.IADD R14, R15, 0x1, -R14 ;  /* 0x000000010f0e7824 */ /* 0x020fe200078e0a0e */
[----:B------:R0:W-:Y:S01]  /*29c0*/  STG.E desc[UR20][R26.64], R10 ;  /* 0x0000000a1a007986 */ /* 0x0001e2000c101914 */
[----:B------:R-:W-:Y:S02]  /*29d0*/  BSSY.RECONVERGENT B0, `(.L_x_31) ;  /* 0x000001f000007945 */ /* 0x000fe40003800200 */
[----:B------:R-:W-:Y:S01]  /*29e0*/  IMAD.WIDE.U32 R22, R14, UR26, RZ ;  /* 0x0000001a0e167c25 */ /* 0x000fe2000f8e00ff */
[----:B------:R-:W-:-:S05]  /*29f0*/  SHF.R.S32.HI R2, RZ, 0x1f, R14 ;  /* 0x0000001fff027819 */ /* 0x000fca000001140e */
[----:B------:R-:W-:-:S04]  /*2a00*/  IMAD R9, R2, UR26, RZ ;  /* 0x0000001a02097c24 */ /* 0x000fc8000f8e02ff */
[----:B------:R-:W-:-:S04]  /*2a10*/  IMAD R9, R14, UR27, R9 ;  /* 0x0000001b0e097c24 */ /* 0x000fc8000f8e0209 */
[----:B------:R-:W-:-:S05]  /*2a20*/  IMAD.IADD R11, R23, 0x1, R9 ;  /* 0x00000001170b7824 */ /* 0x000fca00078e0209 */
[----:B------:R-:W-:-:S04]  /*2a30*/  LOP3.LUT R2, R11, UR13, RZ, 0xfc, !PT ;  /* 0x0000000d0b027c12 */ /* 0x000fc8000f8efcff */
[----:B------:R-:W-:-:S13]  /*2a40*/  ISETP.NE.U32.AND P0, PT, R2, RZ, PT ;  /* 0x000000ff0200720c */ /* 0x000fda0003f05070 */
[----:B0-----:R-:W-:Y:S05]  /*2a50*/  @P0 BRA `(.L_x_32) ;  /* 0x00000000004c0947 */ /* 0x001fea0003800000 */
[----:B------:R-:W0:Y:S01]  /*2a60*/  I2F.U32.RP R14, UR35 ;  /* 0x00000023000e7d06 */ /* 0x000e220008209000 */
[----:B------:R-:W-:Y:S01]  /*2a70*/  IMAD.MOV.U32 R10, RZ, RZ, RZ ;  /* 0x000000ffff0a7224 */ /* 0x000fe200078e00ff */
[----:B------:R-:W-:-:S06]  /*2a80*/  ISETP.NE.U32.AND P1, PT, RZ, UR35, PT ;  /* 0x00000023ff007c0c */ /* 0x000fcc000bf25070 */
[----:B0-----:R-:W0:Y:S02]  /*2a90*/  MUFU.RCP R14, R14 ;  /* 0x0000000e000e7308 */ /* 0x001e240000001000 */
[----:B0-----:R-:W-:-:S06]  /*2aa0*/  IADD3 R11, PT, PT, R14, 0xffffffe, RZ ;  /* 0x0ffffffe0e0b7810 */ /* 0x001fcc0007ffe0ff */
[----:B------:R-:W0:Y:S02]  /*2ab0*/  F2I.FTZ.U32.TRUNC.NTZ R11, R11 ;  /* 0x0000000b000b7305 */ /* 0x000e24000021f000 */
[----:B0-----:R-:W-:-:S04]  /*2ac0*/  IMAD.MOV R9, RZ, RZ, -R11 ;  /* 0x000000ffff097224 */ /* 0x001fc800078e0a0b */
[----:B------:R-:W-:-:S04]  /*2ad0*/  IMAD R9, R9, UR35, RZ ;  /* 0x0000002309097c24 */ /* 0x000fc8000f8e02ff */
[----:B------:R-:W-:Y:S01]  /*2ae0*/  IMAD.HI.U32 R9, R11, R9, R10 ;  /* 0x000000090b097227 */ /* 0x000fe200078e000a */
[----:B------:R-:W-:-:S05]  /*2af0*/  MOV R11, RZ ;  /* 0x000000ff000b7202 */ /* 0x000fca0000000f00 */
[----:B------:R-:W-:-:S05]  /*2b00*/  IMAD.HI.U32 R2, R9, R22, RZ ;  /* 0x0000001609027227 */ /* 0x000fca00078e00ff */
[----:B------:R-:W-:-:S05]  /*2b10*/  IADD3 R9, PT, PT, -R2, RZ, RZ ;  /* 0x000000ff02097210 */ /* 0x000fca0007ffe1ff */
[----:B------:R-:W-:-:S05]  /*2b20*/  IMAD R10, R9, UR35, R22 ;  /* 0x00000023090a7c24 */ /* 0x000fca000f8e0216 */
[----:B------:R-:W-:-:S13]  /*2b30*/  ISETP.GE.U32.AND P0, PT, R10, UR35, PT ;  /* 0x000000230a007c0c */ /* 0x000fda000bf06070 */
[----:B------:R-:W-:-:S05]  /*2b40*/  @P0 VIADD R10, R10, -UR35 ;  /* 0x800000230a0a0c36 */ /* 0x000fca0008000000 */
[----:B------:R-:W-:-:S13]  /*2b50*/  ISETP.GE.U32.AND P0, PT, R10, UR35, PT ;  /* 0x000000230a007c0c */ /* 0x000fda000bf06070 */
[----:B------:R-:W-:Y:S01]  /*2b60*/  @P0 VIADD R10, R10, -UR35 ;  /* 0x800000230a0a0c36 */ /* 0x000fe20008000000 */
[----:B------:R-:W-:Y:S01]  /*2b70*/  @!P1 LOP3.LUT R10, RZ, UR35, RZ, 0x33, !PT ;  /* 0x00000023ff0a9c12 */ /* 0x000fe2000f8e33ff */
[----:B------:R-:W-:Y:S06]  /*2b80*/  BRA `(.L_x_33) ;  /* 0x00000000000c7947 */ /* 0x000fec0003800000 */
.L_x_32:
[----:B------:R-:W-:Y:S01]  /*2b90*/  IMAD.U32 R9, RZ, RZ, UR13 ;  /* 0x0000000dff097e24 */ /* 0x000fe2000f8e00ff */
[----:B------:R-:W-:-:S07]  /*2ba0*/  MOV R2, 0x2bc0 ;  /* 0x00002bc000027802 */ /* 0x000fce0000000f00 */
[----:B------:R-:W-:Y:S05]  /*2bb0*/  CALL.REL.NOINC `($__internal_0_$__cuda_sm20_rem_s64) ;  /* 0x0000001c00cc7944 */ /* 0x000fea0003c00000 */
.L_x_33:
[----:B------:R-:W-:Y:S05]  /*2bc0*/  BSYNC.RECONVERGENT B0 ;  /* 0x0000000000007941 */ /* 0x000fea0003800200 */
.L_x_31:
[----:B------:R-:W-:Y:S01]  /*2bd0*/  IADD3 R22, P0, PT, R10, UR35, RZ ;  /* 0x000000230a167c10 */ /* 0x000fe2000ff1e0ff */
[----:B------:R-:W-:Y:S03]  /*2be0*/  BSSY.RECONVERGENT B0, `(.L_x_34) ;  /* 0x000001b000007945 */ /* 0x000fe60003800200 */
[----:B------:R-:W-:-:S04]  /*2bf0*/  IADD3.X R11, PT, PT, R11, UR13, RZ, P0, !PT ;  /* 0x0000000d0b0b7c10 */ /* 0x000fc800087fe4ff */
[----:B------:R-:W-:-:S04]  /*2c00*/  LOP3.LUT R2, R11, UR13, RZ, 0xfc, !PT ;  /* 0x0000000d0b027c12 */ /* 0x000fc8000f8efcff */
[----:B------:R-:W-:-:S13]  /*2c10*/  ISETP.NE.U32.AND P0, PT, R2, RZ, PT ;  /* 0x000000ff0200720c */ /* 0x000fda0003f05070 */
[----:B------:R-:W-:Y:S05]  /*2c20*/  @P0 BRA `(.L_x_35) ;  /* 0x0000000000480947 */ /* 0x000fea0003800000 */
[----:B------:R-:W0:Y:S01]  /*2c30*/  I2F.U32.RP R9, UR35 ;  /* 0x0000002300097d06 */ /* 0x000e220008209000 */
[----:B------:R-:W-:-:S07]  /*2c40*/  ISETP.NE.U32.AND P1, PT, RZ, UR35, PT ;  /* 0x00000023ff007c0c */ /* 0x000fce000bf25070 */
[----:B0-----:R-:W0:Y:S02]  /*2c50*/  MUFU.RCP R9, R9 ;  /* 0x0000000900097308 */ /* 0x001e240000001000 */
[----:B0-----:R-:W-:-:S06]  /*2c60*/  VIADD R10, R9, 0xffffffe ;  /* 0x0ffffffe090a7836 */ /* 0x001fcc0000000000 */
[----:B------:R0:W1:Y:S02]  /*2c70*/  F2I.FTZ.U32.TRUNC.NTZ R11, R10 ;  /* 0x0000000a000b7305 */ /* 0x000064000021f000 */
[----:B0-----:R-:W-:Y:S01]  /*2c80*/  IMAD.MOV.U32 R10, RZ, RZ, RZ ;  /* 0x000000ffff0a7224 */ /* 0x001fe200078e00ff */
[----:B-1----:R-:W-:-:S05]  /*2c90*/  IADD3 R15, PT, PT, RZ, -R11, RZ ;  /* 0x8000000bff0f7210 */ /* 0x002fca0007ffe0ff */
[----:B------:R-:W-:-:S04]  /*2ca0*/  IMAD R15, R15, UR35, RZ ;  /* 0x000000230f0f7c24 */ /* 0x000fc8000f8e02ff */
[----:B------:R-:W-:-:S06]  /*2cb0*/  IMAD.HI.U32 R15, R11, R15, R10 ;  /* 0x0000000f0b0f7227 */ /* 0x000fcc00078e000a */
[----:B------:R-:W-:-:S04]  /*2cc0*/  IMAD.HI.U32 R2, R15, R22, RZ ;  /* 0x000000160f027227 */ /* 0x000fc800078e00ff */
[----:B------:R-:W-:-:S04]  /*2cd0*/  IMAD.MOV R2, RZ, RZ, -R2 ;  /* 0x000000ffff027224 */ /* 0x000fc800078e0a02 */
[----:B------:R-:W-:-:S05]  /*2ce0*/  IMAD R2, R2, UR35, R22 ;  /* 0x0000002302027c24 */ /* 0x000fca000f8e0216 */
[----:B------:R-:W-:-:S13]  /*2cf0*/  ISETP.GE.U32.AND P0, PT, R2, UR35, PT ;  /* 0x0000002302007c0c */ /* 0x000fda000bf06070 */
[----:B------:R-:W-:-:S04]  /*2d00*/  @P0 IADD3 R2, PT, PT, R2, -UR35, RZ ;  /* 0x8000002302020c10 */ /* 0x000fc8000fffe0ff */
[----:B------:R-:W-:-:S13]  /*2d10*/  ISETP.GE.U32.AND P0, PT, R2, UR35, PT ;  /* 0x0000002302007c0c */ /* 0x000fda000bf06070 */
[----:B------:R-:W-:Y:S01]  /*2d20*/  @P0 VIADD R2, R2, -UR35 ;  /* 0x8000002302020c36 */ /* 0x000fe20008000000 */
[----:B------:R-:W-:Y:S01]  /*2d30*/  @!P1 LOP3.LUT R2, RZ, UR35, RZ, 0x33, !PT ;  /* 0x00000023ff029c12 */ /* 0x000fe2000f8e33ff */
[----:B------:R-:W-:Y:S06]  /*2d40*/  BRA `(.L_x_36) ;  /* 0x0000000000107947 */ /* 0x000fec0003800000 */
.L_x_35:
[----:B------:R-:W-:Y:S01]  /*2d50*/  IMAD.U32 R9, RZ, RZ, UR13 ;  /* 0x0000000dff097e24 */ /* 0x000fe2000f8e00ff */
[----:B------:R-:W-:-:S07]  /*2d60*/  MOV R2, 0x2d80 ;  /* 0x00002d8000027802 */ /* 0x000fce0000000f00 */
[----:B------:R-:W-:Y:S05]  /*2d70*/  CALL.REL.NOINC `($__internal_0_$__cuda_sm20_rem_s64) ;  /* 0x0000001c005c7944 */ /* 0x000fea0003c00000 */
[----:B------:R-:W-:-:S07]  /*2d80*/  MOV R2, R10 ;  /* 0x0000000a00027202 */ /* 0x000fce0000000f00 */
.L_x_36:
[----:B------:R-:W-:Y:S05]  /*2d90*/  BSYNC.RECONVERGENT B0 ;  /* 0x0000000000007941 */ /* 0x000fea0003800200 */
.L_x_34:
[----:B------:R-:W-:Y:S01]  /*2da0*/  UIADD3 UR17, UPT, UPT, UR6, 0x1, URZ ;  /* 0x0000000106117890 */ /* 0x000fe2000fffe0ff */
[----:B------:R0:W-:Y:S03]  /*2db0*/  STG.E desc[UR20][R16.64], R2 ;  /* 0x0000000210007986 */ /* 0x0001e6000c101914 */
[----:B------:R-:W-:-:S04]  /*2dc0*/  USHF.R.U32.HI UR18, URZ, UR5, UR17 ;  /* 0x00000005ff127299 */ /* 0x000fc80008011611 */
[----:B------:R-:W-:-:S04]  /*2dd0*/  USHF.L.U32 UR18, UR18, UR22, URZ ;  /* 0x0000001612127299 */ /* 0x000fc800080006ff */
[----:B------:R-:W-:-:S04]  /*2de0*/  ULOP3.LUT UR18, UR18, UR17, UR23, 0xf4, !UPT ;  /* 0x0000001112127292 */ /* 0x000fc8000f8ef417 */
[----:B------:R-:W-:-:S04]  /*2df0*/  USHF.R.U32.HI UR17, URZ, UR22, UR18 ;  /* 0x00000016ff117299 */ /* 0x000fc80008011612 */
[----:B------:R-:W-:-:S04]  /*2e00*/  UBREV UR17, UR17 ;  /* 0x00000011001172be */ /* 0x000fc80008000000 */
[----:B------:R-:W-:-:S04]  /*2e10*/  USHF.R.U32.HI UR17, URZ, UR24, UR17 ;  /* 0x00000018ff117299 */ /* 0x000fc80008011611 */
[----:B------:R-:W-:-:S04]  /*2e20*/  USHF.L.U32 UR17, UR17, UR5, URZ ;  /* 0x0000000511117299 */ /* 0x000fc800080006ff */
[----:B------:R-:W-:-:S04]  /*2e30*/  USHF.L.U32 UR19, UR17, UR31, URZ ;  /* 0x0000001f11137299 */ /* 0x000fc800080006ff */
[----:B------:R-:W-:Y:S01]  /*2e40*/  UIADD3 UR17, UPT, UPT, UR14, -UR19, URZ ;  /* 0x800000130e117290 */ /* 0x000fe2000fffe0ff */
[----:B------:R-:W-:Y:S05]  /*2e50*/  BAR.SYNC.DEFER_BLOCKING 0x0 ;  /* 0x0000000000007b1d */ /* 0x000fea0000010000 */
[----:B------:R-:W-:Y:S01]  /*2e60*/  ISETP.GE.AND P0, PT, R7, UR17, PT ;  /* 0x0000001107007c0c */ /* 0x000fe2000bf06270 */
[----:B------:R-:W-:Y:S02]  /*2e70*/  UIADD3 UR17, UPT, UPT, UR25, UR18, URZ ;  /* 0x0000001219117290 */ /* 0x000fe4000fffe0ff */
[----:B------:R-:W-:Y:S02]  /*2e80*/  UIMAD UR18, UR14, UR18, URZ ;  /* 0x000000120e1272a4 */ /* 0x000fe4000f8e02ff */
[----:B------:R-:W-:-:S04]  /*2e90*/  UIMAD UR17, UR14, UR17, URZ ;  /* 0x000000110e1172a4 */ /* 0x000fc8000f8e02ff */
[C---:B------:R-:W-:Y:S02]  /*2ea0*/  VIADD R27, R7.reuse, UR18 ;  /* 0x00000012071b7c36 */ /* 0x040fe40008000000 */
[----:B------:R-:W-:Y:S02]  /*2eb0*/  VIADD R15, R7, UR17 ;  /* 0x00000011070f7c36 */ /* 0x000fe40008000000 */
[----:B------:R-:W-:-:S04]  /*2ec0*/  IMAD.WIDE R26, R27, 0x4, R12 ;  /* 0x000000041b1a7825 */ /* 0x000fc800078e020c */
[----:B------:R-:W-:Y:S01]  /*2ed0*/  IMAD.WIDE R14, R15, 0x4, R12 ;  /* 0x000000040f0e7825 */ /* 0x000fe200078e020c */
[----:B------:R-:W2:Y:S03]  /*2ee0*/  LDG.E R22, desc[UR20][R26.64] ;  /* 0x000000141a167981 */ /* 0x000ea6000c1e1900 */
[----:B------:R-:W-:Y:S01]  /*2ef0*/  @P0 VIADD R9, R8, UR19 ;  /* 0x0000001308090c36 */ /* 0x000fe20008000000 */
[----:B------:R-:W2:Y:S03]  /*2f00*/  LDG.E R23, desc[UR20][R14.64] ;  /* 0x000000140e177981 */ /* 0x000ea6000c1e1900 */
[C---:B------:R-:W-:Y:S01]  /*2f10*/  @P0 VIADD R19, R9.reuse, UR18 ;  /* 0x0000001209130c36 */ /* 0x040fe20008000000 */
[----:B------:R-:W-:-:S03]  /*2f20*/  @P0 IADD3 R21, PT, PT, R9, UR17, RZ ;  /* 0x0000001109150c10 */ /* 0x000fc6000fffe0ff */
[----:B------:R-:W-:-:S04]  /*2f30*/  @P0 IMAD.WIDE R18, R19, 0x4, R12 ;  /* 0x0000000413120825 */ /* 0x000fc800078e020c */
[----:B------:R-:W-:Y:S01]  /*2f40*/  @P0 IMAD.WIDE R20, R21, 0x4, R12 ;  /* 0x0000000415140825 */ /* 0x000fe200078e020c */
[----:B------:R-:W3:Y:S05]  /*2f50*/  @P0 LDG.E R9, desc[UR20][R18.64] ;  /* 0x0000001412090981 */ /* 0x000eea000c1e1900 */
[----:B------:R-:W4:Y:S01]  /*2f60*/  @P0 LDG.E R20, desc[UR20][R20.64] ;  /* 0x0000001414140981 */ /* 0x000f22000c1e1900 */
[----:B0-----:R-:W-:Y:S01]  /*2f70*/  IMAD.U32 R17, RZ, RZ, UR19 ;  /* 0x00000013ff117e24 */ /* 0x001fe2000f8e00ff */
[----:B------:R-:W-:-:S03]  /*2f80*/  MOV R11, UR19 ;  /* 0x00000013000b7c02 */ /* 0x000fc60008000f00 */
[----:B------:R-:W-:-:S04]  /*2f90*/  @!P0 IMAD.WIDE R18, R17, 0x4, R14 ;  /* 0x0000000411128825 */ /* 0x000fc800078e020e */
[----:B------:R-:W-:Y:S01]  /*2fa0*/  @!P0 IMAD.WIDE R10, R11, 0x4, R26 ;  /* 0x000000040b0a8825 */ /* 0x000fe200078e021a */
[----:B------:R-:W-:Y:S03]  /*2fb0*/  BSSY.RECONVERGENT B0, `(.L_x_37) ;  /* 0x0000026000007945 */ /* 0x000fe60003800200 */
[----:B--2---:R-:W-:-:S05]  /*2fc0*/  IMAD.IADD R22, R22, 0x1, R23 ;  /* 0x0000000116167824 */ /* 0x004fca00078e0217 */
[----:B------:R-:W-:Y:S01]  /*2fd0*/  SHF.R.S32.HI R2, RZ, 0x1f, R22 ;  /* 0x0000001fff027819 */ /* 0x000fe20000011416 */
[----:B---3--:R-:W-:-:S04]  /*2fe0*/  @P0 IMAD.MOV R16, RZ, RZ, -R9 ;  /* 0x000000ffff100224 */ /* 0x008fc800078e0a09 */
[----:B------:R-:W-:-:S04]  /*2ff0*/  IMAD R9, R2, UR26, RZ ;  /* 0x0000001a02097c24 */ /* 0x000fc8000f8e02ff */
[----:B------:R-:W-:Y:S01]  /*3000*/  IMAD R9, R22, UR27, R9 ;  /* 0x0000001b16097c24 */ /* 0x000fe2000f8e0209 */
[----:B----4-:R-:W-:Y:S01]  /*3010*/  @P0 IADD3 R17, PT, PT, -R20, RZ, RZ ;  /* 0x000000ff14110210 */ /* 0x010fe20007ffe1ff */
[----:B------:R-:W-:Y:S01]  /*3020*/  IMAD.WIDE.U32 R22, R22, UR26, RZ ;  /* 0x0000001a16167c25 */ /* 0x000fe2000f8e00ff */
[----:B------:R0:W5:Y:S03]  /*3030*/  @!P0 LDG.E R16, desc[UR20][R10.64] ;  /* 0x000000140a108981 */ /* 0x000166000c1e1900 */
[----:B------:R-:W-:Y:S01]  /*3040*/  IMAD.IADD R9, R23, 0x1, R9 ;  /* 0x0000000117097824 */ /* 0x000fe200078e0209 */
[----:B------:R0:W5:Y:S04]  /*3050*/  @!P0 LDG.E R17, desc[UR20][R18.64] ;  /* 0x0000001412118981 */ /* 0x000168000c1e1900 */
[----:B------:R-:W-:Y:S01]  /*3060*/  LOP3.LUT R2, R9, UR13, RZ, 0xfc, !PT ;  /* 0x0000000d09027c12 */ /* 0x000fe2000f8efcff */
[----:B------:R-:W-:Y:S03]  /*3070*/  BAR.SYNC.DEFER_BLOCKING 0x0 ;  /* 0x0000000000007b1d */ /* 0x000fe60000010000 */
[----:B------:R-:W-:-:S13]  /*3080*/  ISETP.NE.U32.AND P0, PT, R2, RZ, PT ;  /* 0x000000ff0200720c */ /* 0x000fda0003f05070 */
[----:B0-----:R-:W-:Y:S05]  /*3090*/  @P0 BRA `(.L_x_38) ;  /* 0x00000000004c0947 */ /* 0x001fea0003800000 */
[----:B------:R-:W0:Y:S01]  /*30a0*/  I2F.U32.RP R18, UR35 ;  /* 0x0000002300127d06 */ /* 0x000e220008209000 */
[----:B------:R-:W-:-:S07]  /*30b0*/  ISETP.NE.U32.AND P1, PT, RZ, UR35, PT ;  /* 0x00000023ff007c0c */ /* 0x000fce000bf25070 */
[----:B0-----:R-:W0:Y:S02]  /*30c0*/  MUFU.RCP R18, R18 ;  /* 0x0000001200127308 */ /* 0x001e240000001000 */
[----:B0-----:R-:W-:-:S06]  /*30d0*/  IADD3 R10, PT, PT, R18, 0xffffffe, RZ ;  /* 0x0ffffffe120a7810 */ /* 0x001fcc0007ffe0ff */
[----:B------:R0:W1:Y:S02]  /*30e0*/  F2I.FTZ.U32.TRUNC.NTZ R11, R10 ;  /* 0x0000000a000b7305 */ /* 0x000064000021f000 */
[----:B0-----:R-:W-:Y:S02]  /*30f0*/  IMAD.MOV.U32 R10, RZ, RZ, RZ ;  /* 0x000000ffff0a7224 */ /* 0x001fe400078e00ff */
[----:B-1----:R-:W-:-:S04]  /*3100*/  IMAD.MOV R9, RZ, RZ, -R11 ;  /* 0x000000ffff097224 */ /* 0x002fc800078e0a0b */
[----:B------:R-:W-:-:S04]  /*3110*/  IMAD R9, R9, UR35, RZ ;  /* 0x0000002309097c24 */ /* 0x000fc8000f8e02ff */
[----:B------:R-:W-:-:S06]  /*3120*/  IMAD.HI.U32 R9, R11, R9, R10 ;  /* 0x000000090b097227 */ /* 0x000fcc00078e000a */
[----:B------:R-:W-:-:S05]  /*3130*/  IMAD.HI.U32 R2, R9, R22, RZ ;  /* 0x0000001609027227 */ /* 0x000fca00078e00ff */
[----:B------:R-:W-:-:S05]  /*3140*/  IADD3 R9, PT, PT, -R2, RZ, RZ ;  /* 0x000000ff02097210 */ /* 0x000fca0007ffe1ff */
[----:B------:R-:W-:-:S05]  /*3150*/  IMAD R22, R9, UR35, R22 ;  /* 0x0000002309167c24 */ /* 0x000fca000f8e0216 */
[----:B------:R-:W-:-:S13]  /*3160*/  ISETP.GE.U32.AND P0, PT, R22, UR35, PT ;  /* 0x0000002316007c0c */ /* 0x000fda000bf06070 */
[----:B------:R-:W-:-:S05]  /*3170*/  @P0 VIADD R22, R22, -UR35 ;  /* 0x8000002316160c36 */ /* 0x000fca0008000000 */
[----:B------:R-:W-:-:S13]  /*3180*/  ISETP.GE.U32.AND P0, PT, R22, UR35, PT ;  /* 0x0000002316007c0c */ /* 0x000fda000bf06070 */
[----:B------:R-:W-:Y:S01]  /*3190*/  @P0 VIADD R22, R22, -UR35 ;  /* 0x8000002316160c36 */ /* 0x000fe20008000000 */
[----:B------:R-:W-:-:S04]  /*31a0*/  @!P1 LOP3.LUT R22, RZ, UR35, RZ, 0x33, !PT ;  /* 0x00000023ff169c12 */ /* 0x000fc8000f8e33ff */
[----:B------:R-:W-:Y:S01]  /*31b0*/  MOV R10, R22 ;  /* 0x00000016000a7202 */ /* 0x000fe20000000f00 */
[----:B------:R-:W-:Y:S06]  /*31c0*/  BRA `(.L_x_39) ;  /* 0x0000000000107947 */ /* 0x000fec0003800000 */
.L_x_38:
[----:B------:R-:W-:Y:S01]  /*31d0*/  IMAD.MOV.U32 R11, RZ, RZ, R9 ;  /* 0x000000ffff0b7224 */ /* 0x000fe200078e0009 */
[----:B------:R-:W-:Y:S01]  /*31e0*/  MOV R2, 0x3210 ;  /* 0x0000321000027802 */ /* 0x000fe20000000f00 */
[----:B------:R-:W-:-:S07]  /*31f0*/  IMAD.U32 R9, RZ, RZ, UR13 ;  /* 0x0000000dff097e24 */ /* 0x000fce000f8e00ff */
[----:B-----5:R-:W-:Y:S05]  /*3200*/  CALL.REL.NOINC `($__internal_0_$__cuda_sm20_rem_s64) ;  /* 0x0000001800387944 */ /* 0x020fea0003c00000 */
.L_x_39:
[----:B------:R-:W-:Y:S05]  /*3210*/  BSYNC.RECONVERGENT B0 ;  /* 0x0000000000007941 */ /* 0x000fea0003800200 */
.L_x_37:
[----:B-----5:R-:W-:Y:S01]  /*3220*/  IADD3 R16, PT, PT, -R17, R16, RZ ;  /* 0x0000001011107210 */ /* 0x020fe20007ffe1ff */
[----:B------:R0:W-:Y:S01]  /*3230*/  STG.E desc[UR20][R26.64], R10 ;  /* 0x0000000a1a007986 */ /* 0x0001e2000c101914 */
[----:B------:R-:W-:Y:S02]  /*3240*/  BSSY.RECONVERGENT B0, `(.L_x_40) ;  /* 0x000001f000007945 */ /* 0x000fe40003800200 */
[----:B------:R-:W-:Y:S01]  /*3250*/  SHF.R.S32.HI R2, RZ, 0x1f, R16 ;  /* 0x0000001fff027819 */ /* 0x000fe20000011410 */
[----:B------:R-:W-:-:S04]  /*3260*/  IMAD.WIDE.U32 R22, R16, UR26, RZ ;  /* 0x0000001a10167c25 */ /* 0x000fc8000f8e00ff */
        /* <DEDUP_REMOVED lines=10> */
[----:B0-----:R-:W-:-:S06]  /*3310*/  VIADD R11, R16, 0xffffffe ;  /* 0x0ffffffe100b7836 */ /* 0x001fcc0000000000 */
[----:B------:R-:W0:Y:S02]  /*3320*/  F2I.FTZ.U32.TRUNC.NTZ R11, R11 ;  /* 0x0000000b000b7305 */ /* 0x000e24000021f000 */
[----:B0-----:R-:W-:-:S05]  /*3330*/  IADD3 R9, PT, PT, RZ, -R11, RZ ;  /* 0x8000000bff097210 */ /* 0x001fca0007ffe0ff */
[----:B------:R-:W-:-:S04]  /*3340*/  IMAD R9, R9, UR35, RZ ;  /* 0x0000002309097c24 */ /* 0x000fc8000f8e02ff */
[----:B------:R-:W-:-:S04]  /*3350*/  IMAD.HI.U32 R9, R11, R9, R10 ;  /* 0x000000090b097227 */ /* 0x000fc800078e000a */
[----:B------:R-:W-:Y:S02]  /*3360*/  IMAD.MOV.U32 R11, RZ, RZ, RZ ;  /* 0x000000ffff0b7224 */ /* 0x000fe400078e00ff */
        /* <DEDUP_REMOVED lines=9> */
.L_x_41:
[----:B------:R-:W-:Y:S02]  /*3400*/  MOV R9, UR13 ;  /* 0x0000000d00097c02 */ /* 0x000fe40008000f00 */
[----:B------:R-:W-:-:S07]  /*3410*/  MOV R2, 0x3430 ;  /* 0x0000343000027802 */ /* 0x000fce0000000f00 */
[----:B------:R-:W-:Y:S05]  /*3420*/  CALL.REL.NOINC `($__internal_0_$__cuda_sm20_rem_s64) ;  /* 0x0000001400b07944 */ /* 0x000fea0003c00000 */
.L_x_42:
[----:B------:R-:W-:Y:S05]  /*3430*/  BSYNC.RECONVERGENT B0 ;  /* 0x0000000000007941 */ /* 0x000fea0003800200 */
.L_x_40:
        /* <DEDUP_REMOVED lines=24> */
.L_x_44:
[----:B------:R-:W-:Y:S01]  /*35c0*/  IMAD.U32 R9, RZ, RZ, UR13 ;  /* 0x0000000dff097e24 */ /* 0x000fe2000f8e00ff */
[----:B------:R-:W-:-:S07]  /*35d0*/  MOV R2, 0x35f0 ;  /* 0x000035f000027802 */ /* 0x000fce0000000f00 */
[----:B------:R-:W-:Y:S05]  /*35e0*/  CALL.REL.NOINC `($__internal_0_$__cuda_sm20_rem_s64) ;  /* 0x0000001400407944 */ /* 0x000fea0003c00000 */
[----:B------:R-:W-:-:S07]  /*35f0*/  IMAD.MOV.U32 R2, RZ, RZ, R10 ;  /* 0x000000ffff027224 */ /* 0x000fce00078e000a */
.L_x_45:
[----:B------:R-:W-:Y:S05]  /*3600*/  BSYNC.RECONVERGENT B0 ;  /* 0x0000000000007941 */ /* 0x000fea0003800200 */
.L_x_43:
[----:B------:R2:W-:Y:S01]  /*3610*/  STG.E desc[UR20][R14.64], R2 ;  /* 0x000000020e007986 */ /* 0x0005e2000c101914 */
[----:B------:R-:W-:-:S04]  /*3620*/  UIADD3 UR6, UPT, UPT, UR6, 0x2, URZ ;  /* 0x0000000206067890 */ /* 0x000fc8000fffe0ff */
[----:B------:R-:W-:Y:S01]  /*3630*/  UISETP.NE.AND UP1, UPT, UR6, UR15, UPT ;  /* 0x0000000f0600728c */ /* 0x000fe2000bf25270 */
[----:B------:R-:W-:Y:S08]  /*3640*/  BAR.SYNC.DEFER_BLOCKING 0x0 ;  /* 0x0000000000007b1d */ /* 0x000ff00000010000 */
[----:B--2---:R-:W-:Y:S05]  /*3650*/  BRA.U UP1, `(.L_x_46) ;  /* 0xffffffed01c07547 */ /* 0x004fea000b83ffff */
[----:B------:R-:W-:-:S05]  /*3660*/  UMOV UR6, UR15 ;  /* 0x0000000f00067c82 */ /* 0x000fca0008000000 */
.L_x_27:
[----:B------:R-:W-:-:S09]  /*3670*/  ULOP3.LUT UP1, URZ, UR33, 0x1, URZ, 0xc0, !UPT ;  /* 0x0000000121ff7892 */ /* 0x000fd2000f82c0ff */
[----:B------:R-:W-:Y:S05]  /*3680*/  BRA.U !UP1, `(.L_x_26) ;  /* 0x00000009092c7547 */ /* 0x000fea000b800000 */
        /* <DEDUP_REMOVED lines=8> */
[----:B------:R-:W-:-:S06]  /*3710*/  UIADD3 UR6, UPT, UPT, UR14, -UR18, URZ ;  /* 0x800000120e067290 */ /* 0x000fcc000fffe0ff */
[----:B------:R-:W-:Y:S01]  /*3720*/  ISETP.GE.AND P0, PT, R7, UR6, PT ;  /* 0x0000000607007c0c */ /* 0x000fe2000bf06270 */
[----:B------:R-:W-:Y:S02]  /*3730*/  UIADD3 UR6, UPT, UPT, UR25, UR17, URZ ;  /* 0x0000001119067290 */ /* 0x000fe4000fffe0ff */
[----:B------:R-:W-:Y:S02]  /*3740*/  UIMAD UR17, UR14, UR17, URZ ;  /* 0x000000110e1172a4 */ /* 0x000fe4000f8e02ff */
[----:B------:R-:W-:-:S04]  /*3750*/  UIMAD UR6, UR14, UR6, URZ ;  /* 0x000000060e0672a4 */ /* 0x000fc8000f8e02ff */
[C---:B------:R-:W-:Y:S02]  /*3760*/  IADD3 R15, PT, PT, R7.reuse, UR17, RZ ;  /* 0x00000011070f7c10 */ /* 0x040fe4000fffe0ff */
[----:B------:R-:W-:Y:S02]  /*3770*/  VIADD R17, R7, UR6 ;  /* 0x0000000607117c36 */ /* 0x000fe40008000000 */
[----:B------:R-:W-:Y:S01]  /*3780*/  @P0 IADD3 R2, PT, PT, R8, UR18, RZ ;  /* 0x0000001208020c10 */ /* 0x000fe2000fffe0ff */
[----:B------:R-:W-:-:S04]  /*3790*/  IMAD.WIDE R14, R15, 0x4, R12 ;  /* 0x000000040f0e7825 */ /* 0x000fc800078e020c */
[--C-:B------:R-:W-:Y:S01]  /*37a0*/  IMAD.WIDE R16, R17, 0x4, R12.reuse ;  /* 0x0000000411107825 */ /* 0x100fe200078e020c */
[----:B------:R-:W2:Y:S03]  /*37b0*/  LDG.E R22, desc[UR20][R14.64] ;  /* 0x000000140e167981 */ /* 0x000ea6000c1e1900 */
[C---:B------:R-:W-:Y:S01]  /*37c0*/  @P0 VIADD R21, R2.reuse, UR6 ;  /* 0x0000000602150c36 */ /* 0x040fe20008000000 */
[----:B------:R-:W2:Y:S01]  /*37d0*/  LDG.E R9, desc[UR20][R16.64] ;  /* 0x0000001410097981 */ /* 0x000ea2000c1e1900 */
[----:B------:R-:W-:Y:S02]  /*37e0*/  @P0 VIADD R19, R2, UR17 ;  /* 0x0000001102130c36 */ /* 0x000fe40008000000 */
[----:B------:R-:W-:-:S04]  /*37f0*/  @P0 IMAD.WIDE R20, R21, 0x4, R12 ;  /* 0x0000000415140825 */ /* 0x000fc800078e020c */
[----:B------:R-:W-:Y:S02]  /*3800*/  @P0 IMAD.WIDE R18, R19, 0x4, R12 ;  /* 0x0000000413120825 */ /* 0x000fe400078e020c */
[----:B------:R-:W3:Y:S04]  /*3810*/  @P0 LDG.E R20, desc[UR20][R20.64] ;  /* 0x0000001414140981 */ /* 0x000ee8000c1e1900 */
[----:B------:R-:W4:Y:S01]  /*3820*/  @P0 LDG.E R24, desc[UR20][R18.64] ;  /* 0x0000001412180981 */ /* 0x000f22000c1e1900 */
[----:B------:R-:W-:Y:S01]  /*3830*/  IMAD.U32 R11, RZ, RZ, UR18 ;  /* 0x00000012ff0b7e24 */ /* 0x000fe2000f8e00ff */
[----:B------:R-:W-:Y:S01]  /*3840*/  MOV R23, UR18 ;  /* 0x0000001200177c02 */ /* 0x000fe20008000f00 */
[----:B------:R-:W0:Y:S04]  /*3850*/  LDCU.64 UR18, c[0x0][0x3c8] ;  /* 0x00007900ff1277ac */ /* 0x000e280008000a00 */
[----:B------:R-:W-:-:S04]  /*3860*/  @!P0 IMAD.WIDE R18, R23, 0x4, R16 ;  /* 0x0000000417128825 */ /* 0x000fc800078e0210 */
[----:B------:R-:W-:Y:S01]  /*3870*/  @!P0 IMAD.WIDE R10, R11, 0x4, R14 ;  /* 0x000000040b0a8825 */ /* 0x000fe200078e020e */
[----:B------:R-:W-:Y:S01]  /*3880*/  BSSY.RECONVERGENT B0, `(.L_x_47) ;  /* 0x0000027000007945 */ /* 0x000fe20003800200 */
[----:B--2---:R-:W-:-:S04]  /*3890*/  IADD3 R22, PT, PT, R22, R9, RZ ;  /* 0x0000000916167210 */ /* 0x004fc80007ffe0ff */
[----:B------:R-:W-:-:S05]  /*38a0*/  SHF.R.S32.HI R2, RZ, 0x1f, R22 ;  /* 0x0000001fff027819 */ /* 0x000fca0000011416 */
[----:B0-----:R-:W-:-:S04]  /*38b0*/  IMAD R9, R2, UR18, RZ ;  /* 0x0000001202097c24 */ /* 0x001fc8000f8e02ff */
[C---:B------:R-:W-:Y:S02]  /*38c0*/  IMAD R9, R22.reuse, UR19, R9 ;  /* 0x0000001316097c24 */ /* 0x040fe4000f8e0209 */
[----:B------:R-:W-:-:S04]  /*38d0*/  IMAD.WIDE.U32 R22, R22, UR18, RZ ;  /* 0x0000001216167c25 */ /* 0x000fc8000f8e00ff */
[----:B------:R-:W-:Y:S02]  /*38e0*/  IMAD.IADD R9, R23, 0x1, R9 ;  /* 0x0000000117097824 */ /* 0x000fe400078e0209 */
[----:B----4-:R-:W-:Y:S02]  /*38f0*/  @P0 IMAD.MOV R24, RZ, RZ, -R24 ;  /* 0x000000ffff180224 */ /* 0x010fe400078e0a18 */
[----:B---3--:R-:W-:Y:S01]  /*3900*/  @P0 IMAD.MOV R27, RZ, RZ, -R20 ;  /* 0x000000ffff1b0224 */ /* 0x008fe200078e0a14 */
[----:B------:R-:W-:-:S03]  /*3910*/  LOP3.LUT R2, R9, UR13, RZ, 0xfc, !PT ;  /* 0x0000000d09027c12 */ /* 0x000fc6000f8efcff */
[----:B------:R0:W5:Y:S04]  /*3920*/  @!P0 LDG.E R24, desc[UR20][R10.64] ;  /* 0x000000140a188981 */ /* 0x000168000c1e1900 */
[----:B------:R0:W5:Y:S01]  /*3930*/  @!P0 LDG.E R27, desc[UR20][R18.64] ;  /* 0x00000014121b8981 */ /* 0x000162000c1e1900 */
[----:B------:R-:W-:Y:S01]  /*3940*/  BAR.SYNC.DEFER_BLOCKING 0x0 ;  /* 0x0000000000007b1d */ /* 0x000fe20000010000 */
[----:B------:R-:W-:-:S13]  /*3950*/  ISETP.NE.U32.AND P0, PT, R2, RZ, PT ;  /* 0x000000ff0200720c */ /* 0x000fda0003f05070 */
[----:B0-----:R-:W-:Y:S05]  /*3960*/  @P0 BRA `(.L_x_48) ;  /* 0x0000000000500947 */ /* 0x001fea0003800000 */
[----:B------:R-:W0:Y:S02]  /*3970*/  LDCU UR6, c[0x0][0x3c0] ;  /* 0x00007800ff0677ac */ /* 0x000e240008000800 */
[----:B0-----:R-:W0:Y:S01]  /*3980*/  I2F.U32.RP R18, UR6 ;  /* 0x0000000600127d06 */ /* 0x001e220008209000 */
        /* <DEDUP_REMOVED lines=15> */
[----:B------:R-:W-:-:S05]  /*3a80*/  @!P1 LOP3.LUT R22, RZ, UR6, RZ, 0x33, !PT ;  /* 0x00000006ff169c12 */ /* 0x000fca000f8e33ff */
[----:B------:R-:W-:Y:S01]  /*3a90*/  IMAD.MOV.U32 R10, RZ, RZ, R22 ;  /* 0x000000ffff0a7224 */ /* 0x000fe200078e0016 */
[----:B------:R-:W-:Y:S06]  /*3aa0*/  BRA `(.L_x_49) ;  /* 0x0000000000107947 */ /* 0x000fec0003800000 */
.L_x_48:
[----:B------:R-:W-:Y:S01]  /*3ab0*/  MOV R11, R9 ;  /* 0x00000009000b7202 */ /* 0x000fe20000000f00 */
[----:B------:R-:W-:Y:S01]  /*3ac0*/  IMAD.U32 R9, RZ, RZ, UR13 ;  /* 0x0000000dff097e24 */ /* 0x000fe2000f8e00ff */
[----:B------:R-:W-:-:S07]  /*3ad0*/  MOV R2, 0x3af0 ;  /* 0x00003af000027802 */ /* 0x000fce0000000f00 */
[----:B-----5:R-:W-:Y:S05]  /*3ae0*/  CALL.REL.NOINC `($__internal_0_$__cuda_sm20_rem_s64) ;  /* 0x0000001000007944 */ /* 0x020fea0003c00000 */
.L_x_49:
[----:B------:R-:W-:Y:S05]  /*3af0*/  BSYNC.RECONVERGENT B0 ;  /* 0x0000000000007941 */ /* 0x000fea0003800200 */
.L_x_47:
[----:B------:R-:W0:Y:S01]  /*3b00*/  LDCU.64 UR18, c[0x0][0x3c8] ;  /* 0x00007900ff1277ac */ /* 0x000e220008000a00 */
[----:B-----5:R-:W-:Y:S01]  /*3b10*/  IMAD.IADD R24, R24, 0x1, -R27 ;  /* 0x0000000118187824 */ /* 0x020fe200078e0a1b */
[----:B------:R1:W-:Y:S01]  /*3b20*/  STG.E desc[UR20][R14.64], R10 ;  /* 0x0000000a0e007986 */ /* 0x0003e2000c101914 */
[----:B------:R-:W-:Y:S03]  /*3b30*/  BSSY.RECONVERGENT B0, `(.L_x_50) ;  /* 0x0000020000007945 */ /* 0x000fe60003800200 */
[----:B------:R-:W-:-:S05]  /*3b40*/  SHF.R.S32.HI R2, RZ, 0x1f, R24 ;  /* 0x0000001fff027819 */ /* 0x000fca0000011418 */
[----:B0-----:R-:W-:Y:S02]  /*3b50*/  IMAD R9, R2, UR18, RZ ;  /* 0x0000001202097c24 */ /* 0x001fe4000f8e02ff */
[----:B------:R-:W-:-:S04]  /*3b60*/  IMAD.WIDE.U32 R22, R24, UR18, RZ ;  /* 0x0000001218167c25 */ /* 0x000fc8000f8e00ff */
[----:B------:R-:W-:-:S05]  /*3b70*/  IMAD R9, R24, UR19, R9 ;  /* 0x0000001318097c24 */ /* 0x000fca000f8e0209 */
[----:B------:R-:W-:-:S04]  /*3b80*/  IADD3 R11, PT, PT, R23, R9, RZ ;  /* 0x00000009170b7210 */ /* 0x000fc80007ffe0ff */
[----:B------:R-:W-:-:S04]  /*3b90*/  LOP3.LUT R2, R11, UR13, RZ, 0xfc, !PT ;  /* 0x0000000d0b027c12 */ /* 0x000fc8000f8efcff */
[----:B------:R-:W-:-:S13]  /*3ba0*/  ISETP.NE.U32.AND P0, PT, R2, RZ, PT ;  /* 0x000000ff0200720c */ /* 0x000fda0003f05070 */
[----:B-1----:R-:W-:Y:S05]  /*3bb0*/  @P0 BRA `(.L_x_51) ;  /* 0x0000000000500947 */ /* 0x002fea0003800000 */
[----:B------:R-:W0:Y:S01]  /*3bc0*/  LDCU UR6, c[0x0][0x3c0] ;  /* 0x00007800ff0677ac */ /* 0x000e220008000800 */
[----:B------:R-:W-:Y:S01]  /*3bd0*/  HFMA2 R10, -RZ, RZ, 0, 0 ;  /* 0x00000000ff0a7431 */ /* 0x000fe200000001ff */
[----:B0-----:R-:W0:Y:S01]  /*3be0*/  I2F.U32.RP R14, UR6 ;  /* 0x00000006000e7d06 */ /* 0x001e220008209000 */
[----:B------:R-:W-:-:S07]  /*3bf0*/  ISETP.NE.U32.AND P1, PT, RZ, UR6, PT ;  /* 0x00000006ff007c0c */ /* 0x000fce000bf25070 */
[----:B0-----:R-:W0:Y:S02]  /*3c00*/  MUFU.RCP R14, R14 ;  /* 0x0000000e000e7308 */ /* 0x001e240000001000 */
[----:B0-----:R-:W-:-:S06]  /*3c10*/  VIADD R11, R14, 0xffffffe ;  /* 0x0ffffffe0e0b7836 */ /* 0x001fcc0000000000 */
[----:B------:R-:W0:Y:S02]  /*3c20*/  F2I.FTZ.U32.TRUNC.NTZ R11, R11 ;  /* 0x0000000b000b7305 */ /* 0x000e24000021f000 */
[----:B0-----:R-:W-:-:S04]  /*3c30*/  IMAD.MOV R9, RZ, RZ, -R11 ;  /* 0x000000ffff097224 */ /* 0x001fc800078e0a0b */
[----:B------:R-:W-:-:S04]  /*3c40*/  IMAD R9, R9, UR6, RZ ;  /* 0x0000000609097c24 */ /* 0x000fc8000f8e02ff */
[----:B------:R-:W-:-:S04]  /*3c50*/  IMAD.HI.U32 R9, R11, R9, R10 ;  /* 0x000000090b097227 */ /* 0x000fc800078e000a */
[----:B------:R-:W-:Y:S02]  /*3c60*/  IMAD.MOV.U32 R11, RZ, RZ, RZ ;  /* 0x000000ffff0b7224 */ /* 0x000fe400078e00ff */
        /* <DEDUP_REMOVED lines=9> */
.L_x_51:
[----:B------:R-:W-:Y:S01]  /*3d00*/  IMAD.U32 R9, RZ, RZ, UR13 ;  /* 0x0000000dff097e24 */ /* 0x000fe2000f8e00ff */
[----:B------:R-:W-:-:S07]  /*3d10*/  MOV R2, 0x3d30 ;  /* 0x00003d3000027802 */ /* 0x000fce0000000f00 */
[----:B------:R-:W-:Y:S05]  /*3d20*/  CALL.REL.NOINC `($__internal_0_$__cuda_sm20_rem_s64) ;  /* 0x0000000c00707944 */ /* 0x000fea0003c00000 */
.L_x_52:
[----:B------:R-:W-:Y:S05]  /*3d30*/  BSYNC.RECONVERGENT B0 ;  /* 0x0000000000007941 */ /* 0x000fea0003800200 */
.L_x_50:
[----:B------:R-:W0:Y:S01]  /*3d40*/  LDCU UR6, c[0x0][0x3c0] ;  /* 0x00007800ff0677ac */ /* 0x000e220008000800 */
[----:B------:R-:W-:Y:S01]  /*3d50*/  BSSY.RECONVERGENT B0, `(.L_x_53) ;  /* 0x000001c000007945 */ /* 0x000fe20003800200 */
[----:B0-----:R-:W-:-:S04]  /*3d60*/  IADD3 R22, P0, PT, R10, UR6, RZ ;  /* 0x000000060a167c10 */ /* 0x001fc8000ff1e0ff */
[----:B------:R-:W-:-:S04]  /*3d70*/  IADD3.X R11, PT, PT, R11, UR13, RZ, P0, !PT ;  /* 0x0000000d0b0b7c10 */ /* 0x000fc800087fe4ff */
[----:B------:R-:W-:-:S04]  /*3d80*/  LOP3.LUT R2, R11, UR13, RZ, 0xfc, !PT ;  /* 0x0000000d0b027c12 */ /* 0x000fc8000f8efcff */
[----:B------:R-:W-:-:S13]  /*3d90*/  ISETP.NE.U32.AND P0, PT, R2, RZ, PT ;  /* 0x000000ff0200720c */ /* 0x000fda0003f05070 */
[----:B------:R-:W-:Y:S05]  /*3da0*/  @P0 BRA `(.L_x_54) ;  /* 0x0000000000480947 */ /* 0x000fea0003800000 */
        /* <DEDUP_REMOVED lines=18> */
.L_x_54:
[----:B------:R-:W-:Y:S02]  /*3ed0*/  MOV R9, UR13 ;  /* 0x0000000d00097c02 */ /* 0x000fe40008000f00 */
[----:B------:R-:W-:-:S07]  /*3ee0*/  MOV R2, 0x3f00 ;  /* 0x00003f0000027802 */ /* 0x000fce0000000f00 */
[----:B------:R-:W-:Y:S05]  /*3ef0*/  CALL.REL.NOINC `($__internal_0_$__cuda_sm20_rem_s64) ;  /* 0x0000000800fc7944 */ /* 0x000fea0003c00000 */
[----:B------:R-:W-:-:S07]  /*3f00*/  IMAD.MOV.U32 R2, RZ, RZ, R10 ;  /* 0x000000ffff027224 */ /* 0x000fce00078e000a */
.L_x_55:
[----:B------:R-:W-:Y:S05]  /*3f10*/  BSYNC.RECONVERGENT B0 ;  /* 0x0000000000007941 */ /* 0x000fea0003800200 */
.L_x_53:
[----:B------:R0:W-:Y:S01]  /*3f20*/  STG.E desc[UR20][R16.64], R2 ;  /* 0x0000000210007986 */ /* 0x0001e2000c101914 */
[----:B------:R-:W-:Y:S06]  /*3f30*/  BAR.SYNC.DEFER_BLOCKING 0x0 ;  /* 0x0000000000007b1d */ /* 0x000fec0000010000 */
.L_x_26:
[----:B------:R-:W-:Y:S02]  /*3f40*/  UISETP.NE.AND UP1, UPT, UR5, UR29, UPT ;  /* 0x0000001d0500728c */ /* 0x000fe4000bf25270 */
[----:B------:R-:W-:-:S07]  /*3f50*/  UIADD3 UR6, UPT, UPT, UR5, 0x1, URZ ;  /* 0x0000000105067890 */ /* 0x000fce000fffe0ff */
[----:B------:R-:W-:Y:S01]  /*3f60*/  UMOV UR5, UR6 ;  /* 0x0000000600057c82 */ /* 0x000fe20008000000 */
[----:B------:R-:W-:Y:S05]  /*3f70*/  BRA.U UP1, `(.L_x_56) ;  /* 0xffffffe501407547 */ /* 0x000fea000b83ffff */
.L_x_25:
[----:B------:R-:W-:Y:S01]  /*3f80*/  ISETP.GE.AND P0, PT, R7, UR16, PT ;  /* 0x0000001007007c0c */ /* 0x000fe2000bf06270 */
[----:B------:R-:W-:-:S12]  /*3f90*/  BSSY.RECONVERGENT B0, `(.L_x_57) ;  /* 0x0000077000007945 */ /* 0x000fd80003800200 */
[----:B------:R-:W-:Y:S05]  /*3fa0*/  @P0 BRA `(.L_x_58) ;  /* 0x0000000400d40947 */ /* 0x000fea0003800000 */
[----:B0-----:R-:W-:Y:S01]  /*3fb0*/  IABS R2, UR30 ;  /* 0x0000001e00027c13 */ /* 0x001fe20008000000 */
[----:B------:R-:W0:Y:S01]  /*3fc0*/  LDCU UR5, c[0x0][0x3c0] ;  /* 0x00007800ff0577ac */ /* 0x000e220008000800 */
[----:B------:R-:W1:Y:S01]  /*3fd0*/  LDC R8, c[0x0][0x3c0] ;  /* 0x0000f000ff087b82 */ /* 0x000e620000000800 */
[----:B------:R-:W-:Y:S01]  /*3fe0*/  IMAD.MOV.U32 R10, RZ, RZ, RZ ;  /* 0x000000ffff0a7224 */ /* 0x000fe200078e00ff */
[----:B------:R-:W2:Y:S08]  /*3ff0*/  I2F.RP R9, R2 ;  /* 0x0000000200097306 */ /* 0x000eb00000209400 */
[----:B--2---:R-:W2:Y:S01]  /*4000*/  MUFU.RCP R9, R9 ;  /* 0x0000000900097308 */ /* 0x004ea20000001000 */
[----:B0-----:R-:W-:-:S02]  /*4010*/  UISETP.NE.AND UP1, UPT, UR5, URZ, UPT ;  /* 0x000000ff0500728c */ /* 0x001fc4000bf25270 */
[----:B------:R-:W-:-:S04]  /*4020*/  ULOP3.LUT UR5, URZ, UR5, URZ, 0x33, !UPT ;  /* 0x00000005ff057292 */ /* 0x000fc8000f8e33ff */
[----:B------:R-:W-:Y:S01]  /*4030*/  PLOP3.LUT P0, PT, PT, PT, UP1, 0x80, 0x8 ;  /* 0x000000000008781c */ /* 0x000fe20003f0f018 */
[----:B--2---:R-:W-:-:S06]  /*4040*/  VIADD R11, R9, 0xffffffe ;  /* 0x0ffffffe090b7836 */ /* 0x004fcc0000000000 */
[----:B------:R-:W0:Y:S02]  /*4050*/  F2I.FTZ.U32.TRUNC.NTZ R11, R11 ;  /* 0x0000000b000b7305 */ /* 0x000e24000021f000 */
[----:B0-----:R-:W-:-:S05]  /*4060*/  IADD3 R15, PT, PT, RZ, -R11, RZ ;  /* 0x8000000bff0f7210 */ /* 0x001fca0007ffe0ff */
[----:B------:R-:W-:-:S04]  /*4070*/  IMAD R15, R15, R2, RZ ;  /* 0x000000020f0f7224 */ /* 0x000fc800078e02ff */
[----:B------:R-:W-:Y:S01]  /*4080*/  IMAD.HI.U32 R9, R11, R15, R10 ;  /* 0x0000000f0b097227 */ /* 0x000fe200078e000a */
[----:B------:R-:W-:-:S03]  /*4090*/  SHF.R.S32.HI R10, RZ, 0x1f, R6 ;  /* 0x0000001fff0a7819 */ /* 0x000fc60000011406 */
[----:B-1----:R-:W-:-:S07]  /*40a0*/  IMAD.U32 R11, RZ, RZ, UR5 ;  /* 0x00000005ff0b7e24 */ /* 0x002fce000f8e00ff */
.L_x_62:
[----:B-1----:R-:W-:Y:S01]  /*40b0*/  IABS R14, UR30 ;  /* 0x0000001e000e7c13 */ /* 0x002fe20008000000 */
[----:B------:R-:W-:Y:S01]  /*40c0*/  BSSY.RECONVERGENT B1, `(.L_x_59) ;  /* 0x0000045000017945 */ /* 0x000fe20003800200 */
[----:B------:R-:W-:Y:S02]  /*40d0*/  IABS R15, R7 ;  /* 0x00000007000f7213 */ /* 0x000fe40000000000 */
[----:B------:R-:W-:-:S03]  /*40e0*/  IADD3 R16, PT, PT, RZ, -R14, RZ ;  /* 0x8000000eff107210 */ /* 0x000fc60007ffe0ff */
[----:B------:R-:W-:-:S04]  /*40f0*/  IMAD.HI.U32 R14, R9, R15, RZ ;  /* 0x0000000f090e7227 */ /* 0x000fc800078e00ff */
[----:B------:R-:W-:Y:S01]  /*4100*/  IMAD R15, R14, R16, R15 ;  /* 0x000000100e0f7224 */ /* 0x000fe200078e020f */
[----:B------:R-:W-:-:S04]  /*4110*/  IABS R16, UR30 ;  /* 0x0000001e00107c13 */ /* 0x000fc80008000000 */
[----:B------:R-:W-:-:S13]  /*4120*/  ISETP.GT.U32.AND P3, PT, R2, R15, PT ;  /* 0x0000000f0200720c */ /* 0x000fda0003f64070 */
[----:B------:R-:W-:Y:S02]  /*4130*/  @!P3 IMAD.IADD R15, R15, 0x1, -R16 ;  /* 0x000000010f0fb824 */ /* 0x000fe400078e0a10 */
[----:B------:R-:W-:Y:S01]  /*4140*/  @!P3 VIADD R14, R14, 0x1 ;  /* 0x000000010e0eb836 */ /* 0x000fe20000000000 */
[----:B------:R-:W-:Y:S02]  /*4150*/  ISETP.NE.AND P3, PT, RZ, UR30, PT ;  /* 0x0000001eff007c0c */ /* 0x000fe4000bf65270 */
[----:B------:R-:W-:Y:S02]  /*4160*/  ISETP.GE.U32.AND P1, PT, R15, R2, PT ;  /* 0x000000020f00720c */ /* 0x000fe40003f26070 */
[----:B------:R-:W-:-:S04]  /*4170*/  LOP3.LUT R15, R7, UR30, RZ, 0x3c, !PT ;  /* 0x0000001e070f7c12 */ /* 0x000fc8000f8e3cff */
[----:B------:R-:W-:-:S07]  /*4180*/  ISETP.GE.AND P4, PT, R15, RZ, PT ;  /* 0x000000ff0f00720c */ /* 0x000fce0003f86270 */
[----:B------:R-:W-:-:S05]  /*4190*/  @P1 IADD3 R14, PT, PT, R14, 0x1, RZ ;  /* 0x000000010e0e1810 */ /* 0x000fca0007ffe0ff */
[----:B------:R-:W-:-:S04]  /*41a0*/  IMAD.MOV.U32 R17, RZ, RZ, R14 ;  /* 0x000000ffff117224 */ /* 0x000fc800078e000e */
[----:B------:R-:W-:Y:S01]  /*41b0*/  @!P4 IMAD.MOV R17, RZ, RZ, -R17 ;  /* 0x000000ffff11c224 */ /* 0x000fe200078e0a11 */
[----:B------:R-:W-:-:S04]  /*41c0*/  @!P3 LOP3.LUT R17, RZ, UR30, RZ, 0x33, !PT ;  /* 0x0000001eff11bc12 */ /* 0x000fc8000f8e33ff */
[C---:B------:R-:W-:Y:S02]  /*41d0*/  ISETP.NE.AND P1, PT, R17.reuse, RZ, PT ;  /* 0x000000ff1100720c */ /* 0x040fe40003f25270 */
[----:B------:R-:W-:-:S04]  /*41e0*/  SHF.L.U32 R14, R17, UR29, RZ ;  /* 0x0000001d110e7c19 */ /* 0x000fc800080006ff */
[----:B------:R-:W-:-:S07]  /*41f0*/  IADD3 R16, PT, PT, -R14, R7, RZ ;  /* 0x000000070e107210 */ /* 0x000fce0007ffe1ff */
[----:B------:R-:W-:Y:S05]  /*4200*/  @P1 BRA `(.L_x_60) ;  /* 0x0000000000901947 */ /* 0x000fea0003800000 */
[C---:B------:R-:W-:Y:S02]  /*4210*/  VIADD R11, R16.reuse, UR30 ;  /* 0x0000001e100b7c36 */ /* 0x040fe40008000000 */
[----:B------:R-:W-:Y:S02]  /*4220*/  IMAD R19, R16, UR14, RZ ;  /* 0x0000000e10137c24 */ /* 0x000fe4000f8e02ff */
[----:B------:R-:W-:Y:S02]  /*4230*/  IMAD R11, R11, UR14, RZ ;  /* 0x0000000e0b0b7c24 */ /* 0x000fe4000f8e02ff */
[----:B------:R-:W-:-:S03]  /*4240*/  IMAD.WIDE R18, R19, 0x4, R12 ;  /* 0x0000000413127825 */ /* 0x000fc600078e020c */
[----:B------:R-:W-:-:S03]  /*4250*/  IADD3 R15, P0, PT, R11, UR14, RZ ;  /* 0x0000000e0b0f7c10 */ /* 0x000fc6000ff1e0ff */
[----:B------:R0:W2:Y:S01]  /*4260*/  LDG.E R18, desc[UR20][R18.64] ;  /* 0x0000001412127981 */ /* 0x0000a2000c1e1900 */
[----:B------:R-:W-:Y:S02]  /*4270*/  LEA.HI.X.SX32 R11, R11, UR32, 0x1, P0 ;  /* 0x000000200b0b7c11 */ /* 0x000fe400080f0eff */
[----:B------:R-:W-:-:S04]  /*4280*/  LEA R14, P0, R15, R12, 0x2 ;  /* 0x0000000c0f0e7211 */ /* 0x000fc800078010ff */
[----:B------:R-:W-:-:S06]  /*4290*/  LEA.HI.X R15, R15, R13, R11, 0x2, P0 ;  /* 0x0000000d0f0f7211 */ /* 0x000fcc00000f140b */
[----:B------:R-:W2:Y:S01]  /*42a0*/  LDG.E R15, desc[UR20][R14.64+-0x4] ;  /* 0xfffffc140e0f7981 */ /* 0x000ea2000c1e1900 */
[----:B------:R-:W-:-:S04]  /*42b0*/  IABS R11, R8 ;  /* 0x00000008000b7213 */ /* 0x000fc80000000000 */
[----:B------:R-:W1:Y:S08]  /*42c0*/  I2F.RP R21, R11 ;  /* 0x0000000b00157306 */ /* 0x000e700000209400 */
[----:B-1----:R-:W1:Y:S02]  /*42d0*/  MUFU.RCP R21, R21 ;  /* 0x0000001500157308 */ /* 0x002e640000001000 */
[----:B-1----:R-:W-:-:S06]  /*42e0*/  VIADD R17, R21, 0xffffffe ;  /* 0x0ffffffe15117836 */ /* 0x002fcc0000000000 */
[----:B------:R-:W1:Y:S02]  /*42f0*/  F2I.FTZ.U32.TRUNC.NTZ R17, R17 ;  /* 0x0000001100117305 */ /* 0x000e64000021f000 */
[----:B-1----:R-:W-:-:S05]  /*4300*/  IADD3 R16, PT, PT, RZ, -R17, RZ ;  /* 0x80000011ff107210 */ /* 0x002fca0007ffe0ff */
[----:B0-----:R-:W-:Y:S02]  /*4310*/  IMAD R19, R16, R11, RZ ;  /* 0x0000000b10137224 */ /* 0x001fe400078e02ff */
[----:B------:R-:W-:-:S04]  /*4320*/  IMAD.MOV.U32 R16, RZ, RZ, RZ ;  /* 0x000000ffff107224 */ /* 0x000fc800078e00ff */
[----:B------:R-:W-:-:S04]  /*4330*/  IMAD.HI.U32 R19, R17, R19, R16 ;  /* 0x0000001311137227 */ /* 0x000fc800078e0010 */
[----:B--2---:R-:W-:-:S05]  /*4340*/  IMAD.IADD R20, R18, 0x1, -R15 ;  /* 0x0000000112147824 */ /* 0x004fca00078e0a0f */
[----:B------:R-:W-:-:S04]  /*4350*/  IABS R14, R20 ;  /* 0x00000014000e7213 */ /* 0x000fc80000000000 */
[----:B------:R-:W-:-:S05]  /*4360*/  MOV R16, R14 ;  /* 0x0000000e00107202 */ /* 0x000fca0000000f00 */
[----:B------:R-:W-:-:S04]  /*4370*/  IMAD.HI.U32 R14, R19, R16, RZ ;  /* 0x00000010130e7227 */ /* 0x000fc800078e00ff */
[----:B------:R-:W-:-:S04]  /*4380*/  IMAD.MOV R14, RZ, RZ, -R14 ;  /* 0x000000ffff0e7224 */ /* 0x000fc800078e0a0e */
[----:B------:R-:W-:-:S05]  /*4390*/  IMAD R14, R11, R14, R16 ;  /* 0x0000000e0b0e7224 */ /* 0x000fca00078e0210 */
[----:B------:R-:W-:Y:S02]  /*43a0*/  ISETP.GT.U32.AND P0, PT, R11, R14, PT ;  /* 0x0000000e0b00720c */ /* 0x000fe40003f04070 */
[----:B------:R-:W-:-:S11]  /*43b0*/  ISETP.GE.AND P1, PT, R20, RZ, PT ;  /* 0x000000ff1400720c */ /* 0x000fd60003f26270 */
[----:B------:R-:W-:-:S05]  /*43c0*/  @!P0 IMAD.IADD R14, R14, 0x1, -R11 ;  /* 0x000000010e0e8824 */ /* 0x000fca00078e0a0b */
[----:B------:R-:W-:-:S13]  /*43d0*/  ISETP.GT.U32.AND P0, PT, R11, R14, PT ;  /* 0x0000000e0b00720c */ /* 0x000fda0003f04070 */
[----:B------:R-:W-:Y:S02]  /*43e0*/  @!P0 IADD3 R14, PT, PT, R14, -R11, RZ ;  /* 0x8000000b0e0e8210 */ /* 0x000fe40007ffe0ff */
[----:B------:R-:W-:Y:S02]  /*43f0*/  ISETP.NE.AND P0, PT, R8, RZ, PT ;  /* 0x000000ff0800720c */ /* 0x000fe40003f05270 */
[----:B------:R-:W-:Y:S01]  /*4400*/  LOP3.LUT R11, RZ, R8, RZ, 0x33, !PT ;  /* 0x00000008ff0b7212 */ /* 0x000fe200078e33ff */
[----:B------:R-:W-:-:S05]  /*4410*/  @!P1 IMAD.MOV R14, RZ, RZ, -R14 ;  /* 0x000000ffff0e9224 */ /* 0x000fca00078e0a0e */
[----:B------:R-:W-:-:S05]  /*4420*/  SEL R15, R11, R14, !P0 ;  /* 0x0000000e0b0f7207 */ /* 0x000fca0004000000 */
[----:B------:R-:W-:Y:S01]  /*4430*/  IMAD.IADD R18, R15, 0x1, R8 ;  /* 0x000000010f127824 */ /* 0x000fe200078e0208 */
[----:B------:R-:W-:Y:S06]  /*4440*/  BRA `(.L_x_61) ;  /* 0x0000000000307947 */ /* 0x000fec0003800000 */
.L_x_60:
[----:B------:R-:W-:-:S05]  /*4450*/  IADD3 R14, PT, PT, R16, UR30, RZ ;  /* 0x0000001e100e7c10 */ /* 0x000fca000fffe0ff */
[----:B------:R-:W-:Y:S01]  /*4460*/  IMAD R18, R14, UR14, RZ ;  /* 0x0000000e0e127c24 */ /* 0x000fe2000f8e02ff */
[----:B------:R-:W-:-:S04]  /*4470*/  SHF.R.S32.HI R14, RZ, 0x1f, R17 ;  /* 0x0000001fff0e7819 */ /* 0x000fc80000011411 */
[----:B------:R-:W-:Y:S01]  /*4480*/  IADD3 R15, P1, PT, R17, R18, RZ ;  /* 0x00000012110f7210 */ /* 0x000fe20007f3e0ff */
[----:B------:R-:W-:-:S03]  /*4490*/  IMAD R17, R16, UR14, R17 ;  /* 0x0000000e10117c24 */ /* 0x000fc6000f8e0211 */
[----:B------:R-:W-:Y:S01]  /*44a0*/  LEA.HI.X.SX32 R18, R18, R14, 0x1, P1 ;  /* 0x0000000e12127211 */ /* 0x000fe200008f0eff */
[----:B------:R-:W-:Y:S01]  /*44b0*/  IMAD.WIDE R16, R17, 0x4, R12 ;  /* 0x0000000411107825 */ /* 0x000fe200078e020c */
[----:B------:R-:W-:-:S04]  /*44c0*/  LEA R14, P1, R15, R12, 0x2 ;  /* 0x0000000c0f0e7211 */ /* 0x000fc800078210ff */
[----:B------:R-:W-:Y:S01]  /*44d0*/  LEA.HI.X R15, R15, R13, R18, 0x2, P1 ;  /* 0x0000000d0f0f7211 */ /* 0x000fe200008f1412 */
[----:B------:R-:W2:Y:S05]  /*44e0*/  LDG.E R16, desc[UR20][R16.64] ;  /* 0x0000001410107981 */ /* 0x000eaa000c1e1900 */
[----:B------:R-:W2:Y:S02]  /*44f0*/  LDG.E R15, desc[UR20][R14.64+-0x4] ;  /* 0xfffffc140e0f7981 */ /* 0x000ea4000c1e1900 */
[----:B--2---:R-:W-:-:S07]  /*4500*/  IMAD.IADD R18, R16, 0x1, R15 ;  /* 0x0000000110127824 */ /* 0x004fce00078e020f */
.L_x_61:
[----:B------:R-:W-:Y:S05]  /*4510*/  BSYNC.RECONVERGENT B1 ;  /* 0x0000000000017941 */ /* 0x000fea0003800200 */
.L_x_59:
[----:B------:R-:W-:Y:S02]  /*4520*/  IABS R17, R8 ;  /* 0x0000000800117213 */ /* 0x000fe40000000000 */
[----:B------:R-:W-:Y:S02]  /*4530*/  IABS R20, R18 ;  /* 0x0000001200147213 */ /* 0x000fe40000000000 */
[----:B------:R-:W0:Y:S01]  /*4540*/  I2F.RP R16, R17 ;  /* 0x0000001100107306 */ /* 0x000e220000209400 */
[----:B------:R-:W-:-:S07]  /*4550*/  ISETP.GE.AND P3, PT, R18, RZ, PT ;  /* 0x000000ff1200720c */ /* 0x000fce0003f66270 */
[----:B0-----:R-:W0:Y:S02]  /*4560*/  MUFU.RCP R16, R16 ;  /* 0x0000001000107308 */ /* 0x001e240000001000 */
[----:B0-----:R-:W-:-:S06]  /*4570*/  VIADD R19, R16, 0xffffffe ;  /* 0x0ffffffe10137836 */ /* 0x001fcc0000000000 */
[----:B------:R-:W0:Y:S02]  /*4580*/  F2I.FTZ.U32.TRUNC.NTZ R15, R19 ;  /* 0x00000013000f7305 */ /* 0x000e24000021f000 */
[----:B0-----:R-:W-:-:S05]  /*4590*/  IADD3 R14, PT, PT, RZ, -R15, RZ ;  /* 0x8000000fff0e7210 */ /* 0x001fca0007ffe0ff */
[----:B------:R-:W-:Y:S02]  /*45a0*/  IMAD R21, R14, R17, RZ ;  /* 0x000000110e157224 */ /* 0x000fe400078e02ff */
[----:B------:R-:W-:-:S04]  /*45b0*/  IMAD.MOV.U32 R14, RZ, RZ, RZ ;  /* 0x000000ffff0e7224 */ /* 0x000fc800078e00ff */
[----:B------:R-:W-:-:S04]  /*45c0*/  IMAD.HI.U32 R14, R15, R21, R14 ;  /* 0x000000150f0e7227 */ /* 0x000fc800078e000e */
[----:B------:R-:W-:-:S04]  /*45d0*/  IMAD.MOV.U32 R15, RZ, RZ, R20 ;  /* 0x000000ffff0f7224 */ /* 0x000fc800078e0014 */
[----:B------:R-:W-:-:S05]  /*45e0*/  IMAD.HI.U32 R14, R14, R15, RZ ;  /* 0x0000000f0e0e7227 */ /* 0x000fca00078e00ff */
[----:B------:R-:W-:-:S05]  /*45f0*/  IADD3 R14, PT, PT, -R14, RZ, RZ ;  /* 0x000000ff0e0e7210 */ /* 0x000fca0007ffe1ff */
[----:B------:R-:W-:-:S05]  /*4600*/  IMAD R14, R17, R14, R15 ;  /* 0x0000000e110e7224 */ /* 0x000fca00078e020f */
[----:B------:R-:W-:-:S13]  /*4610*/  ISETP.GT.U32.AND P1, PT, R17, R14, PT ;  /* 0x0000000e1100720c */ /* 0x000fda0003f24070 */
[----:B------:R-:W-:-:S05]  /*4620*/  @!P1 IMAD.IADD R14, R14, 0x1, -R17 ;  /* 0x000000010e0e9824 */ /* 0x000fca00078e0a11 */
[----:B------:R-:W-:-:S13]  /*4630*/  ISETP.GT.U32.AND P1, PT, R17, R14, PT ;  /* 0x0000000e1100720c */ /* 0x000fda0003f24070 */
[----:B------:R-:W-:Y:S01]  /*4640*/  @!P1 IMAD.IADD R14, R14, 0x1, -R17 ;  /* 0x000000010e0e9824 */ /* 0x000fe200078e0a11 */
[----:B------:R-:W-:-:S04]  /*4650*/  IADD3 R15, P1, PT, R6, R7, RZ ;  /* 0x00000007060f7210 */ /* 0x000fc80007f3e0ff */
[----:B------:R-:W-:Y:S02]  /*4660*/  MOV R16, R14 ;  /* 0x0000000e00107202 */ /* 0x000fe40000000f00 */
[C---:B------:R-:W-:Y:S01]  /*4670*/  LEA.HI.X.SX32 R18, R7.reuse, R10, 0x1, P1 ;  /* 0x0000000a07127211 */ /* 0x040fe200008f0eff */
[----:B------:R-:W-:Y:S01]  /*4680*/  VIADD R7, R7, UR14 ;  /* 0x0000000e07077c36 */ /* 0x000fe20008000000 */
[----:B------:R-:W-:Y:S01]  /*4690*/  LEA R14, P1, R15, UR8, 0x2 ;  /* 0x000000080f0e7c11 */ /* 0x000fe2000f8210ff */
[----:B------:R-:W-:-:S03]  /*46a0*/  @!P3 IMAD.MOV R16, RZ, RZ, -R16 ;  /* 0x000000ffff10b224 */ /* 0x000fc600078e0a10 */
[----:B------:R-:W-:Y:S02]  /*46b0*/  LEA.HI.X R15, R15, UR9, R18, 0x2, P1 ;  /* 0x000000090f0f7c11 */ /* 0x000fe400088f1412 */
[----:B------:R-:W-:Y:S02]  /*46c0*/  SEL R17, R11, R16, !P0 ;  /* 0x000000100b117207 */ /* 0x000fe40004000000 */
[----:B------:R-:W-:-:S03]  /*46d0*/  ISETP.GE.AND P1, PT, R7, UR16, PT ;  /* 0x0000001007007c0c */ /* 0x000fc6000bf26270 */
[----:B------:R1:W-:Y:S10]  /*46e0*/  STG.E desc[UR20][R14.64], R17 ;  /* 0x000000110e007986 */ /* 0x0003f4000c101914 */
[----:B------:R-:W-:Y:S05]  /*46f0*/  @!P1 BRA `(.L_x_62) ;  /* 0xfffffff8006c9947 */ /* 0x000fea000383ffff */
.L_x_58:
[----:B------:R-:W-:Y:S05]  /*4700*/  BSYNC.RECONVERGENT B0 ;  /* 0x0000000000007941 */ /* 0x000fea0003800200 */
.L_x_57:
[----:B------:R-:W2:Y:S02]  /*4710*/  LDCU UR5, c[0x0][0x360] ;  /* 0x00006c00ff0577ac */ /* 0x000ea40008000800 */
[----:B--2---:R-:W-:Y:S01]  /*4720*/  IADD3 R5, PT, PT, R5, UR5, RZ ;  /* 0x0000000505057c10 */ /* 0x004fe2000fffe0ff */
[----:B------:R-:W-:Y:S06]  /*4730*/  @P2 BRA `(.L_x_63) ;  /* 0xffffffd800b02947 */ /* 0x000fec000383ffff */
.L_x_24:
[----:B------:R-:W-:Y:S06]  /*4740*/  BAR.SYNC.DEFER_BLOCKING 0x0 ;  /* 0x0000000000007b1d */ /* 0x000fec0000010000 */
[----:B------:R-:W-:Y:S01]  /*4750*/  UMOV UR22, UR8 ;  /* 0x0000000800167c82 */ /* 0x000fe20008000000 */
[----:B------:R-:W-:Y:S01]  /*4760*/  UMOV UR23, UR9 ;  /* 0x0000000900177c82 */ /* 0x000fe20008000000 */
[----:B------:R-:W-:Y:S01]  /*4770*/  UMOV UR8, UR10 ;  /* 0x0000000a00087c82 */ /* 0x000fe20008000000 */
[----:B------:R-:W-:Y:S01]  /*4780*/  UMOV UR9, UR11 ;  /* 0x0000000b00097c82 */ /* 0x000fe20008000000 */
[----:B------:R-:W-:Y:S05]  /*4790*/  BRA.U UP0, `(.L_x_64) ;  /* 0xffffffd500447547 */ /* 0x000fea000b83ffff */
.L_x_23:
[----:B0-----:R-:W0:Y:S02]  /*47a0*/  LDC.64 R2, c[0x0][0x390] ;  /* 0x0000e400ff027b82 */ /* 0x001e240000000a00 */
[----:B0-----:R-:W2:Y:S01]  /*47b0*/  LDG.E R0, desc[UR20][R2.64] ;  /* 0x0000001402007981 */ /* 0x001ea2000c1e1900 */
[----:B------:R-:W-:Y:S02]  /*47c0*/  IMAD.MOV.U32 R5, RZ, RZ, 0x1 ;  /* 0x00000001ff057424 */ /* 0x000fe400078e00ff */
[----:B------:R-:W-:Y:S01]  /*47d0*/  IMAD.U32 R4, RZ, RZ, UR22 ;  /* 0x00000016ff047e24 */ /* 0x000fe2000f8e00ff */
[----:B------:R-:W0:Y:S02]  /*47e0*/  S2R R11, SR_TID.X ;  /* 0x00000000000b7919 */ /* 0x000e240000002100 */
[----:B--2---:R-:W-:Y:S02]  /*47f0*/  SHF.L.U32 R0, R5, R0, RZ ;  /* 0x0000000005007219 */ /* 0x004fe400000006ff */
[----:B------:R-:W-:-:S02]  /*4800*/  MOV R5, UR23 ;  /* 0x0000001700057c02 */ /* 0x000fc40008000f00 */
[----:B0-----:R-:W-:-:S13]  /*4810*/  ISETP.GE.AND P0, PT, R11, R0, PT ;  /* 0x000000000b00720c */ /* 0x001fda0003f06270 */
[----:B------:R-:W-:Y:S05]  /*4820*/  @P0 EXIT ;  /* 0x000000000000094d */ /* 0x000fea0003800000 */
[----:B------:R-:W0:Y:S01]  /*4830*/  LDC R10, c[0x0][0x3c0] ;  /* 0x0000f000ff0a7b82 */ /* 0x000e220000000800 */
[----:B------:R-:W2:Y:S01]  /*4840*/  LDCU UR4, c[0x0][0x360] ;  /* 0x00006c00ff0477ac */ /* 0x000ea20008000800 */
[----:B------:R-:W3:Y:S06]  /*4850*/  LDCU.64 UR6, c[0x0][0x3b8] ;  /* 0x00007700ff0677ac */ /* 0x000eec0008000a00 */
[----:B------:R-:W4:Y:S01]  /*4860*/  LDC R6, c[0x0][0x3c0] ;  /* 0x0000f000ff067b82 */ /* 0x000f220000000800 */
[----:B0-----:R-:W-:Y:S02]  /*4870*/  IABS R0, R10 ;  /* 0x0000000a00007213 */ /* 0x001fe40000000000 */
[----:B------:R-:W-:-:S02]  /*4880*/  ISETP.NE.AND P2, PT, R10, RZ, PT ;  /* 0x000000ff0a00720c */ /* 0x000fc40003f45270 */
[----:B------:R-:W0:Y:S08]  /*4890*/  I2F.RP R7, R0 ;  /* 0x0000000000077306 */ /* 0x000e300000209400 */
[----:B0-----:R-:W0:Y:S02]  /*48a0*/  MUFU.RCP R7, R7 ;  /* 0x0000000700077308 */ /* 0x001e240000001000 */
[----:B0-----:R-:W-:-:S06]  /*48b0*/  VIADD R8, R7, 0xffffffe ;  /* 0x0ffffffe07087836 */ /* 0x001fcc0000000000 */
[----:B------:R0:W5:Y:S02]  /*48c0*/  F2I.FTZ.U32.TRUNC.NTZ R9, R8 ;  /* 0x0000000800097305 */ /* 0x000164000021f000 */
[----:B0-----:R-:W-:Y:S02]  /*48d0*/  HFMA2 R8, -RZ, RZ, 0, 0 ;  /* 0x00000000ff087431 */ /* 0x001fe400000001ff */
[----:B-----5:R-:W-:-:S04]  /*48e0*/  IMAD.MOV R13, RZ, RZ, -R9 ;  /* 0x000000ffff0d7224 */ /* 0x020fc800078e0a09 */
[----:B------:R-:W-:-:S04]  /*48f0*/  IMAD R13, R13, R0, RZ ;  /* 0x000000000d0d7224 */ /* 0x000fc800078e02ff */
[----:B------:R-:W-:Y:S01]  /*4900*/  IMAD.HI.U32 R7, R9, R13, R8 ;  /* 0x0000000d09077227 */ /* 0x000fe200078e0008 */
[----:B------:R-:W-:-:S03]  /*4910*/  LOP3.LUT R8, RZ, R10, RZ, 0x33, !PT ;  /* 0x0000000aff087212 */ /* 0x000fc600078e33ff */
[----:B--234-:R-:W-:-:S07]  /*4920*/  IMAD.MOV.U32 R9, RZ, RZ, R11 ;  /* 0x000000ffff097224 */ /* 0x01cfce00078e000b */
.L_x_65:
[----:B------:R-:W-:-:S06]  /*4930*/  IMAD.WIDE R10, R9, 0x4, R4 ;  /* 0x00000004090a7825 */ /* 0x000fcc00078e0204 */
[----:B------:R-:W2:Y:S01]  /*4940*/  LDG.E R10, desc[UR20][R10.64] ;  /* 0x000000140a0a7981 */ /* 0x000ea2000c1e1900 */
[----:B------:R-:W-:Y:S01]  /*4950*/  IABS R16, R6 ;  /* 0x0000000600107213 */ /* 0x000fe20000000000 */
[----:B-1----:R-:W-:Y:S01]  /*4960*/  IMAD.U32 R15, RZ, RZ, UR12 ;  /* 0x0000000cff0f7e24 */ /* 0x002fe2000f8e00ff */
[----:B--2---:R-:W-:Y:S02]  /*4970*/  IABS R14, R10 ;  /* 0x0000000a000e7213 */ /* 0x004fe40000000000 */
[----:B------:R-:W-:-:S03]  /*4980*/  ISETP.GE.AND P1, PT, R10, RZ, PT ;  /* 0x000000ff0a00720c */ /* 0x000fc60003f26270 */
[----:B------:R-:W-:-:S04]  /*4990*/  IMAD.HI.U32 R12, R7, R14, RZ ;  /* 0x0000000e070c7227 */ /* 0x000fc800078e00ff */
[----:B------:R-:W-:Y:S01]  /*49a0*/  IMAD.MOV R13, RZ, RZ, -R12 ;  /* 0x000000ffff0d7224 */ /* 0x000fe200078e0a0c */
[----:B------:R-:W-:-:S03]  /*49b0*/  SHF.R.S32.HI R12, RZ, 0x1f, R9 ;  /* 0x0000001fff0c7819 */ /* 0x000fc60000011409 */
[----:B------:R-:W-:-:S05]  /*49c0*/  IMAD R13, R16, R13, R14 ;  /* 0x0000000d100d7224 */ /* 0x000fca00078e020e */
[----:B------:R-:W-:-:S13]  /*49d0*/  ISETP.GT.U32.AND P0, PT, R0, R13, PT ;  /* 0x0000000d0000720c */ /* 0x000fda0003f04070 */
[----:B------:R-:W-:-:S04]  /*49e0*/  @!P0 IADD3 R13, PT, PT, R13, -R16, RZ ;  /* 0x800000100d0d8210 */ /* 0x000fc80007ffe0ff */
[----:B------:R-:W-:-:S13]  /*49f0*/  ISETP.GT.U32.AND P0, PT, R0, R13, PT ;  /* 0x0000000d0000720c */ /* 0x000fda0003f04070 */
[----:B------:R-:W-:Y:S01]  /*4a00*/  @!P0 IMAD.IADD R13, R13, 0x1, -R16 ;  /* 0x000000010d0d8824 */ /* 0x000fe200078e0a10 */
[----:B------:R-:W-:-:S04]  /*4a10*/  IADD3 R11, P0, PT, R9, UR12, RZ ;  /* 0x0000000c090b7c10 */ /* 0x000fc8000ff1e0ff */
[----:B------:R-:W-:Y:S02]  /*4a20*/  LEA.HI.X.SX32 R12, R15, R12, 0x1, P0 ;  /* 0x0000000c0f0c7211 */ /* 0x000fe400000f0eff */
[----:B------:R-:W-:Y:S02]  /*4a30*/  LEA R10, P0, R11, UR6, 0x2 ;  /* 0x000000060b0a7c11 */ /* 0x000fe4000f8010ff */
[----:B------:R-:W-:Y:S02]  /*4a40*/  @!P1 IADD3 R13, PT, PT, -R13, RZ, RZ ;  /* 0x000000ff0d0d9210 */ /* 0x000fe40007ffe1ff */
[----:B------:R-:W-:Y:S02]  /*4a50*/  LEA.HI.X R11, R11, UR7, R12, 0x2, P0 ;  /* 0x000000070b0b7c11 */ /* 0x000fe400080f140c */
[----:B------:R-:W-:-:S05]  /*4a60*/  SEL R13, R8, R13, !P2 ;  /* 0x0000000d080d7207 */ /* 0x000fca0005000000 */
[----:B------:R0:W-:Y:S04]  /*4a70*/  STG.E desc[UR20][R10.64], R13 ;  /* 0x0000000d0a007986 */ /* 0x0001e8000c101914 */
[----:B------:R-:W2:Y:S01]  /*4a80*/  LDG.E R12, desc[UR20][R2.64] ;  /* 0x00000014020c7981 */ /* 0x000ea2000c1e1900 */
[----:B------:R-:W-:Y:S02]  /*4a90*/  IMAD.MOV.U32 R15, RZ, RZ, 0x1 ;  /* 0x00000001ff0f7424 */ /* 0x000fe400078e00ff */
[----:B------:R-:W-:-:S03]  /*4aa0*/  VIADD R9, R9, UR4 ;  /* 0x0000000409097c36 */ /* 0x000fc60008000000 */
[----:B--2---:R-:W-:-:S04]  /*4ab0*/  SHF.L.U32 R12, R15, R12, RZ ;  /* 0x0000000c0f0c7219 */ /* 0x004fc800000006ff */
[----:B------:R-:W-:-:S13]  /*4ac0*/  ISETP.GE.AND P0, PT, R9, R12, PT ;  /* 0x0000000c0900720c */ /* 0x000fda0003f06270 */
[----:B0-----:R-:W-:Y:S05]  /*4ad0*/  @!P0 BRA `(.L_x_65) ;  /* 0xfffffffc00948947 */ /* 0x001fea000383ffff */
[----:B------:R-:W-:Y:S05]  /*4ae0*/  EXIT ;  /* 0x000000000000794d */ /* 0x000fea0003800000 */
        .weak           $__internal_0_$__cuda_sm20_rem_s64
        .type           $__internal_0_$__cuda_sm20_rem_s64,@function
        .size           $__internal_0_$__cuda_sm20_rem_s64,(.L_x_361 - $__internal_0_$__cuda_sm20_rem_s64)
$__internal_0_$__cuda_sm20_rem_s64:
[----:B------:R-:W-:Y:S02]  /*4af0*/  IADD3 R18, P1, PT, RZ, -UR28, RZ ;  /* 0x8000001cff127c10 */ /* 0x000fe4000ff3e0ff */
[----:B------:R-:W-:Y:S02]  /*4b00*/  ISETP.GE.AND P0, PT, R9, RZ, PT ;  /* 0x000000ff0900720c */ /* 0x000fe40003f06270 */
[-C--:B------:R-:W-:Y:S02]  /*4b10*/  IADD3.X R10, PT, PT, RZ, ~R9.reuse, RZ, P1, !PT ;  /* 0x80000009ff0a7210 */ /* 0x080fe40000ffe4ff */
[----:B------:R-:W-:Y:S02]  /*4b20*/  SEL R18, R18, UR28, !P0 ;  /* 0x0000001c12127c07 */ /* 0x000fe4000c000000 */
[----:B------:R-:W-:-:S04]  /*4b30*/  SEL R19, R10, R9, !P0 ;  /* 0x000000090a137207 */ /* 0x000fc80004000000 */
[----:B------:R-:W0:Y:S08]  /*4b40*/  I2F.U64.RP R10, R18 ;  /* 0x00000012000a7312 */ /* 0x000e300000309000 */
[----:B0-----:R-:W0:Y:S02]  /*4b50*/  MUFU.RCP R25, R10 ;  /* 0x0000000a00197308 */ /* 0x001e240000001000 */
[----:B0-----:R-:W-:-:S06]  /*4b60*/  VIADD R25, R25, 0x1ffffffe ;  /* 0x1ffffffe19197836 */ /* 0x001fcc0000000000 */
[----:B------:R0:W1:Y:S02]  /*4b70*/  F2I.U64.TRUNC R30, R25 ;  /* 0x00000019001e7311 */ /* 0x000064000020d800 */
[----:B0-----:R-:W-:Y:S01]  /*4b80*/  IADD3 R25, P5, PT, RZ, -R22, RZ ;  /* 0x80000016ff197210 */ /* 0x001fe20007fbe0ff */
[----:B-1----:R-:W-:Y:S01]  /*4b90*/  IMAD.WIDE.U32 R20, R30, R18, RZ ;  /* 0x000000121e147225 */ /* 0x002fe200078e00ff */
[----:B------:R-:W-:-:S03]  /*4ba0*/  MOV R29, R30 ;  /* 0x0000001e001d7202 */ /* 0x000fc60000000f00 */
[----:B------:R-:W-:Y:S01]  /*4bb0*/  IMAD R23, R30, R19, R21 ;  /* 0x000000131e177224 */ /* 0x000fe200078e0215 */
[----:B------:R-:W-:-:S03]  /*4bc0*/  IADD3 R21, P0, PT, RZ, -R20, RZ ;  /* 0x80000014ff157210 */ /* 0x000fc60007f1e0ff */
[----:B------:R-:W-:Y:S02]  /*4bd0*/  IMAD R20, R31, R18, R23 ;  /* 0x000000121f147224 */ /* 0x000fe400078e0217 */
[----:B------:R-:W-:-:S04]  /*4be0*/  IMAD.HI.U32 R28, R30, R21, RZ ;  /* 0x000000151e1c7227 */ /* 0x000fc800078e00ff */
[----:B------:R-:W-:-:S04]  /*4bf0*/  IMAD.X R20, RZ, RZ, ~R20, P0 ;  /* 0x000000ffff147224 */ /* 0x000fc800000e0e14 */
[----:B------:R-:W-:-:S04]  /*4c00*/  IMAD.WIDE.U32 R28, P0, R30, R20, R28 ;  /* 0x000000141e1c7225 */ /* 0x000fc8000780001c */
[C---:B------:R-:W-:Y:S02]  /*4c10*/  IMAD R10, R31.reuse, R20, RZ ;  /* 0x000000141f0a7224 */ /* 0x040fe400078e02ff */
[----:B------:R-:W-:-:S04]  /*4c20*/  IMAD.HI.U32 R21, P1, R31, R21, R28 ;  /* 0x000000151f157227 */ /* 0x000fc8000782001c */
[----:B------:R-:W-:Y:S01]  /*4c30*/  IMAD.HI.U32 R20, R31, R20, RZ ;  /* 0x000000141f147227 */ /* 0x000fe200078e00ff */
[----:B------:R-:W-:-:S03]  /*4c40*/  IADD3 R29, P3, PT, R10, R21, RZ ;  /* 0x000000150a1d7210 */ /* 0x000fc60007f7e0ff */
[----:B------:R-:W-:Y:S02]  /*4c50*/  IMAD.X R10, R20, 0x1, R31, P0 ;  /* 0x00000001140a7824 */ /* 0x000fe400000e061f */
[----:B------:R-:W-:-:S03]  /*4c60*/  IMAD.WIDE.U32 R20, R29, R18, RZ ;  /* 0x000000121d147225 */ /* 0x000fc600078e00ff */
[----:B------:R-:W-:Y:S01]  /*4c70*/  IADD3.X R10, PT, PT, RZ, RZ, R10, P3, P1 ;  /* 0x000000ffff0a7210 */ /* 0x000fe20001fe240a */
[----:B------:R-:W-:Y:S01]  /*4c80*/  IMAD R23, R29, R19, R21 ;  /* 0x000000131d177224 */ /* 0x000fe200078e0215 */
[----:B------:R-:W-:Y:S02]  /*4c90*/  IADD3 R21, P0, PT, RZ, -R20, RZ ;  /* 0x80000014ff157210 */ /* 0x000fe40007f1e0ff */
[----:B------:R-:W-:Y:S01]  /*4ca0*/  ISETP.GE.AND P1, PT, R11, RZ, PT ;  /* 0x000000ff0b00720c */ /* 0x000fe20003f26270 */
[----:B------:R-:W-:Y:S02]  /*4cb0*/  IMAD R23, R10, R18, R23 ;  /* 0x000000120a177224 */ /* 0x000fe400078e0217 */
[----:B------:R-:W-:Y:S01]  /*4cc0*/  IMAD.HI.U32 R28, R29, R21, RZ ;  /* 0x000000151d1c7227 */ /* 0x000fe200078e00ff */
[----:B------:R-:W-:Y:S02]  /*4cd0*/  SEL R25, R25, R22, !P1 ;  /* 0x0000001619197207 */ /* 0x000fe40004800000 */
[----:B------:R-:W-:Y:S01]  /*4ce0*/  IADD3.X R22, PT, PT, RZ, ~R11, RZ, P5, !PT ;  /* 0x8000000bff167210 */ /* 0x000fe20002ffe4ff */
[----:B------:R-:W-:-:S03]  /*4cf0*/  IMAD.X R23, RZ, RZ, ~R23, P0 ;  /* 0x000000ffff177224 */ /* 0x000fc600000e0e17 */
[----:B------:R-:W-:Y:S01]  /*4d00*/  SEL R11, R22, R11, !P1 ;  /* 0x0000000b160b7207 */ /* 0x000fe20004800000 */
[----:B------:R-:W-:-:S04]  /*4d10*/  IMAD.WIDE.U32 R28, P0, R29, R23, R28 ;  /* 0x000000171d1c7225 */ /* 0x000fc8000780001c */
[C---:B------:R-:W-:Y:S02]  /*4d20*/  IMAD R20, R10.reuse, R23, RZ ;  /* 0x000000170a147224 */ /* 0x040fe400078e02ff */
[----:B------:R-:W-:-:S04]  /*4d30*/  IMAD.HI.U32 R21, P3, R10, R21, R28 ;  /* 0x000000150a157227 */ /* 0x000fc8000786001c */
[----:B------:R-:W-:Y:S01]  /*4d40*/  IMAD.HI.U32 R23, R10, R23, RZ ;  /* 0x000000170a177227 */ /* 0x000fe200078e00ff */
[----:B------:R-:W-:-:S03]  /*4d50*/  IADD3 R20, P4, PT, R20, R21, RZ ;  /* 0x0000001514147210 */ /* 0x000fc60007f9e0ff */
[----:B------:R-:W-:Y:S02]  /*4d60*/  IMAD.X R23, R23, 0x1, R10, P0 ;  /* 0x0000000117177824 */ /* 0x000fe400000e060a */
[----:B------:R-:W-:-:S03]  /*4d70*/  IMAD.HI.U32 R28, R20, R25, RZ ;  /* 0x00000019141c7227 */ /* 0x000fc600078e00ff */
[----:B------:R-:W-:Y:S01]  /*4d80*/  IADD3.X R10, PT, PT, RZ, RZ, R23, P4, P3 ;  /* 0x000000ffff0a7210 */ /* 0x000fe200027e6417 */
[----:B------:R-:W-:Y:S02]  /*4d90*/  IMAD.MOV.U32 R29, RZ, RZ, RZ ;  /* 0x000000ffff1d7224 */ /* 0x000fe400078e00ff */
[----:B------:R-:W-:-:S04]  /*4da0*/  IMAD.WIDE.U32 R28, R20, R11, R28 ;  /* 0x0000000b141c7225 */ /* 0x000fc800078e001c */
[C---:B------:R-:W-:Y:S02]  /*4db0*/  IMAD R20, R10.reuse, R11, RZ ;  /* 0x0000000b0a147224 */ /* 0x040fe400078e02ff */
[----:B------:R-:W-:-:S04]  /*4dc0*/  IMAD.HI.U32 R21, P0, R10, R25, R28 ;  /* 0x000000190a157227 */ /* 0x000fc8000780001c */
[----:B------:R-:W-:Y:S01]  /*4dd0*/  IMAD.HI.U32 R10, R10, R11, RZ ;  /* 0x0000000b0a0a7227 */ /* 0x000fe200078e00ff */
[----:B------:R-:W-:-:S04]  /*4de0*/  IADD3 R21, P3, PT, R20, R21, RZ ;  /* 0x0000001514157210 */ /* 0x000fc80007f7e0ff */
[----:B------:R-:W-:Y:S01]  /*4df0*/  IADD3.X R10, PT, PT, R10, RZ, RZ, P0, !PT ;  /* 0x000000ff0a0a7210 */ /* 0x000fe200007fe4ff */
[----:B------:R-:W-:-:S04]  /*4e00*/  IMAD.WIDE.U32 R28, R21, R18, RZ ;  /* 0x00000012151c7225 */ /* 0x000fc800078e00ff */
[----:B------:R-:W-:Y:S01]  /*4e10*/  IMAD.X R23, RZ, RZ, R10, P3 ;  /* 0x000000ffff177224 */ /* 0x000fe200018e060a */
[----:B------:R-:W-:Y:S01]  /*4e20*/  IADD3 R25, P3, PT, -R28, R25, RZ ;  /* 0x000000191c197210 */ /* 0x000fe20007f7e1ff */
[----:B------:R-:W-:-:S03]  /*4e30*/  IMAD R21, R21, R19, R29 ;  /* 0x0000001315157224 */ /* 0x000fc600078e021d */
[-C--:B------:R-:W-:Y:S01]  /*4e40*/  ISETP.GE.U32.AND P0, PT, R25, R18.reuse, PT ;  /* 0x000000121900720c */ /* 0x080fe20003f06070 */
[----:B------:R-:W-:-:S04]  /*4e50*/  IMAD R10, R23, R18, R21 ;  /* 0x00000012170a7224 */ /* 0x000fc800078e0215 */
[----:B------:R-:W-:Y:S01]  /*4e60*/  IMAD.X R11, R11, 0x1, ~R10, P3 ;  /* 0x000000010b0b7824 */ /* 0x000fe200018e0e0a */
[----:B------:R-:W-:-:S04]  /*4e70*/  IADD3 R20, P3, PT, R25, -R18, RZ ;  /* 0x8000001219147210 */ /* 0x000fc80007f7e0ff */
[CC--:B------:R-:W-:Y:S02]  /*4e80*/  ISETP.GE.U32.AND.EX P0, PT, R11.reuse, R19.reuse, PT, P0 ;  /* 0x000000130b00720c */ /* 0x0c0fe40003f06100 */
[----:B------:R-:W-:Y:S02]  /*4e90*/  IADD3.X R10, PT, PT, R11, ~R19, RZ, P3, !PT ;  /* 0x800000130b0a7210 */ /* 0x000fe40001ffe4ff */
[----:B------:R-:W-:Y:S02]  /*4ea0*/  SEL R25, R20, R25, P0 ;  /* 0x0000001914197207 */ /* 0x000fe40000000000 */
[----:B------:R-:W-:Y:S02]  /*4eb0*/  SEL R11, R10, R11, P0 ;  /* 0x0000000b0a0b7207 */ /* 0x000fe40000000000 */
[CC--:B------:R-:W-:Y:S02]  /*4ec0*/  ISETP.GE.U32.AND P0, PT, R25.reuse, R18.reuse, PT ;  /* 0x000000121900720c */ /* 0x0c0fe40003f06070 */
[----:B------:R-:W-:-:S02]  /*4ed0*/  IADD3 R10, P3, PT, R25, -R18, RZ ;  /* 0x80000012190a7210 */ /* 0x000fc40007f7e0ff */
[----:B------:R-:W-:-:S03]  /*4ee0*/  ISETP.GE.U32.AND.EX P0, PT, R11, R19, PT, P0 ;  /* 0x000000130b00720c */ /* 0x000fc60003f06100 */
[----:B------:R-:W-:Y:S01]  /*4ef0*/  IMAD.X R18, R11, 0x1, ~R19, P3 ;  /* 0x000000010b127824 */ /* 0x000fe200018e0e13 */
[----:B------:R-:W-:-:S04]  /*4f00*/  SEL R10, R10, R25, P0 ;  /* 0x000000190a0a7207 */ /* 0x000fc80000000000 */
[----:B------:R-:W-:Y:S02]  /*4f10*/  SEL R18, R18, R11, P0 ;  /* 0x0000000b12127207 */ /* 0x000fe40000000000 */
[-C--:B------:R-:W-:Y:S02]  /*4f20*/  IADD3 R19, P3, PT, RZ, -R10.reuse, RZ ;  /* 0x8000000aff137210 */ /* 0x080fe40007f7e0ff */
[----:B------:R-:W-:Y:S02]  /*4f30*/  ISETP.NE.U32.AND P0, PT, RZ, UR28, PT ;  /* 0x0000001cff007c0c */ /* 0x000fe4000bf05070 */
[----:B------:R-:W-:Y:S01]  /*4f40*/  SEL R19, R19, R10, !P1 ;  /* 0x0000000a13137207 */ /* 0x000fe20004800000 */
[----:B------:R-:W-:Y:S01]  /*4f50*/  IMAD.X R11, RZ, RZ, ~R18, P3 ;  /* 0x000000ffff0b7224 */ /* 0x000fe200018e0e12 */
[----:B------:R-:W-:-:S04]  /*4f60*/  ISETP.NE.AND.EX P0, PT, R9, RZ, PT, P0 ;  /* 0x000000ff0900720c */ /* 0x000fc80003f05300 */
[----:B------:R-:W-:Y:S02]  /*4f70*/  SEL R11, R11, R18, !P1 ;  /* 0x000000120b0b7207 */ /* 0x000fe40004800000 */
[----:B------:R-:W-:Y:S01]  /*4f80*/  SEL R10, R19, 0xffffffff, P0 ;  /* 0xffffffff130a7807 */ /* 0x000fe20000000000 */
[----:B------:R-:W-:Y:S01]  /*4f90*/  IMAD.MOV.U32 R19, RZ, RZ, 0x0 ;  /* 0x00000000ff137424 */ /* 0x000fe200078e00ff */
[----:B------:R-:W-:Y:S02]  /*4fa0*/  MOV R18, R2 ;  /* 0x0000000200127202 */ /* 0x000fe40000000f00 */
[----:B------:R-:W-:Y:S02]  /*4fb0*/  SEL R11, R11, 0xffffffff, P0 ;  /* 0xffffffff0b0b7807 */ /* 0x000fe40000000000 */
[----:B------:R-:W-:Y:S05]  /*4fc0*/  RET.REL.NODEC R18 `(_Z16nussbaumerKernelPiS_S_iS_S_iS_il) ;  /* 0xffffffb0120c7950 */ /* 0x000fea0003c3ffff */
.L_x_66:
[----:B------:R-:W-:-:S00]  /*4fd0*/  BRA `(.L_x_66) ;  /* 0xfffffffc00fc7947 */ /* 0x000fc0000383ffff */
[----:B------:R-:W-:-:S00]  /*4fe0*/  NOP ;  /* 0x0000000000007918 */ /* 0x000fc00000000000 */
        /* <DEDUP_REMOVED lines=9> */
.L_x_361:


//--------------------- .text._Z9nttKernelPiS_S_iS_S_ii --------------------------
	.section	.text._Z9nttKernelPiS_S_iS_S_ii,"ax",@progbits
	.align	128
        .global         _Z9nttKernelPiS_S_iS_S_ii
        .type           _Z9nttKernelPiS_S_iS_S_ii,@function
        .size           _Z9nttKernelPiS_S_iS_S_ii,(.L_x_362 - _Z9nttKernelPiS_S_iS_S_ii)
        .other          _Z9nttKernelPiS_S_iS_S_ii,@"STO_CUDA_ENTRY STV_DEFAULT"
_Z9nttKernelPiS_S_iS_S_ii:
.text._Z9nttKernelPiS_S_iS_S_ii:
[----:B------:R-:W-:Y:S01]  /*0000*/  LDC R1, c[0x0][0x37c] ;  /* 0x0000df00ff017b82 */ /* 0x000fe20000000800 */
[----:B------:R-:W0:Y:S01]  /*0010*/  LDCU UR6, c[0x0][0x398] ;  /* 0x00007300ff0677ac */ /* 0x000e220008000800 */
[----:B------:R-:W-:-:S06]  /*0020*/  HFMA2 R5, -RZ, RZ, 1.443359375, -0.2030029296875 ;  /* 0x3dc6b27fff057431 */ /* 0x000fcc00000001ff */
[----:B------:R-:W1:Y:S01]  /*0030*/  S2UR UR4, SR_CTAID.X ;  /* 0x00000000000479c3 */ /* 0x000e620000002500 */
[----:B------:R-:W2:Y:S01]  /*0040*/  S2R R24, SR_TID.X ;  /* 0x0000000000187919 */ /* 0x000ea20000002100 */
[----:B------:R-:W3:Y:S01]  /*0050*/  LDCU.64 UR10, c[0x0][0x358] ;  /* 0x00006b00ff0a77ac */ /* 0x000ee20008000a00 */
[----:B------:R-:W-:Y:S01]  /*0060*/  BSSY.RECONVERGENT B0, `(.L_x_67) ;  /* 0x00000a7000007945 */ /* 0x000fe20003800200 */
[----:B0-----:R-:W-:Y:S02]  /*0070*/  UISETP.GE.AND UP0, UPT, UR6, 0x1, UPT ;  /* 0x000000010600788c */ /* 0x001fe4000bf06270 */
[----:B------:R-:W-:Y:S01]  /*0080*/  I2FP.F32.S32 R0, UR6 ;  /* 0x0000000600007c45 */ /* 0x000fe20008201400 */
[----:B------:R-:W-:-:S03]  /*0090*/  ULEA.HI UR5, UR6, UR6, URZ, 0x1 ;  /* 0x0000000606057291 */ /* 0x000fc6000f8f08ff */
[----:B------:R-:W-:Y:S01]  /*00a0*/  PLOP3.LUT P0, PT, PT, PT, UP0, 0x80, 0x8 ;  /* 0x000000000008781c */ /* 0x000fe20003f0f008 */
[----:B------:R-:W-:Y:S02]  /*00b0*/  USHF.R.S32.HI UR5, URZ, 0x1, UR5 ;  /* 0x00000001ff057899 */ /* 0x000fe40008011405 */
[----:B-1----:R-:W-:-:S04]  /*00c0*/  UIMAD UR4, UR4, UR6, URZ ;  /* 0x00000006040472a4 */ /* 0x002fc8000f8e02ff */
[----:B------:R-:W-:-:S06]  /*00d0*/  USHF.L.U32 UR4, UR4, 0x1, URZ ;  /* 0x0000000104047899 */ /* 0x000fcc00080006ff */
[----:B------:R-:W-:-:S04]  /*00e0*/  @!P0 FMUL R0, R0, 8388608 ;  /* 0x4b00000000008820 */ /* 0x000fc80000400000 */
[----:B------:R-:W-:-:S05]  /*00f0*/  VIADD R2, R0, 0xc0cafb0d ;  /* 0xc0cafb0d00027836 */ /* 0x000fca0000000000 */
[----:B------:R-:W-:-:S05]  /*0100*/  LOP3.LUT R3, R2, 0xff800000, RZ, 0xc0, !PT ;  /* 0xff80000002037812 */ /* 0x000fca00078ec0ff */
[----:B------:R-:W-:Y:S01]  /*0110*/  IMAD.IADD R2, R0, 0x1, -R3 ;  /* 0x0000000100027824 */ /* 0x000fe200078e0a03 */
[----:B------:R-:W-:-:S03]  /*0120*/  I2FP.F32.S32 R3, R3 ;  /* 0x0000000300037245 */ /* 0x000fc60000201400 */
[----:B------:R-:W-:Y:S01]  /*0130*/  FADD R4, R2, -1 ;  /* 0xbf80000002047421 */ /* 0x000fe20000000000 */
[----:B------:R-:W-:Y:S02]  /*0140*/  FSEL R2, RZ, -23, P0 ;  /* 0xc1b80000ff027808 */ /* 0x000fe40000000000 */
[----:B------:R-:W-:Y:S01]  /*0150*/  ISETP.GT.U32.AND P0, PT, R0, 0x7f7fffff, PT ;  /* 0x7f7fffff0000780c */ /* 0x000fe20003f04070 */
[C---:B------:R-:W-:Y:S02]  /*0160*/  FFMA R5, R4.reuse, R5, -0.16845393180847167969 ;  /* 0xbe2c7f3004057423 */ /* 0x040fe40000000005 */
[----:B------:R-:W-:Y:S01]  /*0170*/  FFMA R2, R3, 1.1920928955078125e-07, R2 ;  /* 0x3400000003027823 */ /* 0x000fe20000000002 */
[----:B------:R-:W-:Y:S02]  /*0180*/  IMAD.MOV.U32 R3, RZ, RZ, 0x7f800000 ;  /* 0x7f800000ff037424 */ /* 0x000fe400078e00ff */
[----:B------:R-:W-:-:S04]  /*0190*/  FFMA R5, R4, R5, 0.1716887056827545166 ;  /* 0x3e2fcf2a04057423 */ /* 0x000fc80000000005 */
[----:B------:R-:W-:-:S04]  /*01a0*/  FFMA R5, R4, R5, -0.17900948226451873779 ;  /* 0xbe374e4304057423 */ /* 0x000fc80000000005 */
[----:B------:R-:W-:-:S04]  /*01b0*/  FFMA R5, R4, R5, 0.20512372255325317383 ;  /* 0x3e520bf404057423 */ /* 0x000fc80000000005 */
[----:B------:R-:W-:-:S04]  /*01c0*/  FFMA R5, R4, R5, -0.24046532809734344482 ;  /* 0xbe763c8b04057423 */ /* 0x000fc80000000005 */
[----:B------:R-:W-:-:S04]  /*01d0*/  FFMA R5, R4, R5, 0.28857114911079406738 ;  /* 0x3e93bf9904057423 */ /* 0x000fc80000000005 */
[----:B------:R-:W-:-:S04]  /*01e0*/  FFMA R5, R4, R5, -0.36067417263984680176 ;  /* 0xbeb8aa4904057423 */ /* 0x000fc80000000005 */
[----:B------:R-:W-:-:S04]  /*01f0*/  FFMA R5, R4, R5, 0.48089820146560668945 ;  /* 0x3ef6384a04057423 */ /* 0x000fc80000000005 */
[----:B------:R-:W-:-:S04]  /*0200*/  FFMA R5, R4, R5, -0.72134751081466674805 ;  /* 0xbf38aa3b04057423 */ /* 0x000fc80000000005 */
[----:B------:R-:W-:-:S04]  /*0210*/  FMUL R5, R4, R5 ;  /* 0x0000000504057220 */ /* 0x000fc80000400000 */
[----:B------:R-:W-:-:S04]  /*0220*/  FMUL R5, R4, R5 ;  /* 0x0000000504057220 */ /* 0x000fc80000400000 */
[----:B------:R-:W-:-:S04]  /*0230*/  FFMA R5, R4, 1.4426950216293334961, R5 ;  /* 0x3fb8aa3b04057823 */ /* 0x000fc80000000005 */
[----:B------:R-:W-:Y:S01]  /*0240*/  FADD R5, R2, R5 ;  /* 0x0000000502057221 */ /* 0x000fe20000000000 */
[C---:B------:R-:W-:Y:S01]  /*0250*/  @P0 FFMA R5, R0.reuse, R3, +INF ;  /* 0x7f80000000050423 */ /* 0x040fe20000000003 */
[----:B------:R-:W-:Y:S01]  /*0260*/  FSETP.NEU.AND P0, PT, R0, RZ, PT ;  /* 0x000000ff0000720b */ /* 0x000fe20003f0d000 */
[----:B------:R-:W-:Y:S01]  /*0270*/  IMAD.MOV.U32 R0, RZ, RZ, 0x3f000000 ;  /* 0x3f000000ff007424 */ /* 0x000fe200078e00ff */
[----:B------:R-:W0:Y:S02]  /*0280*/  LDC.64 R2, c[0x0][0x390] ;  /* 0x0000e400ff027b82 */ /* 0x000e240000000a00 */
[----:B------:R-:W-:Y:S02]  /*0290*/  FSEL R5, R5, -INF , P0 ;  /* 0xff80000005057808 */ /* 0x000fe40000000000 */
[----:B--2---:R-:W-:Y:S02]  /*02a0*/  ISETP.GE.AND P0, PT, R24, UR5, PT ;  /* 0x0000000518007c0c */ /* 0x004fe4000bf06270 */
[----:B------:R-:W-:-:S05]  /*02b0*/  LOP3.LUT R0, R0, 0x80000000, R5, 0xb8, !PT ;  /* 0x8000000000007812 */ /* 0x000fca00078eb805 */
[----:B------:R-:W-:Y:S01]  /*02c0*/  FADD.RZ R0, R5, R0 ;  /* 0x0000000005007221 */ /* 0x000fe2000000c000 */
[----:B------:R-:W-:-:S05]  /*02d0*/  MOV R5, UR4 ;  /* 0x0000000400057c02 */ /* 0x000fca0008000f00 */
[----:B------:R-:W1:Y:S01]  /*02e0*/  F2I.TRUNC.NTZ R0, R0 ;  /* 0x0000000000007305 */ /* 0x000e62000020f100 */
[----:B0-----:R-:W-:-:S03]  /*02f0*/  IMAD.WIDE R2, R5, 0x4, R2 ;  /* 0x0000000405027825 */ /* 0x001fc600078e0202 */
[----:B------:R-:W-:Y:S02]  /*0300*/  R2UR UR12, R2 ;  /* 0x00000000020c72ca */ /* 0x000fe400000e0000 */
[----:B------:R-:W-:Y:S02]  /*0310*/  R2UR UR13, R3 ;  /* 0x00000000030d72ca */ /* 0x000fe400000e0000 */
[----:B-1----:R-:W-:Y:S01]  /*0320*/  R2UR UR16, R0 ;  /* 0x00000000001072ca */ /* 0x002fe200000e0000 */
[----:B---3--:R-:W-:-:S14]  /*0330*/  @P0 BRA `(.L_x_68) ;  /* 0x0000000400e40947 */ /* 0x008fdc0003800000 */
[----:B------:R-:W0:Y:S01]  /*0340*/  LDC R5, c[0x0][0x360] ;  /* 0x0000d800ff057b82 */ /* 0x000e220000000800 */
[----:B------:R-:W-:Y:S01]  /*0350*/  BSSY.RECONVERGENT B1, `(.L_x_69) ;  /* 0x0000038000017945 */ /* 0x000fe20003800200 */
[----:B0-----:R-:W0:Y:S01]  /*0360*/  I2F.U32.RP R6, R5 ;  /* 0x0000000500067306 */ /* 0x001e220000209000 */
[----:B------:R-:W-:Y:S02]  /*0370*/  IADD3 R0, PT, PT, R24, R5, RZ ;  /* 0x0000000518007210 */ /* 0x000fe40007ffe0ff */
[----:B------:R-:W-:Y:S02]  /*0380*/  ISETP.NE.U32.AND P2, PT, R5, RZ, PT ;  /* 0x000000ff0500720c */ /* 0x000fe40003f45070 */
[C---:B------:R-:W-:Y:S02]  /*0390*/  ISETP.GE.U32.AND P0, PT, R0.reuse, UR5, PT ;  /* 0x0000000500007c0c */ /* 0x040fe4000bf06070 */
[----:B------:R-:W-:Y:S01]  /*03a0*/  VIMNMX.U32 R7, PT, PT, R0, UR5, !PT ;  /* 0x0000000500077c48 */ /* 0x000fe2000ffe0000 */
[----:B0-----:R-:W0:Y:S02]  /*03b0*/  MUFU.RCP R6, R6 ;  /* 0x0000000600067308 */ /* 0x001e240000001000 */
[----:B0-----:R-:W-:-:S06]  /*03c0*/  VIADD R2, R6, 0xffffffe ;  /* 0x0ffffffe06027836 */ /* 0x001fcc0000000000 */
[----:B------:R0:W1:Y:S02]  /*03d0*/  F2I.FTZ.U32.TRUNC.NTZ R3, R2 ;  /* 0x0000000200037305 */ /* 0x000064000021f000 */
[----:B0-----:R-:W-:Y:S02]  /*03e0*/  IMAD.MOV.U32 R2, RZ, RZ, RZ ;  /* 0x000000ffff027224 */ /* 0x001fe400078e00ff */
[----:B-1----:R-:W-:-:S04]  /*03f0*/  IMAD.MOV R4, RZ, RZ, -R3 ;  /* 0x000000ffff047224 */ /* 0x002fc800078e0a03 */
[----:B------:R-:W-:Y:S01]  /*0400*/  IMAD R9, R4, R5, RZ ;  /* 0x0000000504097224 */ /* 0x000fe200078e02ff */
[----:B------:R-:W-:-:S03]  /*0410*/  SEL R4, RZ, 0x1, P0 ;  /* 0x00000001ff047807 */ /* 0x000fc60000000000 */
[----:B------:R-:W-:Y:S01]  /*0420*/  IMAD.HI.U32 R3, R3, R9, R2 ;  /* 0x0000000903037227 */ /* 0x000fe200078e0002 */
[----:B------:R-:W-:-:S05]  /*0430*/  IADD3 R0, PT, PT, R7, -R0, -R4 ;  /* 0x8000000007007210 */ /* 0x000fca0007ffe804 */
[----:B------:R-:W-:-:S04]  /*0440*/  IMAD.HI.U32 R7, R3, R0, RZ ;  /* 0x0000000003077227 */ /* 0x000fc800078e00ff */
[----:B------:R-:W-:-:S04]  /*0450*/  IMAD.MOV R2, RZ, RZ, -R7 ;  /* 0x000000ffff027224 */ /* 0x000fc800078e0a07 */
[----:B------:R-:W-:Y:S02]  /*0460*/  IMAD R0, R5, R2, R0 ;  /* 0x0000000205007224 */ /* 0x000fe400078e0200 */
[----:B------:R-:W0:Y:S03]  /*0470*/  LDC.64 R2, c[0x0][0x388] ;  /* 0x0000e200ff027b82 */ /* 0x000e260000000a00 */
[----:B------:R-:W-:-:S13]  /*0480*/  ISETP.GE.U32.AND P0, PT, R0, R5, PT ;  /* 0x000000050000720c */ /* 0x000fda0003f06070 */
[----:B------:R-:W-:Y:S01]  /*0490*/  @P0 IADD3 R0, PT, PT, R0, -R5, RZ ;  /* 0x8000000500000210 */ /* 0x000fe20007ffe0ff */
[----:B------:R-:W-:-:S03]  /*04a0*/  @P0 VIADD R7, R7, 0x1 ;  /* 0x0000000107070836 */ /* 0x000fc60000000000 */
[----:B------:R-:W-:-:S13]  /*04b0*/  ISETP.GE.U32.AND P1, PT, R0, R5, PT ;  /* 0x000000050000720c */ /* 0x000fda0003f26070 */
[----:B------:R-:W-:Y:S01]  /*04c0*/  @P1 VIADD R7, R7, 0x1 ;  /* 0x0000000107071836 */ /* 0x000fe20000000000 */
[----:B------:R-:W-:-:S04]  /*04d0*/  @!P2 LOP3.LUT R7, RZ, R5, RZ, 0x33, !PT ;  /* 0x00000005ff07a212 */ /* 0x000fc800078e33ff */
[----:B------:R-:W-:Y:S01]  /*04e0*/  IADD3 R8, PT, PT, R4, R7, RZ ;  /* 0x0000000704087210 */ /* 0x000fe20007ffe0ff */
[----:B------:R-:W-:-:S03]  /*04f0*/  IMAD.MOV.U32 R4, RZ, RZ, R24 ;  /* 0x000000ffff047224 */ /* 0x000fc600078e0018 */
[C---:B------:R-:W-:Y:S02]  /*0500*/  LOP3.LUT R0, R8.reuse, 0x3, RZ, 0xc0, !PT ;  /* 0x0000000308007812 */ /* 0x040fe400078ec0ff */
[----:B------:R-:W-:Y:S02]  /*0510*/  ISETP.GE.U32.AND P1, PT, R8, 0x3, PT ;  /* 0x000000030800780c */ /* 0x000fe40003f26070 */
[----:B------:R-:W-:Y:S01]  /*0520*/  ISETP.NE.AND P0, PT, R0, 0x3, PT ;  /* 0x000000030000780c */ /* 0x000fe20003f05270 */
[----:B------:R-:W-:-:S05]  /*0530*/  IMAD.U32 R0, RZ, RZ, UR16 ;  /* 0x00000010ff007e24 */ /* 0x000fca000f8e00ff */
[----:B------:R-:W-:-:S07]  /*0540*/  IADD3 R0, PT, PT, -R0, 0x20, RZ ;  /* 0x0000002000007810 */ /* 0x000fce0007ffe1ff */
[----:B0-----:R-:W-:Y:S05]  /*0550*/  @!P0 BRA `(.L_x_70) ;  /* 0x00000000005c8947 */ /* 0x001fea0003800000 */
[----:B------:R-:W0:Y:S01]  /*0560*/  LDC.64 R6, c[0x0][0x388] ;  /* 0x0000e200ff067b82 */ /* 0x000e220000000a00 */
[----:B------:R-:W-:Y:S01]  /*0570*/  IADD3 R8, PT, PT, R8, 0x1, RZ ;  /* 0x0000000108087810 */ /* 0x000fe20007ffe0ff */
[----:B------:R-:W-:Y:S02]  /*0580*/  IMAD.MOV.U32 R14, RZ, RZ, RZ ;  /* 0x000000ffff0e7224 */ /* 0x000fe400078e00ff */
[----:B------:R-:W-:Y:S01]  /*0590*/  IMAD.MOV.U32 R4, RZ, RZ, R24 ;  /* 0x000000ffff047224 */ /* 0x000fe200078e0018 */
[----:B------:R-:W-:-:S07]  /*05a0*/  LOP3.LUT R17, R8, 0x3, RZ, 0xc0, !PT ;  /* 0x0000000308117812 */ /* 0x000fce00078ec0ff */
.L_x_71:
[----:B------:R-:W-:-:S04]  /*05b0*/  SHF.L.U32 R15, R4, 0x1, RZ ;  /* 0x00000001040f7819 */ /* 0x000fc800000006ff */
[----:B-1----:R-:W1:Y:S02]  /*05c0*/  BREV R9, R15 ;  /* 0x0000000f00097301 */ /* 0x002e640000000000 */
[----:B-1----:R-:W-:-:S05]  /*05d0*/  SHF.R.U32.HI R9, RZ, R0, R9 ;  /* 0x00000000ff097219 */ /* 0x002fca0000011609 */
[----:B0-----:R-:W-:-:S06]  /*05e0*/  IMAD.WIDE.U32 R8, R9, 0x4, R6 ;  /* 0x0000000409087825 */ /* 0x001fcc00078e0006 */
[----:B------:R-:W2:Y:S01]  /*05f0*/  LDG.E R9, desc[UR10][R8.64] ;  /* 0x0000000a08097981 */ /* 0x000ea2000c1e1900 */
[C---:B------:R-:W-:Y:S02]  /*0600*/  VIADD R16, R15.reuse, 0x1 ;  /* 0x000000010f107836 */ /* 0x040fe40000000000 */
[----:B------:R-:W-:Y:S02]  /*0610*/  IMAD.MOV.U32 R10, RZ, RZ, 0x4 ;  /* 0x00000004ff0a7424 */ /* 0x000fe400078e00ff */
[----:B------:R-:W0:Y:S02]  /*0620*/  BREV R11, R16 ;  /* 0x00000010000b7301 */ /* 0x000e240000000000 */
[----:B0-----:R-:W-:Y:S01]  /*0630*/  SHF.R.U32.HI R13, RZ, R0, R11 ;  /* 0x00000000ff0d7219 */ /* 0x001fe2000001160b */
[----:B------:R-:W-:-:S04]  /*0640*/  IMAD.WIDE.U32 R10, R15, R10, UR12 ;  /* 0x0000000c0f0a7e25 */ /* 0x000fc8000f8e000a */
[----:B------:R-:W-:Y:S01]  /*0650*/  IMAD.WIDE.U32 R12, R13, 0x4, R6 ;  /* 0x000000040d0c7825 */ /* 0x000fe200078e0006 */
[----:B--2---:R1:W-:Y:S05]  /*0660*/  STG.E desc[UR10][R10.64], R9 ;  /* 0x000000090a007986 */ /* 0x0043ea000c10190a */
[----:B------:R-:W2:Y:S01]  /*0670*/  LDG.E R13, desc[UR10][R12.64] ;  /* 0x0000000a0c0d7981 */ /* 0x000ea2000c1e1900 */
[----:B------:R-:W-:Y:S01]  /*0680*/  IADD3 R14, PT, PT, R14, 0x1, RZ ;  /* 0x000000010e0e7810 */ /* 0x000fe20007ffe0ff */
[----:B------:R-:W-:-:S03]  /*0690*/  IMAD.IADD R4, R5, 0x1, R4 ;  /* 0x0000000105047824 */ /* 0x000fc600078e0204 */
[----:B------:R-:W-:Y:S01]  /*06a0*/  ISETP.NE.AND P0, PT, R14, R17, PT ;  /* 0x000000110e00720c */ /* 0x000fe20003f05270 */
[----:B--2---:R1:W-:-:S12]  /*06b0*/  STG.E desc[UR10][R10.64+0x4], R13 ;  /* 0x0000040d0a007986 */ /* 0x0043d8000c10190a */
[----:B------:R-:W-:Y:S05]  /*06c0*/  @P0 BRA `(.L_x_71) ;  /* 0xfffffffc00b80947 */ /* 0x000fea000383ffff */
.L_x_70:
[----:B------:R-:W-:Y:S05]  /*06d0*/  BSYNC.RECONVERGENT B1 ;  /* 0x0000000000017941 */ /* 0x000fea0003800200 */
.L_x_69:
[----:B------:R-:W-:Y:S05]  /*06e0*/  @!P1 BRA `(.L_x_68) ;  /* 0x0000000000f89947 */ /* 0x000fea0003800000 */
.L_x_72:
[----:B------:R-:W-:-:S04]  /*06f0*/  IMAD.SHL.U32 R12, R4, 0x2, RZ ;  /* 0x00000002040c7824 */ /* 0x000fc800078e00ff */
[----:B--2---:R-:W0:Y:S02]  /*0700*/  BREV R7, R12 ;  /* 0x0000000c00077301 */ /* 0x004e240000000000 */
[----:B0-----:R-:W-:-:S05]  /*0710*/  SHF.R.U32.HI R7, RZ, R0, R7 ;  /* 0x00000000ff077219 */ /* 0x001fca0000011607 */
[----:B-1----:R-:W-:-:S05]  /*0720*/  IMAD.WIDE.U32 R8, R7, 0x4, R2 ;  /* 0x0000000407087825 */ /* 0x002fca00078e0002 */
[----:B------:R-:W2:Y:S01]  /*0730*/  LDG.E R7, desc[UR10][R8.64] ;  /* 0x0000000a08077981 */ /* 0x000ea2000c1e1900 */
[----:B------:R-:W-:Y:S01]  /*0740*/  IADD3 R6, PT, PT, R12, 0x1, RZ ;  /* 0x000000010c067810 */ /* 0x000fe20007ffe0ff */
[----:B------:R-:W-:-:S03]  /*0750*/  IMAD.MOV.U32 R15, RZ, RZ, 0x4 ;  /* 0x00000004ff0f7424 */ /* 0x000fc600078e00ff */
[----:B------:R-:W0:Y:S01]  /*0760*/  BREV R11, R6 ;  /* 0x00000006000b7301 */ /* 0x000e220000000000 */
[----:B------:R-:W-:Y:S01]  /*0770*/  IMAD.WIDE.U32 R14, R12, R15, UR12 ;  /* 0x0000000c0c0e7e25 */ /* 0x000fe2000f8e000f */
[----:B0-----:R-:W-:-:S05]  /*0780*/  SHF.R.U32.HI R11, RZ, R0, R11 ;  /* 0x00000000ff0b7219 */ /* 0x001fca000001160b */
[----:B------:R-:W-:-:S04]  /*0790*/  IMAD.WIDE.U32 R10, R11, 0x4, R2 ;  /* 0x000000040b0a7825 */ /* 0x000fc800078e0002 */
[----:B------:R-:W-:Y:S01]  /*07a0*/  IMAD.IADD R18, R5, 0x1, R4 ;  /* 0x0000000105127824 */ /* 0x000fe200078e0204 */
[----:B--2---:R0:W-:Y:S04]  /*07b0*/  STG.E desc[UR10][R14.64], R7 ;  /* 0x000000070e007986 */ /* 0x0041e8000c10190a */
[----:B------:R-:W2:Y:S01]  /*07c0*/  LDG.E R17, desc[UR10][R10.64] ;  /* 0x0000000a0a117981 */ /* 0x000ea2000c1e1900 */
[----:B------:R-:W-:-:S04]  /*07d0*/  SHF.L.U32 R4, R18, 0x1, RZ ;  /* 0x0000000112047819 */ /* 0x000fc800000006ff */
[----:B------:R-:W1:Y:S02]  /*07e0*/  BREV R9, R4 ;  /* 0x0000000400097301 */ /* 0x000e640000000000 */
[----:B-1----:R-:W-:-:S05]  /*07f0*/  SHF.R.U32.HI R9, RZ, R0, R9 ;  /* 0x00000000ff097219 */ /* 0x002fca0000011609 */
[----:B------:R-:W-:Y:S01]  /*0800*/  IMAD.WIDE.U32 R8, R9, 0x4, R2 ;  /* 0x0000000409087825 */ /* 0x000fe200078e0002 */
[----:B--2---:R1:W-:Y:S04]  /*0810*/  STG.E desc[UR10][R14.64+0x4], R17 ;  /* 0x000004110e007986 */ /* 0x0043e8000c10190a */
[----:B------:R-:W2:Y:S01]  /*0820*/  LDG.E R19, desc[UR10][R8.64] ;  /* 0x0000000a08137981 */ /* 0x000ea2000c1e1900 */
[----:B------:R-:W-:Y:S02]  /*0830*/  IMAD R16, R5, 0x2, R6 ;  /* 0x0000000205107824 */ /* 0x000fe400078e0206 */
[----:B0-----:R-:W-:Y:S02]  /*0840*/  IMAD.MOV.U32 R7, RZ, RZ, 0x4 ;  /* 0x00000004ff077424 */ /* 0x001fe400078e00ff */
[----:B------:R-:W0:Y:S02]  /*0850*/  BREV R13, R16 ;  /* 0x00000010000d7301 */ /* 0x000e240000000000 */
[----:B------:R-:W-:Y:S01]  /*0860*/  IMAD.WIDE.U32 R10, R4, R7, UR12 ;  /* 0x0000000c040a7e25 */ /* 0x000fe2000f8e0007 */
[----:B0-----:R-:W-:-:S05]  /*0870*/  SHF.R.U32.HI R13, RZ, R0, R13 ;  /* 0x00000000ff0d7219 */ /* 0x001fca000001160d */
[----:B------:R-:W-:Y:S01]  /*0880*/  IMAD.WIDE.U32 R12, R13, 0x4, R2 ;  /* 0x000000040d0c7825 */ /* 0x000fe200078e0002 */
[----:B------:R-:W-:Y:S01]  /*0890*/  IADD3 R4, PT, PT, R18, R5, RZ ;  /* 0x0000000512047210 */ /* 0x000fe20007ffe0ff */
[----:B--2---:R-:W-:Y:S04]  /*08a0*/  STG.E desc[UR10][R10.64], R19 ;  /* 0x000000130a007986 */ /* 0x004fe8000c10190a */
[----:B------:R-:W2:Y:S01]  /*08b0*/  LDG.E R21, desc[UR10][R12.64] ;  /* 0x0000000a0c157981 */ /* 0x000ea2000c1e1900 */
[----:B-1----:R-:W-:-:S04]  /*08c0*/  IMAD.SHL.U32 R14, R4, 0x2, RZ ;  /* 0x00000002040e7824 */ /* 0x002fc800078e00ff */
[----:B------:R-:W0:Y:S02]  /*08d0*/  BREV R7, R14 ;  /* 0x0000000e00077301 */ /* 0x000e240000000000 */
[----:B0-----:R-:W-:-:S05]  /*08e0*/  SHF.R.U32.HI R7, RZ, R0, R7 ;  /* 0x00000000ff077219 */ /* 0x001fca0000011607 */
[----:B------:R-:W-:Y:S01]  /*08f0*/  IMAD.WIDE.U32 R8, R7, 0x4, R2 ;  /* 0x0000000407087825 */ /* 0x000fe200078e0002 */
[----:B--2---:R0:W-:Y:S04]  /*0900*/  STG.E desc[UR10][R10.64+0x4], R21 ;  /* 0x000004150a007986 */ /* 0x0041e8000c10190a */
[----:B------:R-:W2:Y:S01]  /*0910*/  LDG.E R15, desc[UR10][R8.64] ;  /* 0x0000000a080f7981 */ /* 0x000ea2000c1e1900 */
[----:B------:R-:W-:Y:S01]  /*0920*/  IMAD R16, R5, 0x4, R6 ;  /* 0x0000000405107824 */ /* 0x000fe200078e0206 */
[----:B------:R-:W-:-:S03]  /*0930*/  MOV R17, 0x4 ;  /* 0x0000000400117802 */ /* 0x000fc60000000f00 */
[----:B------:R-:W1:Y:S02]  /*0940*/  BREV R7, R16 ;  /* 0x0000001000077301 */ /* 0x000e640000000000 */
[----:B-1----:R-:W-:Y:S01]  /*0950*/  SHF.R.U32.HI R13, RZ, R0, R7 ;  /* 0x00000000ff0d7219 */ /* 0x002fe20000011607 */
[----:B------:R-:W-:-:S04]  /*0960*/  IMAD.WIDE.U32 R6, R14, R17, UR12 ;  /* 0x0000000c0e067e25 */ /* 0x000fc8000f8e0011 */
[----:B------:R-:W-:-:S04]  /*0970*/  IMAD.WIDE.U32 R12, R13, 0x4, R2 ;  /* 0x000000040d0c7825 */ /* 0x000fc800078e0002 */
[----:B------:R-:W-:Y:S01]  /*0980*/  IMAD.IADD R4, R4, 0x1, R5 ;  /* 0x0000000104047824 */ /* 0x000fe200078e0205 */
[----:B--2---:R1:W-:Y:S04]  /*0990*/  STG.E desc[UR10][R6.64], R15 ;  /* 0x0000000f06007986 */ /* 0x0043e8000c10190a */
[----:B------:R-:W2:Y:S01]  /*09a0*/  LDG.E R17, desc[UR10][R12.64] ;  /* 0x0000000a0c117981 */ /* 0x000ea2000c1e1900 */
[----:B------:R-:W-:-:S04]  /*09b0*/  IMAD.SHL.U32 R14, R4, 0x2, RZ ;  /* 0x00000002040e7824 */ /* 0x000fc800078e00ff */
[----:B------:R-:W3:Y:S02]  /*09c0*/  BREV R9, R14 ;  /* 0x0000000e00097301 */ /* 0x000ee40000000000 */
[----:B---3--:R-:W-:-:S05]  /*09d0*/  SHF.R.U32.HI R9, RZ, R0, R9 ;  /* 0x00000000ff097219 */ /* 0x008fca0000011609 */
[----:B------:R-:W-:Y:S01]  /*09e0*/  IMAD.WIDE.U32 R8, R9, 0x4, R2 ;  /* 0x0000000409087825 */ /* 0x000fe200078e0002 */
[----:B------:R-:W-:Y:S01]  /*09f0*/  LEA R16, R5, R16, 0x1 ;  /* 0x0000001005107211 */ /* 0x000fe200078e08ff */
[----:B--2---:R2:W-:Y:S04]  /*0a00*/  STG.E desc[UR10][R6.64+0x4], R17 ;  /* 0x0000041106007986 */ /* 0x0045e8000c10190a */
[----:B------:R-:W3:Y:S01]  /*0a10*/  LDG.E R9, desc[UR10][R8.64] ;  /* 0x0000000a08097981 */ /* 0x000ee2000c1e1900 */
[----:B0-----:R-:W0:Y:S01]  /*0a20*/  BREV R11, R16 ;  /* 0x00000010000b7301 */ /* 0x001e220000000000 */
[----:B-1----:R-:W-:Y:S01]  /*0a30*/  IMAD.MOV.U32 R15, RZ, RZ, 0x4 ;  /* 0x00000004ff0f7424 */ /* 0x002fe200078e00ff */
[----:B0-----:R-:W-:-:S03]  /*0a40*/  SHF.R.U32.HI R13, RZ, R0, R11 ;  /* 0x00000000ff0d7219 */ /* 0x001fc6000001160b */
[----:B------:R-:W-:-:S04]  /*0a50*/  IMAD.WIDE.U32 R10, R14, R15, UR12 ;  /* 0x0000000c0e0a7e25 */ /* 0x000fc8000f8e000f */
[----:B------:R-:W-:Y:S01]  /*0a60*/  IMAD.WIDE.U32 R12, R13, 0x4, R2 ;  /* 0x000000040d0c7825 */ /* 0x000fe200078e0002 */
[----:B---3--:R2:W-:Y:S05]  /*0a70*/  STG.E desc[UR10][R10.64], R9 ;  /* 0x000000090a007986 */ /* 0x0085ea000c10190a */
[----:B------:R-:W3:Y:S01]  /*0a80*/  LDG.E R13, desc[UR10][R12.64] ;  /* 0x0000000a0c0d7981 */ /* 0x000ee2000c1e1900 */
[----:B------:R-:W-:-:S05]  /*0a90*/  IMAD.IADD R4, R4, 0x1, R5 ;  /* 0x0000000104047824 */ /* 0x000fca00078e0205 */
[----:B------:R-:W-:Y:S01]  /*0aa0*/  ISETP.GE.AND P0, PT, R4, UR5, PT ;  /* 0x0000000504007c0c */ /* 0x000fe2000bf06270 */
[----:B---3--:R2:W-:-:S12]  /*0ab0*/  STG.E desc[UR10][R10.64+0x4], R13 ;  /* 0x0000040d0a007986 */ /* 0x0085d8000c10190a */
[----:B------:R-:W-:Y:S05]  /*0ac0*/  @!P0 BRA `(.L_x_72) ;  /* 0xfffffffc00088947 */ /* 0x000fea000383ffff */
.L_x_68:
[----:B------:R-:W-:Y:S05]  /*0ad0*/  BSYNC.RECONVERGENT B0 ;  /* 0x0000000000007941 */ /* 0x000fea0003800200 */
.L_x_67:
[----:B------:R-:W-:Y:S01]  /*0ae0*/  BAR.SYNC.DEFER_BLOCKING 0x0 ;  /* 0x0000000000007b1d */ /* 0x000fe20000010000 */
[----:B------:R-:W-:Y:S01]  /*0af0*/  ISETP.GE.AND P0, PT, R24, UR5, PT ;  /* 0x0000000518007c0c */ /* 0x000fe2000bf06270 */
[----:B------:R-:W-:-:S04]  /*0b00*/  UIMAD.WIDE UR14, UR6, 0x4, UR12 ;  /* 0x00000004060e78a5 */ /* 0x000fc8000f8e020c */
[----:B------:R-:W-:Y:S08]  /*0b10*/  BSSY.RECONVERGENT B0, `(.L_x_73) ;  /* 0x000007b000007945 */ /* 0x000ff00003800200 */
[----:B------:R-:W-:Y:S05]  /*0b20*/  @P0 BRA `(.L_x_74) ;  /* 0x0000000400e40947 */ /* 0x000fea0003800000 */
[----:B------:R-:W2:Y:S01]  /*0b30*/  LDC R5, c[0x0][0x360] ;  /* 0x0000d800ff057b82 */ /* 0x000ea20000000800 */
[----:B------:R-:W-:Y:S01]  /*0b40*/  BSSY.RECONVERGENT B1, `(.L_x_75) ;  /* 0x0000038000017945 */ /* 0x000fe20003800200 */
[----:B--2---:R-:W0:Y:S01]  /*0b50*/  I2F.U32.RP R6, R5 ;  /* 0x0000000500067306 */ /* 0x004e220000209000 */
[----:B------:R-:W-:Y:S01]  /*0b60*/  IMAD.IADD R0, R24, 0x1, R5 ;  /* 0x0000000118007824 */ /* 0x000fe200078e0205 */
[----:B------:R-:W-:-:S04]  /*0b70*/  ISETP.NE.U32.AND P2, PT, R5, RZ, PT ;  /* 0x000000ff0500720c */ /* 0x000fc80003f45070 */
[C---:B------:R-:W-:Y:S02]  /*0b80*/  ISETP.GE.U32.AND P0, PT, R0.reuse, UR5, PT ;  /* 0x0000000500007c0c */ /* 0x040fe4000bf06070 */
[----:B------:R-:W-:Y:S01]  /*0b90*/  VIMNMX.U32 R7, PT, PT, R0, UR5, !PT ;  /* 0x0000000500077c48 */ /* 0x000fe2000ffe0000 */
[----:B0-----:R-:W0:Y:S02]  /*0ba0*/  MUFU.RCP R6, R6 ;  /* 0x0000000600067308 */ /* 0x001e240000001000 */
[----:B0-----:R-:W-:-:S06]  /*0bb0*/  IADD3 R2, PT, PT, R6, 0xffffffe, RZ ;  /* 0x0ffffffe06027810 */ /* 0x001fcc0007ffe0ff */
[----:B------:R0:W2:Y:S02]  /*0bc0*/  F2I.FTZ.U32.TRUNC.NTZ R3, R2 ;  /* 0x0000000200037305 */ /* 0x0000a4000021f000 */
[----:B0-----:R-:W-:Y:S02]  /*0bd0*/  HFMA2 R2, -RZ, RZ, 0, 0 ;  /* 0x00000000ff027431 */ /* 0x001fe400000001ff */
[----:B--2---:R-:W-:-:S04]  /*0be0*/  IMAD.MOV R4, RZ, RZ, -R3 ;  /* 0x000000ffff047224 */ /* 0x004fc800078e0a03 */
[----:B-1----:R-:W-:Y:S01]  /*0bf0*/  IMAD R9, R4, R5, RZ ;  /* 0x0000000504097224 */ /* 0x002fe200078e02ff */
        /* <DEDUP_REMOVED lines=8> */
[----:B------:R-:W-:Y:S01]  /*0c80*/  @P0 IMAD.IADD R0, R0, 0x1, -R5 ;  /* 0x0000000100000824 */ /* 0x000fe200078e0a05 */
[----:B------:R-:W-:-:S04]  /*0c90*/  @P0 IADD3 R7, PT, PT, R7, 0x1, RZ ;  /* 0x0000000107070810 */ /* 0x000fc80007ffe0ff */
[----:B------:R-:W-:-:S13]  /*0ca0*/  ISETP.GE.U32.AND P1, PT, R0, R5, PT ;  /* 0x000000050000720c */ /* 0x000fda0003f26070 */
[----:B------:R-:W-:Y:S01]  /*0cb0*/  @P1 VIADD R7, R7, 0x1 ;  /* 0x0000000107071836 */ /* 0x000fe20000000000 */
[----:B------:R-:W-:-:S05]  /*0cc0*/  @!P2 LOP3.LUT R7, RZ, R5, RZ, 0x33, !PT ;  /* 0x00000005ff07a212 */ /* 0x000fca00078e33ff */
[----:B------:R-:W-:Y:S02]  /*0cd0*/  IMAD.IADD R8, R4, 0x1, R7 ;  /* 0x0000000104087824 */ /* 0x000fe400078e0207 */
[----:B------:R-:W-:-:S03]  /*0ce0*/  IMAD.MOV.U32 R4, RZ, RZ, R24 ;  /* 0x000000ffff047224 */ /* 0x000fc600078e0018 */
[C---:B------:R-:W-:Y:S02]  /*0cf0*/  LOP3.LUT R0, R8.reuse, 0x3, RZ, 0xc0, !PT ;  /* 0x0000000308007812 */ /* 0x040fe400078ec0ff */
[----:B------:R-:W-:Y:S02]  /*0d00*/  ISETP.GE.U32.AND P1, PT, R8, 0x3, PT ;  /* 0x000000030800780c */ /* 0x000fe40003f26070 */
[----:B------:R-:W-:Y:S02]  /*0d10*/  ISETP.NE.AND P0, PT, R0, 0x3, PT ;  /* 0x000000030000780c */ /* 0x000fe40003f05270 */
[----:B------:R-:W-:-:S04]  /*0d20*/  MOV R0, UR16 ;  /* 0x0000001000007c02 */ /* 0x000fc80008000f00 */
[----:B------:R-:W-:-:S07]  /*0d30*/  IADD3 R0, PT, PT, -R0, 0x20, RZ ;  /* 0x0000002000007810 */ /* 0x000fce0007ffe1ff */
[----:B0-----:R-:W-:Y:S05]  /*0d40*/  @!P0 BRA `(.L_x_76) ;  /* 0x00000000005c8947 */ /* 0x001fea0003800000 */
[----:B------:R-:W0:Y:S01]  /*0d50*/  LDC.64 R6, c[0x0][0x380] ;  /* 0x0000e000ff067b82 */ /* 0x000e220000000a00 */
[----:B------:R-:W-:Y:S01]  /*0d60*/  VIADD R8, R8, 0x1 ;  /* 0x0000000108087836 */ /* 0x000fe20000000000 */
[----:B------:R-:W-:Y:S01]  /*0d70*/  MOV R14, RZ ;  /* 0x000000ff000e7202 */ /* 0x000fe20000000f00 */
[----:B------:R-:W-:-:S03]  /*0d80*/  IMAD.MOV.U32 R4, RZ, RZ, R24 ;  /* 0x000000ffff047224 */ /* 0x000fc600078e0018 */
[----:B------:R-:W-:-:S07]  /*0d90*/  LOP3.LUT R17, R8, 0x3, RZ, 0xc0, !PT ;  /* 0x0000000308117812 */ /* 0x000fce00078ec0ff */
.L_x_77:
[----:B------:R-:W-:-:S04]  /*0da0*/  IMAD.SHL.U32 R15, R4, 0x2, RZ ;  /* 0x00000002040f7824 */ /* 0x000fc800078e00ff */
[----:B-1----:R-:W1:Y:S02]  /*0db0*/  BREV R9, R15 ;  /* 0x0000000f00097301 */ /* 0x002e640000000000 */
[----:B-1----:R-:W-:-:S05]  /*0dc0*/  SHF.R.U32.HI R9, RZ, R0, R9 ;  /* 0x00000000ff097219 */ /* 0x002fca0000011609 */
[----:B0-----:R-:W-:-:S06]  /*0dd0*/  IMAD.WIDE.U32 R8, R9, 0x4, R6 ;  /* 0x0000000409087825 */ /* 0x001fcc00078e0006 */
[----:B------:R-:W2:Y:S01]  /*0de0*/  LDG.E R9, desc[UR10][R8.64] ;  /* 0x0000000a08097981 */ /* 0x000ea2000c1e1900 */
[----:B------:R-:W-:Y:S01]  /*0df0*/  IADD3 R16, PT, PT, R15, 0x1, RZ ;  /* 0x000000010f107810 */ /* 0x000fe20007ffe0ff */
[----:B------:R-:W-:-:S03]  /*0e00*/  IMAD.MOV.U32 R10, RZ, RZ, 0x4 ;  /* 0x00000004ff0a7424 */ /* 0x000fc600078e00ff */
[----:B------:R-:W0:Y:S02]  /*0e10*/  BREV R11, R16 ;  /* 0x00000010000b7301 */ /* 0x000e240000000000 */
[----:B0-----:R-:W-:Y:S01]  /*0e20*/  SHF.R.U32.HI R13, RZ, R0, R11 ;  /* 0x00000000ff0d7219 */ /* 0x001fe2000001160b */
[----:B------:R-:W-:-:S04]  /*0e30*/  IMAD.WIDE.U32 R10, R15, R10, UR14 ;  /* 0x0000000e0f0a7e25 */ /* 0x000fc8000f8e000a */
[----:B------:R-:W-:Y:S01]  /*0e40*/  IMAD.WIDE.U32 R12, R13, 0x4, R6 ;  /* 0x000000040d0c7825 */ /* 0x000fe200078e0006 */
[----:B--2---:R1:W-:Y:S05]  /*0e50*/  STG.E desc[UR10][R10.64], R9 ;  /* 0x000000090a007986 */ /* 0x0043ea000c10190a */
[----:B------:R-:W2:Y:S01]  /*0e60*/  LDG.E R13, desc[UR10][R12.64] ;  /* 0x0000000a0c0d7981 */ /* 0x000ea2000c1e1900 */
[----:B------:R-:W-:Y:S01]  /*0e70*/  VIADD R14, R14, 0x1 ;  /* 0x000000010e0e7836 */ /* 0x000fe20000000000 */
[----:B------:R-:W-:-:S04]  /*0e80*/  IADD3 R4, PT, PT, R5, R4, RZ ;  /* 0x0000000405047210 */ /* 0x000fc80007ffe0ff */
[----:B------:R-:W-:Y:S01]  /*0e90*/  ISETP.NE.AND P0, PT, R14, R17, PT ;  /* 0x000000110e00720c */ /* 0x000fe20003f05270 */
[----:B--2---:R1:W-:-:S12]  /*0ea0*/  STG.E desc[UR10][R10.64+0x4], R13 ;  /* 0x0000040d0a007986 */ /* 0x0043d8000c10190a */
[----:B------:R-:W-:Y:S05]  /*0eb0*/  @P0 BRA `(.L_x_77) ;  /* 0xfffffffc00b80947 */ /* 0x000fea000383ffff */
.L_x_76:
[----:B------:R-:W-:Y:S05]  /*0ec0*/  BSYNC.RECONVERGENT B1 ;  /* 0x0000000000017941 */ /* 0x000fea0003800200 */
.L_x_75:
[----:B------:R-:W-:Y:S05]  /*0ed0*/  @!P1 BRA `(.L_x_74) ;  /* 0x0000000000f89947 */ /* 0x000fea0003800000 */
.L_x_78:
[----:B------:R-:W-:-:S04]  /*0ee0*/  IMAD.SHL.U32 R12, R4, 0x2, RZ ;  /* 0x00000002040c7824 */ /* 0x000fc800078e00ff */
[----:B---3--:R-:W0:Y:S02]  /*0ef0*/  BREV R7, R12 ;  /* 0x0000000c00077301 */ /* 0x008e240000000000 */
[----:B0-----:R-:W-:-:S05]  /*0f00*/  SHF.R.U32.HI R7, RZ, R0, R7 ;  /* 0x00000000ff077219 */ /* 0x001fca0000011607 */
[----:B-1----:R-:W-:-:S05]  /*0f10*/  IMAD.WIDE.U32 R8, R7, 0x4, R2 ;  /* 0x0000000407087825 */ /* 0x002fca00078e0002 */
[----:B------:R-:W2:Y:S01]  /*0f20*/  LDG.E R7, desc[UR10][R8.64] ;  /* 0x0000000a08077981 */ /* 0x000ea2000c1e1900 */
[----:B------:R-:W-:Y:S01]  /*0f30*/  VIADD R6, R12, 0x1 ;  /* 0x000000010c067836 */ /* 0x000fe20000000000 */
[----:B------:R-:W-:-:S03]  /*0f40*/  MOV R15, 0x4 ;  /* 0x00000004000f7802 */ /* 0x000fc60000000f00 */
[----:B------:R-:W0:Y:S02]  /*0f50*/  BREV R11, R6 ;  /* 0x00000006000b7301 */ /* 0x000e240000000000 */
[----:B------:R-:W-:Y:S01]  /*0f60*/  IMAD.WIDE.U32 R14, R12, R15, UR14 ;  /* 0x0000000e0c0e7e25 */ /* 0x000fe2000f8e000f */
[----:B0-----:R-:W-:-:S05]  /*0f70*/  SHF.R.U32.HI R11, RZ, R0, R11 ;  /* 0x00000000ff0b7219 */ /* 0x001fca000001160b */
[----:B------:R-:W-:-:S04]  /*0f80*/  IMAD.WIDE.U32 R10, R11, 0x4, R2 ;  /* 0x000000040b0a7825 */ /* 0x000fc800078e0002 */
[----:B------:R-:W-:Y:S01]  /*0f90*/  IMAD.IADD R18, R5, 0x1, R4 ;  /* 0x0000000105127824 */ /* 0x000fe200078e0204 */
[----:B--2---:R0:W-:Y:S04]  /*0fa0*/  STG.E desc[UR10][R14.64], R7 ;  /* 0x000000070e007986 */ /* 0x0041e8000c10190a */
[----:B------:R-:W2:Y:S01]  /*0fb0*/  LDG.E R17, desc[UR10][R10.64] ;  /* 0x0000000a0a117981 */ /* 0x000ea2000c1e1900 */
[----:B------:R-:W-:-:S04]  /*0fc0*/  IMAD.SHL.U32 R4, R18, 0x2, RZ ;  /* 0x0000000212047824 */ /* 0x000fc800078e00ff */
[----:B------:R-:W1:Y:S02]  /*0fd0*/  BREV R9, R4 ;  /* 0x0000000400097301 */ /* 0x000e640000000000 */
[----:B-1----:R-:W-:-:S05]  /*0fe0*/  SHF.R.U32.HI R9, RZ, R0, R9 ;  /* 0x00000000ff097219 */ /* 0x002fca0000011609 */
[----:B------:R-:W-:Y:S01]  /*0ff0*/  IMAD.WIDE.U32 R8, R9, 0x4, R2 ;  /* 0x0000000409087825 */ /* 0x000fe200078e0002 */
[----:B------:R-:W-:Y:S01]  /*1000*/  LEA R16, R5, R6, 0x1 ;  /* 0x0000000605107211 */ /* 0x000fe200078e08ff */
[----:B--2---:R1:W-:Y:S04]  /*1010*/  STG.E desc[UR10][R14.64+0x4], R17 ;  /* 0x000004110e007986 */ /* 0x0043e8000c10190a */
[----:B------:R-:W2:Y:S01]  /*1020*/  LDG.E R19, desc[UR10][R8.64] ;  /* 0x0000000a08137981 */ /* 0x000ea2000c1e1900 */
[----:B------:R-:W3:Y:S01]  /*1030*/  BREV R13, R16 ;  /* 0x00000010000d7301 */ /* 0x000ee20000000000 */
[----:B0-----:R-:W-:-:S04]  /*1040*/  IMAD.MOV.U32 R7, RZ, RZ, 0x4 ;  /* 0x00000004ff077424 */ /* 0x001fc800078e00ff */
[----:B------:R-:W-:Y:S01]  /*1050*/  IMAD.WIDE.U32 R10, R4, R7, UR14 ;  /* 0x0000000e040a7e25 */ /* 0x000fe2000f8e0007 */
[----:B---3--:R-:W-:-:S05]  /*1060*/  SHF.R.U32.HI R13, RZ, R0, R13 ;  /* 0x00000000ff0d7219 */ /* 0x008fca000001160d */
[----:B------:R-:W-:-:S04]  /*1070*/  IMAD.WIDE.U32 R12, R13, 0x4, R2 ;  /* 0x000000040d0c7825 */ /* 0x000fc800078e0002 */
[----:B------:R-:W-:Y:S01]  /*1080*/  IMAD.IADD R4, R18, 0x1, R5 ;  /* 0x0000000112047824 */ /* 0x000fe200078e0205 */
[----:B--2---:R-:W-:Y:S04]  /*1090*/  STG.E desc[UR10][R10.64], R19 ;  /* 0x000000130a007986 */ /* 0x004fe8000c10190a */
[----:B------:R-:W2:Y:S01]  /*10a0*/  LDG.E R21, desc[UR10][R12.64] ;  /* 0x0000000a0c157981 */ /* 0x000ea2000c1e1900 */
[----:B-1----:R-:W-:-:S04]  /*10b0*/  SHF.L.U32 R14, R4, 0x1, RZ ;  /* 0x00000001040e7819 */ /* 0x002fc800000006ff */
[----:B------:R-:W0:Y:S02]  /*10c0*/  BREV R7, R14 ;  /* 0x0000000e00077301 */ /* 0x000e240000000000 */
[----:B0-----:R-:W-:-:S05]  /*10d0*/  SHF.R.U32.HI R7, RZ, R0, R7 ;  /* 0x00000000ff077219 */ /* 0x001fca0000011607 */
[----:B------:R-:W-:Y:S01]  /*10e0*/  IMAD.WIDE.U32 R8, R7, 0x4, R2 ;  /* 0x0000000407087825 */ /* 0x000fe200078e0002 */
[----:B--2---:R-:W-:Y:S04]  /*10f0*/  STG.E desc[UR10][R10.64+0x4], R21 ;  /* 0x000004150a007986 */ /* 0x004fe8000c10190a */
[----:B------:R-:W2:Y:S01]  /*1100*/  LDG.E R15, desc[UR10][R8.64] ;  /* 0x0000000a080f7981 */ /* 0x000ea2000c1e1900 */
[----:B------:R-:W-:Y:S02]  /*1110*/  IMAD R16, R5, 0x4, R6 ;  /* 0x0000000405107824 */ /* 0x000fe400078e0206 */
[----:B------:R-:W-:Y:S02]  /*1120*/  IMAD.MOV.U32 R17, RZ, RZ, 0x4 ;  /* 0x00000004ff117424 */ /* 0x000fe400078e00ff */
[----:B------:R-:W0:Y:S02]  /*1130*/  BREV R7, R16 ;  /* 0x0000001000077301 */ /* 0x000e240000000000 */
[----:B0-----:R-:W-:Y:S01]  /*1140*/  SHF.R.U32.HI R13, RZ, R0, R7 ;  /* 0x00000000ff0d7219 */ /* 0x001fe20000011607 */
[----:B------:R-:W-:-:S04]  /*1150*/  IMAD.WIDE.U32 R6, R14, R17, UR14 ;  /* 0x0000000e0e067e25 */ /* 0x000fc8000f8e0011 */
[----:B------:R-:W-:Y:S01]  /*1160*/  IMAD.WIDE.U32 R12, R13, 0x4, R2 ;  /* 0x000000040d0c7825 */ /* 0x000fe200078e0002 */
[----:B------:R-:W-:Y:S01]  /*1170*/  IADD3 R4, PT, PT, R4, R5, RZ ;  /* 0x0000000504047210 */ /* 0x000fe20007ffe0ff */
[----:B--2---:R0:W-:Y:S04]  /*1180*/  STG.E desc[UR10][R6.64], R15 ;  /* 0x0000000f06007986 */ /* 0x0041e8000c10190a */
[----:B------:R-:W2:Y:S01]  /*1190*/  LDG.E R17, desc[UR10][R12.64] ;  /* 0x0000000a0c117981 */ /* 0x000ea2000c1e1900 */
[----:B------:R-:W-:-:S04]  /*11a0*/  IMAD.SHL.U32 R14, R4, 0x2, RZ ;  /* 0x00000002040e7824 */ /* 0x000fc800078e00ff */
[----:B------:R-:W1:Y:S02]  /*11b0*/  BREV R9, R14 ;  /* 0x0000000e00097301 */ /* 0x000e640000000000 */
[----:B-1----:R-:W-:-:S05]  /*11c0*/  SHF.R.U32.HI R9, RZ, R0, R9 ;  /* 0x00000000ff097219 */ /* 0x002fca0000011609 */
[----:B------:R-:W-:Y:S01]  /*11d0*/  IMAD.WIDE.U32 R8, R9, 0x4, R2 ;  /* 0x0000000409087825 */ /* 0x000fe200078e0002 */
[----:B--2---:R3:W-:Y:S05]  /*11e0*/  STG.E desc[UR10][R6.64+0x4], R17 ;  /* 0x0000041106007986 */ /* 0x0047ea000c10190a */
[----:B------:R-:W2:Y:S01]  /*11f0*/  LDG.E R9, desc[UR10][R8.64] ;  /* 0x0000000a08097981 */ /* 0x000ea2000c1e1900 */
[----:B------:R-:W-:Y:S02]  /*1200*/  IMAD R16, R5, 0x2, R16 ;  /* 0x0000000205107824 */ /* 0x000fe400078e0210 */
[----:B0-----:R-:W-:Y:S02]  /*1210*/  HFMA2 R15, -RZ, RZ, 0, 2.384185791015625e-07 ;  /* 0x00000004ff0f7431 */ /* 0x001fe400000001ff */
[----:B------:R-:W0:Y:S02]  /*1220*/  BREV R11, R16 ;  /* 0x00000010000b7301 */ /* 0x000e240000000000 */
[----:B0-----:R-:W-:Y:S01]  /*1230*/  SHF.R.U32.HI R13, RZ, R0, R11 ;  /* 0x00000000ff0d7219 */ /* 0x001fe2000001160b */
[----:B------:R-:W-:-:S04]  /*1240*/  IMAD.WIDE.U32 R10, R14, R15, UR14 ;  /* 0x0000000e0e0a7e25 */ /* 0x000fc8000f8e000f */
[----:B------:R-:W-:Y:S01]  /*1250*/  IMAD.WIDE.U32 R12, R13, 0x4, R2 ;  /* 0x000000040d0c7825 */ /* 0x000fe200078e0002 */
[----:B--2---:R3:W-:Y:S05]  /*1260*/  STG.E desc[UR10][R10.64], R9 ;  /* 0x000000090a007986 */ /* 0x0047ea000c10190a */
[----:B------:R-:W2:Y:S01]  /*1270*/  LDG.E R13, desc[UR10][R12.64] ;  /* 0x0000000a0c0d7981 */ /* 0x000ea2000c1e1900 */
[----:B------:R-:W-:-:S05]  /*1280*/  IMAD.IADD R4, R4, 0x1, R5 ;  /* 0x0000000104047824 */ /* 0x000fca00078e0205 */
[----:B------:R-:W-:Y:S01]  /*1290*/  ISETP.GE.AND P0, PT, R4, UR5, PT ;  /* 0x0000000504007c0c */ /* 0x000fe2000bf06270 */
[----:B--2---:R3:W-:-:S12]  /*12a0*/  STG.E desc[UR10][R10.64+0x4], R13 ;  /* 0x0000040d0a007986 */ /* 0x0047d8000c10190a */
[----:B------:R-:W-:Y:S05]  /*12b0*/  @!P0 BRA `(.L_x_78) ;  /* 0xfffffffc00088947 */ /* 0x000fea000383ffff */
.L_x_74:
[----:B------:R-:W-:Y:S05]  /*12c0*/  BSYNC.RECONVERGENT B0 ;  /* 0x0000000000007941 */ /* 0x000fea0003800200 */
.L_x_73:
[----:B------:R-:W-:Y:S01]  /*12d0*/  BAR.SYNC.DEFER_BLOCKING 0x0 ;  /* 0x0000000000007b1d */ /* 0x000fe20000010000 */
[----:B------:R-:W-:-:S05]  /*12e0*/  UISETP.GE.AND UP0, UPT, UR16, 0x1, UPT ;  /* 0x000000011000788c */ /* 0x000fca000bf06270 */
[----:B------:R-:W0:Y:S04]  /*12f0*/  LDCU UR19, c[0x0][0x3b0] ;  /* 0x00007600ff1377ac */ /* 0x000e280008000800 */
[----:B------:R-:W-:Y:S05]  /*1300*/  BRA.U !UP0, `(.L_x_79) ;  /* 0x0000003908987547 */ /* 0x000fea000b800000 */
[----:B------:R-:W4:Y:S01]  /*1310*/  LDCU UR18, c[0x0][0x360] ;  /* 0x00006c00ff1277ac */ /* 0x000f220008000800 */
[----:B------:R-:W5:Y:S01]  /*1320*/  LDCU UR9, c[0x0][0x3b0] ;  /* 0x00007600ff0977ac */ /* 0x000f620008000800 */
[----:B------:R-:W-:Y:S02]  /*1330*/  UIADD3 UR17, UPT, UPT, UR16, 0x1, URZ ;  /* 0x0000000110117890 */ /* 0x000fe4000fffe0ff */
[----:B------:R-:W-:Y:S01]  /*1340*/  USHF.R.S32.HI UR6, URZ, 0x1, UR6 ;  /* 0x00000001ff067899 */ /* 0x000fe20008011406 */
[----:B------:R-:W-:Y:S01]  /*1350*/  UMOV UR7, 0x1 ;  /* 0x0000000100077882 */ /* 0x000fe20000000000 */
[----:B----4-:R-:W4:Y:S01]  /*1360*/  I2F.U32.RP R4, UR18 ;  /* 0x0000001200047d06 */ /* 0x010f220008209000 */
[----:B-123--:R-:W-:Y:S01]  /*1370*/  VIADD R13, R24, UR18 ;  /* 0x00000012180d7c36 */ /* 0x00efe20008000000 */
[----:B------:R-:W-:Y:S01]  /*1380*/  ISETP.NE.U32.AND P2, PT, RZ, UR18, PT ;  /* 0x00000012ff007c0c */ /* 0x000fe2000bf45070 */
[----:B-----5:R-:W-:-:S03]  /*1390*/  USHF.R.S32.HI UR9, URZ, 0x1f, UR9 ;  /* 0x0000001fff097899 */ /* 0x020fc60008011409 */
[C---:B------:R-:W-:Y:S02]  /*13a0*/  ISETP.GE.AND P3, PT, R13.reuse, UR5, PT ;  /* 0x000000050d007c0c */ /* 0x040fe4000bf66270 */
[----:B------:R-:W-:Y:S02]  /*13b0*/  VIMNMX R0, PT, PT, R13, UR5, !PT ;  /* 0x000000050d007c48 */ /* 0x000fe4000ffe0100 */
[----:B------:R-:W-:Y:S02]  /*13c0*/  SEL R10, RZ, 0x1, P3 ;  /* 0x00000001ff0a7807 */ /* 0x000fe40001800000 */
[----:B------:R-:W-:Y:S02]  /*13d0*/  SEL R12, RZ, 0xffffffff, P3 ;  /* 0xffffffffff0c7807 */ /* 0x000fe40001800000 */
[----:B------:R-:W-:Y:S01]  /*13e0*/  IADD3 R0, PT, PT, R0, -R13, -R10 ;  /* 0x8000000d00007210 */ /* 0x000fe20007ffe80a */
[----:B----4-:R-:W1:Y:S02]  /*13f0*/  MUFU.RCP R4, R4 ;  /* 0x0000000400047308 */ /* 0x010e640000001000 */
[----:B-1----:R-:W-:-:S06]  /*1400*/  VIADD R2, R4, 0xffffffe ;  /* 0x0ffffffe04027836 */ /* 0x002fcc0000000000 */
[----:B------:R1:W2:Y:S02]  /*1410*/  F2I.FTZ.U32.TRUNC.NTZ R3, R2 ;  /* 0x0000000200037305 */ /* 0x0002a4000021f000 */
[----:B-1----:R-:W-:Y:S01]  /*1420*/  IMAD.MOV.U32 R2, RZ, RZ, RZ ;  /* 0x000000ffff027224 */ /* 0x002fe200078e00ff */
[----:B--2---:R-:W-:-:S05]  /*1430*/  IADD3 R5, PT, PT, RZ, -R3, RZ ;  /* 0x80000003ff057210 */ /* 0x004fca0007ffe0ff */
[----:B------:R-:W-:-:S04]  /*1440*/  IMAD R5, R5, UR18, RZ ;  /* 0x0000001205057c24 */ /* 0x000fc8000f8e02ff */
[----:B------:R-:W-:-:S06]  /*1450*/  IMAD.HI.U32 R3, R3, R5, R2 ;  /* 0x0000000503037227 */ /* 0x000fcc00078e0002 */
[----:B------:R-:W-:-:S05]  /*1460*/  IMAD.HI.U32 R17, R3, R0, RZ ;  /* 0x0000000003117227 */ /* 0x000fca00078e00ff */
[----:B------:R-:W-:-:S05]  /*1470*/  IADD3 R3, PT, PT, -R17, RZ, RZ ;  /* 0x000000ff11037210 */ /* 0x000fca0007ffe1ff */
[----:B------:R-:W-:-:S05]  /*1480*/  IMAD R0, R3, UR18, R0 ;  /* 0x0000001203007c24 */ /* 0x000fca000f8e0200 */
[----:B------:R-:W-:-:S13]  /*1490*/  ISETP.GE.U32.AND P0, PT, R0, UR18, PT ;  /* 0x0000001200007c0c */ /* 0x000fda000bf06070 */
[----:B------:R-:W-:Y:S02]  /*14a0*/  @P0 VIADD R0, R0, -UR18 ;  /* 0x8000001200000c36 */ /* 0x000fe40008000000 */
[----:B------:R-:W-:-:S03]  /*14b0*/  @P0 VIADD R17, R17, 0x1 ;  /* 0x0000000111110836 */ /* 0x000fc60000000000 */
[----:B------:R-:W-:-:S13]  /*14c0*/  ISETP.GE.U32.AND P1, PT, R0, UR18, PT ;  /* 0x0000001200007c0c */ /* 0x000fda000bf26070 */
[----:B------:R-:W-:Y:S02]  /*14d0*/  @P1 IADD3 R17, PT, PT, R17, 0x1, RZ ;  /* 0x0000000111111810 */ /* 0x000fe40007ffe0ff */
[----:B------:R-:W-:-:S05]  /*14e0*/  @!P2 LOP3.LUT R17, RZ, UR18, RZ, 0x33, !PT ;  /* 0x00000012ff11ac12 */ /* 0x000fca000f8e33ff */
[----:B------:R-:W-:-:S07]  /*14f0*/  IMAD.IADD R10, R10, 0x1, R17 ;  /* 0x000000010a0a7824 */ /* 0x000fce00078e0211 */
.L_x_157:
[----:B------:R-:W-:Y:S01]  /*1500*/  ISETP.GE.AND P0, PT, R24, UR5, PT ;  /* 0x0000000518007c0c */ /* 0x000fe2000bf06270 */
[----:B------:R-:W1:Y:S01]  /*1510*/  LDCU UR20, c[0x0][0x3b0] ;  /* 0x00007600ff1477ac */ /* 0x000e620008000800 */
[----:B------:R-:W-:Y:S11]  /*1520*/  BSSY.RECONVERGENT B0, `(.L_x_80) ;  /* 0x000037f000007945 */ /* 0x000ff60003800200 */
[----:B--2---:R-:W-:Y:S05]  /*1530*/  @P0 BRA `(.L_x_81) ;  /* 0x0000003400f40947 */ /* 0x004fea0003800000 */
[----:B------:R-:W-:Y:S01]  /*1540*/  LOP3.LUT P0, RZ, R10, 0x1, RZ, 0xc0, !PT ;  /* 0x000000010aff7812 */ /* 0x000fe2000780c0ff */
[----:B------:R-:W-:Y:S01]  /*1550*/  UIADD3 UR8, UPT, UPT, UR17, -UR7, URZ ;  /* 0x8000000711087290 */ /* 0x000fe2000fffe0ff */
[----:B------:R-:W-:Y:S01]  /*1560*/  IMAD.MOV.U32 R11, RZ, RZ, 0x1 ;  /* 0x00000001ff0b7424 */ /* 0x000fe200078e00ff */
[----:B------:R-:W-:Y:S01]  /*1570*/  MOV R9, UR7 ;  /* 0x0000000700097c02 */ /* 0x000fe20008000f00 */
[----:B------:R-:W-:Y:S01]  /*1580*/  BSSY.RECONVERGENT B1, `(.L_x_82) ;  /* 0x0000131000017945 */ /* 0x000fe20003800200 */
[----:B------:R-:W-:Y:S02]  /*1590*/  IMAD.MOV.U32 R14, RZ, RZ, R24 ;  /* 0x000000ffff0e7224 */ /* 0x000fe400078e0018 */
[----:B------:R-:W-:Y:S01]  /*15a0*/  SHF.L.U32 R11, R11, UR7, RZ ;  /* 0x000000070b0b7c19 */ /* 0x000fe200080006ff */
[----:B------:R-:W-:Y:S01]  /*15b0*/  IMAD.U32 R8, RZ, RZ, UR8 ;  /* 0x00000008ff087e24 */ /* 0x000fe2000f8e00ff */
[----:B------:R-:W-:Y:S02]  /*15c0*/  IADD3 R9, PT, PT, R9, -0x1, RZ ;  /* 0xffffffff09097810 */ /* 0x000fe40007ffe0ff */
[----:B------:R-:W-:Y:S01]  /*15d0*/  SHF.R.S32.HI R11, RZ, 0x1, R11 ;  /* 0x00000001ff0b7819 */ /* 0x000fe2000001140b */
[----:B------:R-:W-:Y:S01]  /*15e0*/  IMAD R8, R8, UR6, RZ ;  /* 0x0000000608087c24 */ /* 0x000fe2000f8e02ff */
[----:B------:R-:W-:Y:S06]  /*15f0*/  @P0 BRA `(.L_x_83) ;  /* 0x0000001000a40947 */ /* 0x000fec0003800000 */
[-C--:B------:R-:W-:Y:S01]  /*1600*/  IABS R5, R11.reuse ;  /* 0x0000000b00057213 */ /* 0x080fe20000000000 */
[----:B------:R-:W-:Y:S01]  /*1610*/  HFMA2 R20, -RZ, RZ, 0, 2.384185791015625e-07 ;  /* 0x00000004ff147431 */ /* 0x000fe200000001ff */
[----:B------:R-:W-:Y:S02]  /*1620*/  IABS R6, R24 ;  /* 0x0000001800067213 */ /* 0x000fe40000000000 */
[----:B------:R-:W2:Y:S01]  /*1630*/  I2F.RP R0, R5 ;  /* 0x0000000500007306 */ /* 0x000ea20000209400 */
[----:B------:R-:W-:-:S07]  /*1640*/  IABS R14, R11 ;  /* 0x0000000b000e7213 */ /* 0x000fce0000000000 */
[----:B--2---:R-:W2:Y:S02]  /*1650*/  MUFU.RCP R0, R0 ;  /* 0x0000000000007308 */ /* 0x004ea40000001000 */
[----:B--2---:R-:W-:Y:S02]  /*1660*/  VIADD R2, R0, 0xffffffe ;  /* 0x0ffffffe00027836 */ /* 0x004fe40000000000 */
[----:B------:R-:W-:-:S04]  /*1670*/  IMAD.MOV R0, RZ, RZ, -R14 ;  /* 0x000000ffff007224 */ /* 0x000fc800078e0a0e */
[----:B------:R2:W3:Y:S02]  /*1680*/  F2I.FTZ.U32.TRUNC.NTZ R3, R2 ;  /* 0x0000000200037305 */ /* 0x0004e4000021f000 */
[----:B--2---:R-:W-:Y:S02]  /*1690*/  IMAD.MOV.U32 R2, RZ, RZ, RZ ;  /* 0x000000ffff027224 */ /* 0x004fe400078e00ff */
[----:B---3--:R-:W-:-:S04]  /*16a0*/  IMAD.MOV R4, RZ, RZ, -R3 ;  /* 0x000000ffff047224 */ /* 0x008fc800078e0a03 */
[----:B------:R-:W-:Y:S01]  /*16b0*/  IMAD R7, R4, R5, RZ ;  /* 0x0000000504077224 */ /* 0x000fe200078e02ff */
[----:B------:R-:W-:-:S03]  /*16c0*/  MOV R4, R6 ;  /* 0x0000000600047202 */ /* 0x000fc60000000f00 */
[----:B------:R-:W-:-:S06]  /*16d0*/  IMAD.HI.U32 R3, R3, R7, R2 ;  /* 0x0000000703037227 */ /* 0x000fcc00078e0002 */
[----:B------:R-:W-:-:S04]  /*16e0*/  IMAD.HI.U32 R3, R3, R4, RZ ;  /* 0x0000000403037227 */ /* 0x000fc800078e00ff */
[----:B------:R-:W-:-:S05]  /*16f0*/  IMAD R0, R3, R0, R4 ;  /* 0x0000000003007224 */ /* 0x000fca00078e0204 */
[----:B------:R-:W-:-:S13]  /*1700*/  ISETP.GT.U32.AND P1, PT, R5, R0, PT ;  /* 0x000000000500720c */ /* 0x000fda0003f24070 */
[-C--:B------:R-:W-:Y:S01]  /*1710*/  @!P1 IADD3 R0, PT, PT, R0, -R5.reuse, RZ ;  /* 0x8000000500009210 */ /* 0x080fe20007ffe0ff */
[----:B------:R-:W-:Y:S01]  /*1720*/  @!P1 VIADD R3, R3, 0x1 ;  /* 0x0000000103039836 */ /* 0x000fe20000000000 */
[----:B------:R-:W-:Y:S02]  /*1730*/  ISETP.NE.AND P1, PT, R11, RZ, PT ;  /* 0x000000ff0b00720c */ /* 0x000fe40003f25270 */
[----:B------:R-:W-:Y:S02]  /*1740*/  ISETP.GE.U32.AND P0, PT, R0, R5, PT ;  /* 0x000000050000720c */ /* 0x000fe40003f06070 */
[----:B------:R-:W-:Y:S01]  /*1750*/  LOP3.LUT R0, R24, R11, RZ, 0x3c, !PT ;  /* 0x0000000b18007212 */ /* 0x000fe200078e3cff */
[----:B------:R-:W2:Y:S03]  /*1760*/  LDC.64 R4, c[0x0][0x3a0] ;  /* 0x0000e800ff047b82 */ /* 0x000ea60000000a00 */
[----:B------:R-:W-:-:S07]  /*1770*/  ISETP.GE.AND P2, PT, R0, RZ, PT ;  /* 0x000000ff0000720c */ /* 0x000fce0003f46270 */
[----:B------:R-:W-:-:S06]  /*1780*/  @P0 VIADD R3, R3, 0x1 ;  /* 0x0000000103030836 */ /* 0x000fcc0000000000 */
[----:B------:R-:W-:Y:S02]  /*1790*/  @!P2 IADD3 R3, PT, PT, -R3, RZ, RZ ;  /* 0x000000ff0303a210 */ /* 0x000fe40007ffe1ff */
[----:B------:R-:W-:-:S04]  /*17a0*/  @!P1 LOP3.LUT R3, RZ, R11, RZ, 0x33, !PT ;  /* 0x0000000bff039212 */ /* 0x000fc800078e33ff */
[C---:B------:R-:W-:Y:S02]  /*17b0*/  SHF.L.U32 R7, R3.reuse, R9, RZ ;  /* 0x0000000903077219 */ /* 0x040fe400000006ff */
[----:B------:R-:W-:-:S03]  /*17c0*/  SHF.L.U32 R6, R3, UR7, RZ ;  /* 0x0000000703067c19 */ /* 0x000fc600080006ff */
[----:B------:R-:W-:-:S04]  /*17d0*/  IMAD.IADD R7, R24, 0x1, -R7 ;  /* 0x0000000118077824 */ /* 0x000fc800078e0a07 */
[----:B------:R-:W-:Y:S02]  /*17e0*/  IMAD.IADD R6, R7, 0x1, R6 ;  /* 0x0000000107067824 */ /* 0x000fe400078e0206 */
[----:B------:R-:W-:Y:S02]  /*17f0*/  IMAD.IADD R7, R8, 0x1, R7 ;  /* 0x0000000108077824 */ /* 0x000fe400078e0207 */
[----:B------:R-:W-:Y:S02]  /*1800*/  IMAD.IADD R3, R11, 0x1, R6 ;  /* 0x000000010b037824 */ /* 0x000fe400078e0206 */
[----:B--2---:R-:W-:-:S04]  /*1810*/  IMAD.WIDE R4, R7, 0x4, R4 ;  /* 0x0000000407047825 */ /* 0x004fc800078e0204 */
[----:B------:R-:W-:Y:S02]  /*1820*/  IMAD.WIDE R20, R3, R20, UR14 ;  /* 0x0000000e03147e25 */ /* 0x000fe4000f8e0214 */
[----:B------:R-:W2:Y:S04]  /*1830*/  LDG.E R4, desc[UR10][R4.64] ;  /* 0x0000000a04047981 */ /* 0x000ea8000c1e1900 */
[----:B------:R-:W2:Y:S01]  /*1840*/  LDG.E R33, desc[UR10][R20.64] ;  /* 0x0000000a14217981 */ /* 0x000ea2000c1e1900 */
[----:B------:R-:W-:Y:S01]  /*1850*/  BSSY.RECONVERGENT B2, `(.L_x_84) ;  /* 0x000001f000027945 */ /* 0x000fe20003800200 */
[----:B--2---:R-:W-:-:S05]  /*1860*/  IMAD.WIDE R32, R33, R4, RZ ;  /* 0x0000000421207225 */ /* 0x004fca00078e02ff */
[----:B------:R-:W-:-:S04]  /*1870*/  LOP3.LUT R0, R33, UR9, RZ, 0xfc, !PT ;  /* 0x0000000921007c12 */ /* 0x000fc8000f8efcff */
[----:B------:R-:W-:-:S13]  /*1880*/  ISETP.NE.U32.AND P0, PT, R0, RZ, PT ;  /* 0x000000ff0000720c */ /* 0x000fda0003f05070 */
[----:B------:R-:W-:Y:S05]  /*1890*/  @P0 BRA `(.L_x_85) ;  /* 0x0000000000500947 */ /* 0x000fea0003800000 */
[----:B------:R-:W2:Y:S01]  /*18a0*/  LDCU UR8, c[0x0][0x3b0] ;  /* 0x00007600ff0877ac */ /* 0x000ea20008000800 */
[----:B------:R-:W-:Y:S01]  /*18b0*/  MOV R35, RZ ;  /* 0x000000ff00237202 */ /* 0x000fe20000000f00 */
[----:B--2---:R-:W2:Y:S01]  /*18c0*/  I2F.U32.RP R0, UR8 ;  /* 0x0000000800007d06 */ /* 0x004ea20008209000 */
[----:B------:R-:W-:-:S07]  /*18d0*/  ISETP.NE.U32.AND P1, PT, RZ, UR8, PT ;  /* 0x00000008ff007c0c */ /* 0x000fce000bf25070 */
[----:B--2---:R-:W2:Y:S02]  /*18e0*/  MUFU.RCP R0, R0 ;  /* 0x0000000000007308 */ /* 0x004ea40000001000 */
[----:B--2---:R-:W-:-:S06]  /*18f0*/  IADD3 R14, PT, PT, R0, 0xffffffe, RZ ;  /* 0x0ffffffe000e7810 */ /* 0x004fcc0007ffe0ff */
[----:B------:R2:W3:Y:S02]  /*1900*/  F2I.FTZ.U32.TRUNC.NTZ R15, R14 ;  /* 0x0000000e000f7305 */ /* 0x0004e4000021f000 */
[----:B--2---:R-:W-:Y:S02]  /*1910*/  IMAD.MOV.U32 R14, RZ, RZ, RZ ;  /* 0x000000ffff0e7224 */ /* 0x004fe400078e00ff */
[----:B---3--:R-:W-:-:S04]  /*1920*/  IMAD.MOV R5, RZ, RZ, -R15 ;  /* 0x000000ffff057224 */ /* 0x008fc800078e0a0f */
        /* <DEDUP_REMOVED lines=11> */
.L_x_85:
[----:B------:R-:W-:Y:S01]  /*19e0*/  IMAD.MOV.U32 R25, RZ, RZ, R33 ;  /* 0x000000ffff197224 */ /* 0x000fe200078e0021 */
[----:B------:R-:W-:Y:S01]  /*19f0*/  MOV R26, 0x1a20 ;  /* 0x00001a20001a7802 */ /* 0x000fe20000000f00 */
[----:B------:R-:W-:-:S07]  /*1a00*/  IMAD.U32 R15, RZ, RZ, UR9 ;  /* 0x00000009ff0f7e24 */ /* 0x000fce000f8e00ff */
[----:B01----:R-:W-:Y:S05]  /*1a10*/  CALL.REL.NOINC `($__internal_1_$__cuda_sm20_rem_s64) ;  /* 0x000000c800787944 */ /* 0x003fea0003c00000 */
[----:B------:R-:W-:Y:S01]  /*1a20*/  MOV R34, R22 ;  /* 0x0000001600227202 */ /* 0x000fe20000000f00 */
[----:B------:R-:W-:-:S07]  /*1a30*/  IMAD.MOV.U32 R35, RZ, RZ, R23 ;  /* 0x000000ffff237224 */ /* 0x000fce00078e0017 */
.L_x_86:
[----:B01----:R-:W-:Y:S05]  /*1a40*/  BSYNC.RECONVERGENT B2 ;  /* 0x0000000000027941 */ /* 0x003fea0003800200 */
.L_x_84:
[----:B------:R-:W-:-:S04]  /*1a50*/  IMAD.MOV.U32 R19, RZ, RZ, 0x4 ;  /* 0x00000004ff137424 */ /* 0x000fc800078e00ff */
[----:B------:R-:W-:-:S05]  /*1a60*/  IMAD.WIDE R18, R6, R19, UR14 ;  /* 0x0000000e06127e25 */ /* 0x000fca000f8e0213 */
[----:B------:R-:W2:Y:S01]  /*1a70*/  LDG.E R2, desc[UR10][R18.64] ;  /* 0x0000000a12027981 */ /* 0x000ea2000c1e1900 */
[----:B------:R-:W-:Y:S01]  /*1a80*/  BSSY.RECONVERGENT B2, `(.L_x_87) ;  /* 0x000001e000027945 */ /* 0x000fe20003800200 */
[----:B--2---:R-:W-:Y:S02]  /*1a90*/  SHF.R.S32.HI R0, RZ, 0x1f, R2 ;  /* 0x0000001fff007819 */ /* 0x004fe40000011402 */
[----:B------:R-:W-:-:S04]  /*1aa0*/  IADD3 R32, P0, PT, R2, R34, RZ ;  /* 0x0000002202207210 */ /* 0x000fc80007f1e0ff */
[----:B------:R-:W-:-:S04]  /*1ab0*/  IADD3.X R25, PT, PT, R0, R35, RZ, P0, !PT ;  /* 0x0000002300197210 */ /* 0x000fc800007fe4ff */
[----:B------:R-:W-:-:S04]  /*1ac0*/  LOP3.LUT R5, R25, UR9, RZ, 0xfc, !PT ;  /* 0x0000000919057c12 */ /* 0x000fc8000f8efcff */
[----:B------:R-:W-:-:S13]  /*1ad0*/  ISETP.NE.U32.AND P0, PT, R5, RZ, PT ;  /* 0x000000ff0500720c */ /* 0x000fda0003f05070 */
[----:B------:R-:W-:Y:S05]  /*1ae0*/  @P0 BRA `(.L_x_88) ;  /* 0x00000000004c0947 */ /* 0x000fea0003800000 */
[----:B------:R-:W0:Y:S02]  /*1af0*/  LDCU UR8, c[0x0][0x3b0] ;  /* 0x00007600ff0877ac */ /* 0x000e240008000800 */
[----:B0-----:R-:W0:Y:S01]  /*1b00*/  I2F.U32.RP R7, UR8 ;  /* 0x0000000800077d06 */ /* 0x001e220008209000 */
        /* <DEDUP_REMOVED lines=17> */
.L_x_88:
[----:B------:R-:W-:Y:S01]  /*1c20*/  IMAD.U32 R15, RZ, RZ, UR9 ;  /* 0x00000009ff0f7e24 */ /* 0x000fe2000f8e00ff */
[----:B------:R-:W-:-:S07]  /*1c30*/  MOV R26, 0x1c50 ;  /* 0x00001c50001a7802 */ /* 0x000fce0000000f00 */
[----:B------:R-:W-:Y:S05]  /*1c40*/  CALL.REL.NOINC `($__internal_1_$__cuda_sm20_rem_s64) ;  /* 0x000000c400ec7944 */ /* 0x000fea0003c00000 */
[----:B------:R-:W-:-:S07]  /*1c50*/  IMAD.MOV.U32 R5, RZ, RZ, R22 ;  /* 0x000000ffff057224 */ /* 0x000fce00078e0016 */
.L_x_89:
[----:B------:R-:W-:Y:S05]  /*1c60*/  BSYNC.RECONVERGENT B2 ;  /* 0x0000000000027941 */ /* 0x000fea0003800200 */
.L_x_87:
[----:B------:R-:W-:Y:S01]  /*1c70*/  IADD3 R32, P0, PT, R2, -R34, RZ ;  /* 0x8000002202207210 */ /* 0x000fe20007f1e0ff */
[----:B------:R0:W-:Y:S01]  /*1c80*/  STG.E desc[UR10][R18.64], R5 ;  /* 0x0000000512007986 */ /* 0x0001e2000c10190a */
[----:B------:R-:W-:Y:S02]  /*1c90*/  BSSY.RECONVERGENT B2, `(.L_x_90) ;  /* 0x000001c000027945 */ /* 0x000fe40003800200 */
[----:B------:R-:W-:-:S04]  /*1ca0*/  IADD3.X R25, PT, PT, R0, ~R35, RZ, P0, !PT ;  /* 0x8000002300197210 */ /* 0x000fc800007fe4ff */
[----:B------:R-:W-:-:S04]  /*1cb0*/  LOP3.LUT R0, R25, UR9, RZ, 0xfc, !PT ;  /* 0x0000000919007c12 */ /* 0x000fc8000f8efcff */
[----:B------:R-:W-:-:S13]  /*1cc0*/  ISETP.NE.U32.AND P0, PT, R0, RZ, PT ;  /* 0x000000ff0000720c */ /* 0x000fda0003f05070 */
[----:B0-----:R-:W-:Y:S05]  /*1cd0*/  @P0 BRA `(.L_x_91) ;  /* 0x0000000000500947 */ /* 0x001fea0003800000 */
[----:B------:R-:W0:Y:S01]  /*1ce0*/  LDCU UR8, c[0x0][0x3b0] ;  /* 0x00007600ff0877ac */ /* 0x000e220008000800 */
[----:B------:R-:W-:Y:S01]  /*1cf0*/  IMAD.MOV.U32 R23, RZ, RZ, RZ ;  /* 0x000000ffff177224 */ /* 0x000fe200078e00ff */
[----:B0-----:R-:W0:Y:S01]  /*1d00*/  I2F.U32.RP R2, UR8 ;  /* 0x0000000800027d06 */ /* 0x001e220008209000 */
[----:B------:R-:W-:-:S07]  /*1d10*/  ISETP.NE.U32.AND P1, PT, RZ, UR8, PT ;  /* 0x00000008ff007c0c */ /* 0x000fce000bf25070 */
[----:B0-----:R-:W0:Y:S02]  /*1d20*/  MUFU.RCP R2, R2 ;  /* 0x0000000200027308 */ /* 0x001e240000001000 */
[----:B0-----:R-:W-:-:S06]  /*1d30*/  VIADD R14, R2, 0xffffffe ;  /* 0x0ffffffe020e7836 */ /* 0x001fcc0000000000 */
[----:B------:R0:W1:Y:S02]  /*1d40*/  F2I.FTZ.U32.TRUNC.NTZ R15, R14 ;  /* 0x0000000e000f7305 */ /* 0x000064000021f000 */
[----:B0-----:R-:W-:Y:S01]  /*1d50*/  MOV R14, RZ ;  /* 0x000000ff000e7202 */ /* 0x001fe20000000f00 */
        /* <DEDUP_REMOVED lines=12> */
.L_x_91:
[----:B------:R-:W-:Y:S01]  /*1e20*/  IMAD.U32 R15, RZ, RZ, UR9 ;  /* 0x00000009ff0f7e24 */ /* 0x000fe2000f8e00ff */
[----:B------:R-:W-:-:S07]  /*1e30*/  MOV R26, 0x1e50 ;  /* 0x00001e50001a7802 */ /* 0x000fce0000000f00 */
[----:B------:R-:W-:Y:S05]  /*1e40*/  CALL.REL.NOINC `($__internal_1_$__cuda_sm20_rem_s64) ;  /* 0x000000c4006c7944 */ /* 0x000fea0003c00000 */
.L_x_92:
[----:B------:R-:W-:Y:S05]  /*1e50*/  BSYNC.RECONVERGENT B2 ;  /* 0x0000000000027941 */ /* 0x000fea0003800200 */
.L_x_90:
[----:B------:R-:W0:Y:S01]  /*1e60*/  LDC R5, c[0x0][0x3b0] ;  /* 0x0000ec00ff057b82 */ /* 0x000e220000000800 */
[----:B------:R-:W-:Y:S01]  /*1e70*/  BSSY.RECONVERGENT B2, `(.L_x_93) ;  /* 0x000001c000027945 */ /* 0x000fe20003800200 */
[----:B0-----:R-:W-:-:S04]  /*1e80*/  IADD3 R32, P0, PT, R22, R5, RZ ;  /* 0x0000000516207210 */ /* 0x001fc80007f1e0ff */
[----:B------:R-:W-:-:S04]  /*1e90*/  IADD3.X R25, PT, PT, R23, UR9, RZ, P0, !PT ;  /* 0x0000000917197c10 */ /* 0x000fc800087fe4ff */
[----:B------:R-:W-:-:S04]  /*1ea0*/  LOP3.LUT R0, R25, UR9, RZ, 0xfc, !PT ;  /* 0x0000000919007c12 */ /* 0x000fc8000f8efcff */
[----:B------:R-:W-:-:S13]  /*1eb0*/  ISETP.NE.U32.AND P0, PT, R0, RZ, PT ;  /* 0x000000ff0000720c */ /* 0x000fda0003f05070 */
[----:B------:R-:W-:Y:S05]  /*1ec0*/  @P0 BRA `(.L_x_94) ;  /* 0x0000000000480947 */ /* 0x000fea0003800000 */
[----:B------:R-:W0:Y:S01]  /*1ed0*/  I2F.U32.RP R2, R5 ;  /* 0x0000000500027306 */ /* 0x000e220000209000 */
[----:B------:R-:W-:-:S07]  /*1ee0*/  ISETP.NE.U32.AND P1, PT, R5, RZ, PT ;  /* 0x000000ff0500720c */ /* 0x000fce0003f25070 */
[----:B0-----:R-:W0:Y:S02]  /*1ef0*/  MUFU.RCP R2, R2 ;  /* 0x0000000200027308 */ /* 0x001e240000001000 */
[----:B0-----:R-:W-:-:S06]  /*1f00*/  IADD3 R14, PT, PT, R2, 0xffffffe, RZ ;  /* 0x0ffffffe020e7810 */ /* 0x001fcc0007ffe0ff */
[----:B------:R0:W1:Y:S02]  /*1f10*/  F2I.FTZ.U32.TRUNC.NTZ R15, R14 ;  /* 0x0000000e000f7305 */ /* 0x000064000021f000 */
[----:B0-----:R-:W-:Y:S02]  /*1f20*/  IMAD.MOV.U32 R14, RZ, RZ, RZ ;  /* 0x000000ffff0e7224 */ /* 0x001fe400078e00ff */
[----:B-1----:R-:W-:-:S04]  /*1f30*/  IMAD.MOV R0, RZ, RZ, -R15 ;  /* 0x000000ffff007224 */ /* 0x002fc800078e0a0f */
[----:B------:R-:W-:-:S04]  /*1f40*/  IMAD R7, R0, R5, RZ ;  /* 0x0000000500077224 */ /* 0x000fc800078e02ff */
[----:B------:R-:W-:-:S06]  /*1f50*/  IMAD.HI.U32 R7, R15, R7, R14 ;  /* 0x000000070f077227 */ /* 0x000fcc00078e000e */
[----:B------:R-:W-:-:S05]  /*1f60*/  IMAD.HI.U32 R0, R7, R32, RZ ;  /* 0x0000002007007227 */ /* 0x000fca00078e00ff */
[----:B------:R-:W-:-:S05]  /*1f70*/  IADD3 R0, PT, PT, -R0, RZ, RZ ;  /* 0x000000ff00007210 */ /* 0x000fca0007ffe1ff */
[----:B------:R-:W-:-:S05]  /*1f80*/  IMAD R0, R5, R0, R32 ;  /* 0x0000000005007224 */ /* 0x000fca00078e0220 */
[----:B------:R-:W-:-:S13]  /*1f90*/  ISETP.GE.U32.AND P0, PT, R0, R5, PT ;  /* 0x000000050000720c */ /* 0x000fda0003f06070 */
[----:B------:R-:W-:-:S05]  /*1fa0*/  @P0 IMAD.IADD R0, R0, 0x1, -R5 ;  /* 0x0000000100000824 */ /* 0x000fca00078e0a05 */
[----:B------:R-:W-:-:S13]  /*1fb0*/  ISETP.GE.U32.AND P0, PT, R0, R5, PT ;  /* 0x000000050000720c */ /* 0x000fda0003f06070 */
[----:B------:R-:W-:Y:S01]  /*1fc0*/  @P0 IMAD.IADD R0, R0, 0x1, -R5 ;  /* 0x0000000100000824 */ /* 0x000fe200078e0a05 */
[----:B------:R-:W-:Y:S01]  /*1fd0*/  @!P1 LOP3.LUT R0, RZ, R5, RZ, 0x33, !PT ;  /* 0x00000005ff009212 */ /* 0x000fe200078e33ff */
[----:B------:R-:W-:Y:S06]  /*1fe0*/  BRA `(.L_x_95) ;  /* 0x0000000000107947 */ /* 0x000fec0003800000 */
.L_x_94:
[----:B------:R-:W-:Y:S02]  /*1ff0*/  MOV R15, UR9 ;  /* 0x00000009000f7c02 */ /* 0x000fe40008000f00 */
[----:B------:R-:W-:-:S07]  /*2000*/  MOV R26, 0x2020 ;  /* 0x00002020001a7802 */ /* 0x000fce0000000f00 */
[----:B------:R-:W-:Y:S05]  /*2010*/  CALL.REL.NOINC `($__internal_1_$__cuda_sm20_rem_s64) ;  /* 0x000000c000f87944 */ /* 0x000fea0003c00000 */
[----:B------:R-:W-:-:S07]  /*2020*/  IMAD.MOV.U32 R0, RZ, RZ, R22 ;  /* 0x000000ffff007224 */ /* 0x000fce00078e0016 */
.L_x_95:
[----:B------:R-:W-:Y:S05]  /*2030*/  BSYNC.RECONVERGENT B2 ;  /* 0x0000000000027941 */ /* 0x000fea0003800200 */
.L_x_93:
[----:B------:R-:W-:Y:S01]  /*2040*/  IMAD.MOV.U32 R18, RZ, RZ, 0x4 ;  /* 0x00000004ff127424 */ /* 0x000fe200078e00ff */
[----:B------:R0:W-:Y:S03]  /*2050*/  STG.E desc[UR10][R20.64], R0 ;  /* 0x0000000014007986 */ /* 0x0001e6000c10190a */
[----:B------:R-:W-:-:S05]  /*2060*/  IMAD.WIDE R18, R3, R18, UR12 ;  /* 0x0000000c03127e25 */ /* 0x000fca000f8e0212 */
[----:B------:R-:W2:Y:S01]  /*2070*/  LDG.E R33, desc[UR10][R18.64] ;  /* 0x0000000a12217981 */ /* 0x000ea2000c1e1900 */
[----:B------:R-:W-:Y:S01]  /*2080*/  BSSY.RECONVERGENT B2, `(.L_x_96) ;  /* 0x000001f000027945 */ /* 0x000fe20003800200 */
[----:B--2---:R-:W-:-:S05]  /*2090*/  IMAD.WIDE R32, R33, R4, RZ ;  /* 0x0000000421207225 */ /* 0x004fca00078e02ff */
[----:B------:R-:W-:-:S04]  /*20a0*/  LOP3.LUT R2, R33, UR9, RZ, 0xfc, !PT ;  /* 0x0000000921027c12 */ /* 0x000fc8000f8efcff */
[----:B------:R-:W-:-:S13]  /*20b0*/  ISETP.NE.U32.AND P0, PT, R2, RZ, PT ;  /* 0x000000ff0200720c */ /* 0x000fda0003f05070 */
[----:B0-----:R-:W-:Y:S05]  /*20c0*/  @P0 BRA `(.L_x_97) ;  /* 0x0000000000500947 */ /* 0x001fea0003800000 */
[----:B------:R-:W0:Y:S02]  /*20d0*/  LDCU UR8, c[0x0][0x3b0] ;  /* 0x00007600ff0877ac */ /* 0x000e240008000800 */
[----:B0-----:R-:W0:Y:S01]  /*20e0*/  I2F.U32.RP R5, UR8 ;  /* 0x0000000800057d06 */ /* 0x001e220008209000 */
[----:B------:R-:W-:-:S07]  /*20f0*/  ISETP.NE.U32.AND P1, PT, RZ, UR8, PT ;  /* 0x00000008ff007c0c */ /* 0x000fce000bf25070 */
[----:B0-----:R-:W0:Y:S02]  /*2100*/  MUFU.RCP R5, R5 ;  /* 0x0000000500057308 */ /* 0x001e240000001000 */
[----:B0-----:R-:W-:Y:S01]  /*2110*/  IADD3 R2, PT, PT, R5, 0xffffffe, RZ ;  /* 0x0ffffffe05027810 */ /* 0x001fe20007ffe0ff */
[----:B------:R-:W-:-:S05]  /*2120*/  HFMA2 R5, -RZ, RZ, 0, 0 ;  /* 0x00000000ff057431 */ /* 0x000fca00000001ff */
        /* <DEDUP_REMOVED lines=14> */
.L_x_97:
[----:B------:R-:W-:Y:S01]  /*2210*/  IMAD.MOV.U32 R25, RZ, RZ, R33 ;  /* 0x000000ffff197224 */ /* 0x000fe200078e0021 */
[----:B------:R-:W-:Y:S01]  /*2220*/  MOV R26, 0x2250 ;  /* 0x00002250001a7802 */ /* 0x000fe20000000f00 */
[----:B------:R-:W-:-:S07]  /*2230*/  IMAD.U32 R15, RZ, RZ, UR9 ;  /* 0x00000009ff0f7e24 */ /* 0x000fce000f8e00ff */
[----:B------:R-:W-:Y:S05]  /*2240*/  CALL.REL.NOINC `($__internal_1_$__cuda_sm20_rem_s64) ;  /* 0x000000c0006c7944 */ /* 0x000fea0003c00000 */
[----:B------:R-:W-:Y:S01]  /*2250*/  MOV R4, R22 ;  /* 0x0000001600047202 */ /* 0x000fe20000000f00 */
[----:B------:R-:W-:-:S07]  /*2260*/  IMAD.MOV.U32 R5, RZ, RZ, R23 ;  /* 0x000000ffff057224 */ /* 0x000fce00078e0017 */
.L_x_98:
[----:B------:R-:W-:Y:S05]  /*2270*/  BSYNC.RECONVERGENT B2 ;  /* 0x0000000000027941 */ /* 0x000fea0003800200 */
.L_x_96:
        /* <DEDUP_REMOVED lines=29> */
.L_x_100:
[----:B------:R-:W-:Y:S01]  /*2450*/  IMAD.U32 R15, RZ, RZ, UR9 ;  /* 0x00000009ff0f7e24 */ /* 0x000fe2000f8e00ff */
[----:B------:R-:W-:-:S07]  /*2460*/  MOV R26, 0x2480 ;  /* 0x00002480001a7802 */ /* 0x000fce0000000f00 */
[----:B------:R-:W-:Y:S05]  /*2470*/  CALL.REL.NOINC `($__internal_1_$__cuda_sm20_rem_s64) ;  /* 0x000000bc00e07944 */ /* 0x000fea0003c00000 */
[----:B------:R-:W-:-:S07]  /*2480*/  IMAD.MOV.U32 R3, RZ, RZ, R22 ;  /* 0x000000ffff037224 */ /* 0x000fce00078e0016 */
.L_x_101:
[----:B------:R-:W-:Y:S05]  /*2490*/  BSYNC.RECONVERGENT B2 ;  /* 0x0000000000027941 */ /* 0x000fea0003800200 */
.L_x_99:
        /* <DEDUP_REMOVED lines=27> */
.L_x_103:
[----:B------:R-:W-:Y:S01]  /*2650*/  IMAD.U32 R15, RZ, RZ, UR9 ;  /* 0x00000009ff0f7e24 */ /* 0x000fe2000f8e00ff */
[----:B------:R-:W-:-:S07]  /*2660*/  MOV R26, 0x2680 ;  /* 0x00002680001a7802 */ /* 0x000fce0000000f00 */
[----:B------:R-:W-:Y:S05]  /*2670*/  CALL.REL.NOINC `($__internal_1_$__cuda_sm20_rem_s64) ;  /* 0x000000bc00607944 */ /* 0x000fea0003c00000 */
.L_x_104:
[----:B------:R-:W-:Y:S05]  /*2680*/  BSYNC.RECONVERGENT B2 ;  /* 0x0000000000027941 */ /* 0x000fea0003800200 */
.L_x_102:
        /* <DEDUP_REMOVED lines=25> */
.L_x_106:
[----:B------:R-:W-:Y:S02]  /*2820*/  MOV R15, UR9 ;  /* 0x00000009000f7c02 */ /* 0x000fe40008000f00 */
[----:B------:R-:W-:-:S07]  /*2830*/  MOV R26, 0x2850 ;  /* 0x00002850001a7802 */ /* 0x000fce0000000f00 */
[----:B------:R-:W-:Y:S05]  /*2840*/  CALL.REL.NOINC `($__internal_1_$__cuda_sm20_rem_s64) ;  /* 0x000000b800ec7944 */ /* 0x000fea0003c00000 */
[----:B------:R-:W-:-:S07]  /*2850*/  IMAD.MOV.U32 R0, RZ, RZ, R22 ;  /* 0x000000ffff007224 */ /* 0x000fce00078e0016 */
.L_x_107:
[----:B------:R-:W-:Y:S05]  /*2860*/  BSYNC.RECONVERGENT B2 ;  /* 0x0000000000027941 */ /* 0x000fea0003800200 */
.L_x_105:
[----:B------:R2:W-:Y:S01]  /*2870*/  STG.E desc[UR10][R18.64], R0 ;  /* 0x0000000012007986 */ /* 0x0005e2000c10190a */
[----:B------:R-:W-:-:S07]  /*2880*/  IMAD.MOV.U32 R14, RZ, RZ, R13 ;  /* 0x000000ffff0e7224 */ /* 0x000fce00078e000d */
.L_x_83:
[----:B01----:R-:W-:Y:S05]  /*2890*/  BSYNC.RECONVERGENT B1 ;  /* 0x0000000000017941 */ /* 0x003fea0003800200 */
.L_x_82:
[----:B--2---:R-:W2:Y:S01]  /*28a0*/  LDC R0, c[0x0][0x3b0] ;  /* 0x0000ec00ff007b82 */ /* 0x004ea20000000800 */
[----:B------:R-:W-:-:S13]  /*28b0*/  ISETP.NE.AND P0, PT, R17, R12, PT ;  /* 0x0000000c1100720c */ /* 0x000fda0003f05270 */
[----:B------:R-:W-:Y:S05]  /*28c0*/  @!P0 BRA `(.L_x_81) ;  /* 0x0000002400108947 */ /* 0x000fea0003800000 */
.L_x_156:
[-C--:B------:R-:W-:Y:S01]  /*28d0*/  IABS R4, R11.reuse ;  /* 0x0000000b00047213 */ /* 0x080fe20000000000 */
[----:B------:R-:W-:Y:S01]  /*28e0*/  IMAD.MOV.U32 R21, RZ, RZ, 0x4 ;  /* 0x00000004ff157424 */ /* 0x000fe200078e00ff */
[----:B------:R-:W-:Y:S02]  /*28f0*/  IABS R5, R14 ;  /* 0x0000000e00057213 */ /* 0x000fe40000000000 */
[----:B------:R-:W0:Y:S01]  /*2900*/  I2F.RP R6, R4 ;  /* 0x0000000400067306 */ /* 0x000e220000209400 */
[----:B------:R-:W-:-:S07]  /*2910*/  IABS R15, R11 ;  /* 0x0000000b000f7213 */ /* 0x000fce0000000000 */
[----:B0-----:R-:W0:Y:S02]  /*2920*/  MUFU.RCP R6, R6 ;  /* 0x0000000600067308 */ /* 0x001e240000001000 */
[----:B0-----:R-:W-:-:S06]  /*2930*/  IADD3 R2, PT, PT, R6, 0xffffffe, RZ ;  /* 0x0ffffffe06027810 */ /* 0x001fcc0007ffe0ff */
[----:B------:R0:W1:Y:S02]  /*2940*/  F2I.FTZ.U32.TRUNC.NTZ R3, R2 ;  /* 0x0000000200037305 */ /* 0x000064000021f000 */
[----:B0-----:R-:W-:Y:S02]  /*2950*/  IMAD.MOV.U32 R2, RZ, RZ, RZ ;  /* 0x000000ffff027224 */ /* 0x001fe400078e00ff */
[----:B-1----:R-:W-:-:S04]  /*2960*/  IMAD.MOV R7, RZ, RZ, -R3 ;  /* 0x000000ffff077224 */ /* 0x002fc800078e0a03 */
[----:B------:R-:W-:-:S04]  /*2970*/  IMAD R7, R7, R4, RZ ;  /* 0x0000000407077224 */ /* 0x000fc800078e02ff */
[----:B------:R-:W-:Y:S01]  /*2980*/  IMAD.HI.U32 R16, R3, R7, R2 ;  /* 0x0000000703107227 */ /* 0x000fe200078e0002 */
[----:B------:R-:W-:-:S05]  /*2990*/  IADD3 R3, PT, PT, RZ, -R15, RZ ;  /* 0x8000000fff037210 */ /* 0x000fca0007ffe0ff */
[----:B------:R-:W-:-:S04]  /*29a0*/  IMAD.HI.U32 R2, R16, R5, RZ ;  /* 0x0000000510027227 */ /* 0x000fc800078e00ff */
[----:B------:R-:W-:-:S05]  /*29b0*/  IMAD R3, R2, R3, R5 ;  /* 0x0000000302037224 */ /* 0x000fca00078e0205 */
[----:B------:R-:W-:-:S13]  /*29c0*/  ISETP.GT.U32.AND P1, PT, R4, R3, PT ;  /* 0x000000030400720c */ /* 0x000fda0003f24070 */
[----:B------:R-:W-:Y:S02]  /*29d0*/  @!P1 IMAD.IADD R3, R3, 0x1, -R4 ;  /* 0x0000000103039824 */ /* 0x000fe400078e0a04 */
[----:B------:R-:W-:Y:S01]  /*29e0*/  @!P1 VIADD R2, R2, 0x1 ;  /* 0x0000000102029836 */ /* 0x000fe20000000000 */
[----:B------:R-:W-:Y:S02]  /*29f0*/  ISETP.NE.AND P1, PT, R11, RZ, PT ;  /* 0x000000ff0b00720c */ /* 0x000fe40003f25270 */
[----:B------:R-:W-:Y:S02]  /*2a00*/  ISETP.GE.U32.AND P0, PT, R3, R4, PT ;  /* 0x000000040300720c */ /* 0x000fe40003f06070 */
[----:B------:R-:W-:-:S04]  /*2a10*/  LOP3.LUT R3, R14, R11, RZ, 0x3c, !PT ;  /* 0x0000000b0e037212 */ /* 0x000fc800078e3cff */
[----:B------:R-:W-:-:S07]  /*2a20*/  ISETP.GE.AND P2, PT, R3, RZ, PT ;  /* 0x000000ff0300720c */ /* 0x000fce0003f46270 */
[----:B------:R-:W-:-:S05]  /*2a30*/  @P0 IADD3 R2, PT, PT, R2, 0x1, RZ ;  /* 0x0000000102020810 */ /* 0x000fca0007ffe0ff */
[----:B------:R-:W-:Y:S02]  /*2a40*/  IMAD.MOV.U32 R4, RZ, RZ, R2 ;  /* 0x000000ffff047224 */ /* 0x000fe400078e0002 */
[----:B------:R-:W0:Y:S02]  /*2a50*/  LDC.64 R2, c[0x0][0x3a0] ;  /* 0x0000e800ff027b82 */ /* 0x000e240000000a00 */
[----:B------:R-:W-:Y:S01]  /*2a60*/  @!P2 IMAD.MOV R4, RZ, RZ, -R4 ;  /* 0x000000ffff04a224 */ /* 0x000fe200078e0a04 */
[----:B------:R-:W-:-:S04]  /*2a70*/  @!P1 LOP3.LUT R4, RZ, R11, RZ, 0x33, !PT ;  /* 0x0000000bff049212 */ /* 0x000fc800078e33ff */
[C---:B------:R-:W-:Y:S02]  /*2a80*/  SHF.L.U32 R5, R4.reuse, R9, RZ ;  /* 0x0000000904057219 */ /* 0x040fe400000006ff */
[----:B------:R-:W-:Y:S02]  /*2a90*/  SHF.L.U32 R6, R4, UR7, RZ ;  /* 0x0000000704067c19 */ /* 0x000fe400080006ff */
[----:B------:R-:W-:-:S05]  /*2aa0*/  IADD3 R5, PT, PT, -R5, R14, RZ ;  /* 0x0000000e05057210 */ /* 0x000fca0007ffe1ff */
[----:B------:R-:W-:Y:S01]  /*2ab0*/  IMAD.IADD R6, R5, 0x1, R6 ;  /* 0x0000000105067824 */ /* 0x000fe200078e0206 */
[----:B------:R-:W-:-:S03]  /*2ac0*/  IADD3 R5, PT, PT, R8, R5, RZ ;  /* 0x0000000508057210 */ /* 0x000fc60007ffe0ff */
[----:B------:R-:W-:Y:S02]  /*2ad0*/  IMAD.IADD R4, R11, 0x1, R6 ;  /* 0x000000010b047824 */ /* 0x000fe400078e0206 */
[----:B0-----:R-:W-:-:S04]  /*2ae0*/  IMAD.WIDE R2, R5, 0x4, R2 ;  /* 0x0000000405027825 */ /* 0x001fc800078e0202 */
[----:B------:R-:W-:Y:S01]  /*2af0*/  IMAD.WIDE R20, R4, R21, UR14 ;  /* 0x0000000e04147e25 */ /* 0x000fe2000f8e0215 */
[----:B------:R-:W3:Y:S04]  /*2b00*/  LDG.E R5, desc[UR10][R2.64] ;  /* 0x0000000a02057981 */ /* 0x000ee8000c1e1900 */
[----:B------:R-:W3:Y:S01]  /*2b10*/  LDG.E R32, desc[UR10][R20.64] ;  /* 0x0000000a14207981 */ /* 0x000ee2000c1e1900 */
[----:B------:R-:W-:Y:S01]  /*2b20*/  BSSY.RECONVERGENT B1, `(.L_x_108) ;  /* 0x000001e000017945 */ /* 0x000fe20003800200 */
[----:B---3--:R-:W-:-:S05]  /*2b30*/  IMAD.WIDE R32, R32, R5, RZ ;  /* 0x0000000520207225 */ /* 0x008fca00078e02ff */
[----:B------:R-:W-:-:S04]  /*2b40*/  LOP3.LUT R7, R33, UR9, RZ, 0xfc, !PT ;  /* 0x0000000921077c12 */ /* 0x000fc8000f8efcff */
[----:B------:R-:W-:-:S13]  /*2b50*/  ISETP.NE.U32.AND P0, PT, R7, RZ, PT ;  /* 0x000000ff0700720c */ /* 0x000fda0003f05070 */
[----:B------:R-:W-:Y:S05]  /*2b60*/  @P0 BRA `(.L_x_109) ;  /* 0x00000000004c0947 */ /* 0x000fea0003800000 */
[----:B------:R-:W0:Y:S01]  /*2b70*/  I2F.U32.RP R7, UR20 ;  /* 0x0000001400077d06 */ /* 0x000e220008209000 */
[----:B------:R-:W-:Y:S01]  /*2b80*/  IMAD.MOV.U32 R2, RZ, RZ, RZ ;  /* 0x000000ffff027224 */ /* 0x000fe200078e00ff */
[----:B------:R-:W-:Y:S01]  /*2b90*/  ISETP.NE.U32.AND P1, PT, RZ, UR20, PT ;  /* 0x00000014ff007c0c */ /* 0x000fe2000bf25070 */
[----:B------:R-:W-:-:S05]  /*2ba0*/  IMAD.MOV.U32 R35, RZ, RZ, RZ ;  /* 0x000000ffff237224 */ /* 0x000fca00078e00ff */
[----:B0-----:R-:W0:Y:S02]  /*2bb0*/  MUFU.RCP R7, R7 ;  /* 0x0000000700077308 */ /* 0x001e240000001000 */
[----:B0-----:R-:W-:-:S06]  /*2bc0*/  VIADD R15, R7, 0xffffffe ;  /* 0x0ffffffe070f7836 */ /* 0x001fcc0000000000 */
[----:B------:R-:W0:Y:S02]  /*2bd0*/  F2I.FTZ.U32.TRUNC.NTZ R3, R15 ;  /* 0x0000000f00037305 */ /* 0x000e24000021f000 */
[----:B0-----:R-:W-:-:S05]  /*2be0*/  IADD3 R19, PT, PT, RZ, -R3, RZ ;  /* 0x80000003ff137210 */ /* 0x001fca0007ffe0ff */
        /* <DEDUP_REMOVED lines=11> */
.L_x_109:
[----:B------:R-:W-:Y:S01]  /*2ca0*/  MOV R25, R33 ;  /* 0x0000002100197202 */ /* 0x000fe20000000f00 */
[----:B------:R-:W-:Y:S01]  /*2cb0*/  IMAD.U32 R15, RZ, RZ, UR9 ;  /* 0x00000009ff0f7e24 */ /* 0x000fe2000f8e00ff */
[----:B------:R-:W-:-:S07]  /*2cc0*/  MOV R26, 0x2ce0 ;  /* 0x00002ce0001a7802 */ /* 0x000fce0000000f00 */
[----:B--2---:R-:W-:Y:S05]  /*2cd0*/  CALL.REL.NOINC `($__internal_1_$__cuda_sm20_rem_s64) ;  /* 0x000000b400c87944 */ /* 0x004fea0003c00000 */
[----:B------:R-:W-:Y:S01]  /*2ce0*/  IMAD.MOV.U32 R34, RZ, RZ, R22 ;  /* 0x000000ffff227224 */ /* 0x000fe200078e0016 */
[----:B------:R-:W-:-:S07]  /*2cf0*/  MOV R35, R23 ;  /* 0x0000001700237202 */ /* 0x000fce0000000f00 */
.L_x_110:
[----:B------:R-:W-:Y:S05]  /*2d00*/  BSYNC.RECONVERGENT B1 ;  /* 0x0000000000017941 */ /* 0x000fea0003800200 */
.L_x_108:
[----:B------:R-:W-:-:S04]  /*2d10*/  IMAD.MOV.U32 R19, RZ, RZ, 0x4 ;  /* 0x00000004ff137424 */ /* 0x000fc800078e00ff */
[----:B------:R-:W-:-:S05]  /*2d20*/  IMAD.WIDE R18, R6, R19, UR14 ;  /* 0x0000000e06127e25 */ /* 0x000fca000f8e0213 */
[----:B------:R-:W3:Y:S01]  /*2d30*/  LDG.E R3, desc[UR10][R18.64] ;  /* 0x0000000a12037981 */ /* 0x000ee2000c1e1900 */
[----:B------:R-:W-:Y:S01]  /*2d40*/  BSSY.RECONVERGENT B1, `(.L_x_111) ;  /* 0x000001d000017945 */ /* 0x000fe20003800200 */
[----:B---3--:R-:W-:Y:S02]  /*2d50*/  SHF.R.S32.HI R2, RZ, 0x1f, R3 ;  /* 0x0000001fff027819 */ /* 0x008fe40000011403 */
[----:B------:R-:W-:-:S05]  /*2d60*/  IADD3 R32, P0, PT, R3, R34, RZ ;  /* 0x0000002203207210 */ /* 0x000fca0007f1e0ff */
[----:B------:R-:W-:-:S05]  /*2d70*/  IMAD.X R25, R2, 0x1, R35, P0 ;  /* 0x0000000102197824 */ /* 0x000fca00000e0623 */
        /* <DEDUP_REMOVED lines=21> */
.L_x_112:
[----:B------:R-:W-:Y:S02]  /*2ed0*/  MOV R15, UR9 ;  /* 0x00000009000f7c02 */ /* 0x000fe40008000f00 */
[----:B------:R-:W-:-:S07]  /*2ee0*/  MOV R26, 0x2f00 ;  /* 0x00002f00001a7802 */ /* 0x000fce0000000f00 */
[----:B--2---:R-:W-:Y:S05]  /*2ef0*/  CALL.REL.NOINC `($__internal_1_$__cuda_sm20_rem_s64) ;  /* 0x000000b400407944 */ /* 0x004fea0003c00000 */
[----:B------:R-:W-:-:S07]  /*2f00*/  IMAD.MOV.U32 R7, RZ, RZ, R22 ;  /* 0x000000ffff077224 */ /* 0x000fce00078e0016 */
.L_x_113:
[----:B------:R-:W-:Y:S05]  /*2f10*/  BSYNC.RECONVERGENT B1 ;  /* 0x0000000000017941 */ /* 0x000fea0003800200 */
.L_x_111:
[----:B------:R-:W-:Y:S01]  /*2f20*/  IADD3 R32, P0, PT, R3, -R34, RZ ;  /* 0x8000002203207210 */ /* 0x000fe20007f1e0ff */
[----:B------:R0:W-:Y:S01]  /*2f30*/  STG.E desc[UR10][R18.64], R7 ;  /* 0x0000000712007986 */ /* 0x0001e2000c10190a */
[----:B------:R-:W-:Y:S03]  /*2f40*/  BSSY.RECONVERGENT B1, `(.L_x_114) ;  /* 0x000001b000017945 */ /* 0x000fe60003800200 */
[----:B------:R-:W-:-:S05]  /*2f50*/  IMAD.X R25, R2, 0x1, ~R35, P0 ;  /* 0x0000000102197824 */ /* 0x000fca00000e0e23 */
[----:B------:R-:W-:-:S04]  /*2f60*/  LOP3.LUT R2, R25, UR9, RZ, 0xfc, !PT ;  /* 0x0000000919027c12 */ /* 0x000fc8000f8efcff */
[----:B------:R-:W-:-:S13]  /*2f70*/  ISETP.NE.U32.AND P0, PT, R2, RZ, PT ;  /* 0x000000ff0200720c */ /* 0x000fda0003f05070 */
[----:B0-----:R-:W-:Y:S05]  /*2f80*/  @P0 BRA `(.L_x_115) ;  /* 0x00000000004c0947 */ /* 0x001fea0003800000 */
[----:B------:R-:W0:Y:S01]  /*2f90*/  I2F.U32.RP R7, UR20 ;  /* 0x0000001400077d06 */ /* 0x000e220008209000 */
[----:B------:R-:W-:Y:S01]  /*2fa0*/  IMAD.MOV.U32 R2, RZ, RZ, RZ ;  /* 0x000000ffff027224 */ /* 0x000fe200078e00ff */
[----:B------:R-:W-:Y:S01]  /*2fb0*/  ISETP.NE.U32.AND P1, PT, RZ, UR20, PT ;  /* 0x00000014ff007c0c */ /* 0x000fe2000bf25070 */
[----:B------:R-:W-:-:S05]  /*2fc0*/  HFMA2 R23, -RZ, RZ, 0, 0 ;  /* 0x00000000ff177431 */ /* 0x000fca00000001ff */
[----:B0-----:R-:W0:Y:S02]  /*2fd0*/  MUFU.RCP R7, R7 ;  /* 0x0000000700077308 */ /* 0x001e240000001000 */
[----:B0-----:R-:W-:-:S06]  /*2fe0*/  IADD3 R3, PT, PT, R7, 0xffffffe, RZ ;  /* 0x0ffffffe07037810 */ /* 0x001fcc0007ffe0ff */
[----:B------:R-:W0:Y:S02]  /*2ff0*/  F2I.FTZ.U32.TRUNC.NTZ R3, R3 ;  /* 0x0000000300037305 */ /* 0x000e24000021f000 */
[----:B0-----:R-:W-:-:S04]  /*3000*/  IMAD.MOV R15, RZ, RZ, -R3 ;  /* 0x000000ffff0f7224 */ /* 0x001fc800078e0a03 */
        /* <DEDUP_REMOVED lines=11> */
.L_x_115:
[----:B------:R-:W-:Y:S01]  /*30c0*/  IMAD.U32 R15, RZ, RZ, UR9 ;  /* 0x00000009ff0f7e24 */ /* 0x000fe2000f8e00ff */
[----:B------:R-:W-:-:S07]  /*30d0*/  MOV R26, 0x30f0 ;  /* 0x000030f0001a7802 */ /* 0x000fce0000000f00 */
[----:B--2---:R-:W-:Y:S05]  /*30e0*/  CALL.REL.NOINC `($__internal_1_$__cuda_sm20_rem_s64) ;  /* 0x000000b000c47944 */ /* 0x004fea0003c00000 */
.L_x_116:
[----:B------:R-:W-:Y:S05]  /*30f0*/  BSYNC.RECONVERGENT B1 ;  /* 0x0000000000017941 */ /* 0x000fea0003800200 */
.L_x_114:
[----:B--2---:R-:W-:Y:S01]  /*3100*/  IADD3 R32, P0, PT, R22, R0, RZ ;  /* 0x0000000016207210 */ /* 0x004fe20007f1e0ff */
[----:B------:R-:W-:Y:S03]  /*3110*/  BSSY.RECONVERGENT B1, `(.L_x_117) ;  /* 0x000001b000017945 */ /* 0x000fe60003800200 */
[----:B------:R-:W-:-:S04]  /*3120*/  IADD3.X R25, PT, PT, R23, UR9, RZ, P0, !PT ;  /* 0x0000000917197c10 */ /* 0x000fc800087fe4ff */
[----:B------:R-:W-:-:S04]  /*3130*/  LOP3.LUT R2, R25, UR9, RZ, 0xfc, !PT ;  /* 0x0000000919027c12 */ /* 0x000fc8000f8efcff */
[----:B------:R-:W-:-:S13]  /*3140*/  ISETP.NE.U32.AND P0, PT, R2, RZ, PT ;  /* 0x000000ff0200720c */ /* 0x000fda0003f05070 */
[----:B------:R-:W-:Y:S05]  /*3150*/  @P0 BRA `(.L_x_118) ;  /* 0x0000000000480947 */ /* 0x000fea0003800000 */
[----:B------:R-:W0:Y:S01]  /*3160*/  I2F.U32.RP R7, R0 ;  /* 0x0000000000077306 */ /* 0x000e220000209000 */
[----:B------:R-:W-:Y:S01]  /*3170*/  IMAD.MOV.U32 R2, RZ, RZ, RZ ;  /* 0x000000ffff027224 */ /* 0x000fe200078e00ff */
[----:B------:R-:W-:-:S06]  /*3180*/  ISETP.NE.U32.AND P1, PT, R0, RZ, PT ;  /* 0x000000ff0000720c */ /* 0x000fcc0003f25070 */
[----:B0-----:R-:W0:Y:S02]  /*3190*/  MUFU.RCP R7, R7 ;  /* 0x0000000700077308 */ /* 0x001e240000001000 */
[----:B0-----:R-:W-:-:S06]  /*31a0*/  VIADD R15, R7, 0xffffffe ;  /* 0x0ffffffe070f7836 */ /* 0x001fcc0000000000 */
[----:B------:R-:W0:Y:S02]  /*31b0*/  F2I.FTZ.U32.TRUNC.NTZ R3, R15 ;  /* 0x0000000f00037305 */ /* 0x000e24000021f000 */
[----:B0-----:R-:W-:-:S05]  /*31c0*/  IADD3 R19, PT, PT, RZ, -R3, RZ ;  /* 0x80000003ff137210 */ /* 0x001fca0007ffe0ff */
        /* <DEDUP_REMOVED lines=11> */
.L_x_118:
[----:B------:R-:W-:Y:S01]  /*3280*/  IMAD.U32 R15, RZ, RZ, UR9 ;  /* 0x00000009ff0f7e24 */ /* 0x000fe2000f8e00ff */
[----:B------:R-:W-:-:S07]  /*3290*/  MOV R26, 0x32b0 ;  /* 0x000032b0001a7802 */ /* 0x000fce0000000f00 */
[----:B------:R-:W-:Y:S05]  /*32a0*/  CALL.REL.NOINC `($__internal_1_$__cuda_sm20_rem_s64) ;  /* 0x000000b000547944 */ /* 0x000fea0003c00000 */
[----:B------:R-:W-:-:S07]  /*32b0*/  MOV R3, R22 ;  /* 0x0000001600037202 */ /* 0x000fce0000000f00 */
.L_x_119:
[----:B------:R-:W-:Y:S05]  /*32c0*/  BSYNC.RECONVERGENT B1 ;  /* 0x0000000000017941 */ /* 0x000fea0003800200 */
.L_x_117:
        /* <DEDUP_REMOVED lines=9> */
[----:B------:R-:W0:Y:S01]  /*3360*/  I2F.U32.RP R5, UR20 ;  /* 0x0000001400057d06 */ /* 0x000e220008209000 */
[----:B------:R-:W-:Y:S01]  /*3370*/  IMAD.MOV.U32 R2, RZ, RZ, RZ ;  /* 0x000000ffff027224 */ /* 0x000fe200078e00ff */
[----:B------:R-:W-:-:S06]  /*3380*/  ISETP.NE.U32.AND P1, PT, RZ, UR20, PT ;  /* 0x00000014ff007c0c */ /* 0x000fcc000bf25070 */
[----:B0-----:R-:W0:Y:S02]  /*3390*/  MUFU.RCP R5, R5 ;  /* 0x0000000500057308 */ /* 0x001e240000001000 */
[----:B0-----:R-:W-:Y:S02]  /*33a0*/  VIADD R7, R5, 0xffffffe ;  /* 0x0ffffffe05077836 */ /* 0x001fe40000000000 */
[----:B------:R-:W-:-:S04]  /*33b0*/  IMAD.MOV.U32 R5, RZ, RZ, RZ ;  /* 0x000000ffff057224 */ /* 0x000fc800078e00ff */
        /* <DEDUP_REMOVED lines=13> */
.L_x_121:
[----:B------:R-:W-:Y:S01]  /*3490*/  MOV R25, R33 ;  /* 0x0000002100197202 */ /* 0x000fe20000000f00 */
[----:B------:R-:W-:Y:S01]  /*34a0*/  IMAD.U32 R15, RZ, RZ, UR9 ;  /* 0x00000009ff0f7e24 */ /* 0x000fe2000f8e00ff */
[----:B------:R-:W-:-:S07]  /*34b0*/  MOV R26, 0x34d0 ;  /* 0x000034d0001a7802 */ /* 0x000fce0000000f00 */
[----:B------:R-:W-:Y:S05]  /*34c0*/  CALL.REL.NOINC `($__internal_1_$__cuda_sm20_rem_s64) ;  /* 0x000000ac00cc7944 */ /* 0x000fea0003c00000 */
[----:B------:R-:W-:Y:S01]  /*34d0*/  IMAD.MOV.U32 R4, RZ, RZ, R22 ;  /* 0x000000ffff047224 */ /* 0x000fe200078e0016 */
[----:B------:R-:W-:-:S07]  /*34e0*/  MOV R5, R23 ;  /* 0x0000001700057202 */ /* 0x000fce0000000f00 */
.L_x_122:
[----:B------:R-:W-:Y:S05]  /*34f0*/  BSYNC.RECONVERGENT B1 ;  /* 0x0000000000017941 */ /* 0x000fea0003800200 */
.L_x_120:
[----:B------:R-:W-:-:S04]  /*3500*/  IMAD.MOV.U32 R7, RZ, RZ, 0x4 ;  /* 0x00000004ff077424 */ /* 0x000fc800078e00ff */
[----:B------:R-:W-:-:S05]  /*3510*/  IMAD.WIDE R6, R6, R7, UR12 ;  /* 0x0000000c06067e25 */ /* 0x000fca000f8e0207 */
[----:B------:R-:W2:Y:S01]  /*3520*/  LDG.E R3, desc[UR10][R6.64] ;  /* 0x0000000a06037981 */ /* 0x000ea2000c1e1900 */
[----:B------:R-:W-:Y:S01]  /*3530*/  BSSY.RECONVERGENT B1, `(.L_x_123) ;  /* 0x000001d000017945 */ /* 0x000fe20003800200 */
[----:B--2---:R-:W-:Y:S02]  /*3540*/  SHF.R.S32.HI R2, RZ, 0x1f, R3 ;  /* 0x0000001fff027819 */ /* 0x004fe40000011403 */
        /* <DEDUP_REMOVED lines=23> */
.L_x_124:
[----:B------:R-:W-:Y:S02]  /*36c0*/  MOV R15, UR9 ;  /* 0x00000009000f7c02 */ /* 0x000fe40008000f00 */
[----:B------:R-:W-:-:S07]  /*36d0*/  MOV R26, 0x36f0 ;  /* 0x000036f0001a7802 */ /* 0x000fce0000000f00 */
[----:B------:R-:W-:Y:S05]  /*36e0*/  CALL.REL.NOINC `($__internal_1_$__cuda_sm20_rem_s64) ;  /* 0x000000ac00447944 */ /* 0x000fea0003c00000 */
[----:B------:R-:W-:-:S07]  /*36f0*/  IMAD.MOV.U32 R15, RZ, RZ, R22 ;  /* 0x000000ffff0f7224 */ /* 0x000fce00078e0016 */
.L_x_125:
[----:B------:R-:W-:Y:S05]  /*3700*/  BSYNC.RECONVERGENT B1 ;  /* 0x0000000000017941 */ /* 0x000fea0003800200 */
.L_x_123:
        /* <DEDUP_REMOVED lines=26> */
.L_x_127:
[----:B------:R-:W-:Y:S01]  /*38b0*/  IMAD.U32 R15, RZ, RZ, UR9 ;  /* 0x00000009ff0f7e24 */ /* 0x000fe2000f8e00ff */
[----:B------:R-:W-:-:S07]  /*38c0*/  MOV R26, 0x38e0 ;  /* 0x000038e0001a7802 */ /* 0x000fce0000000f00 */
[----:B------:R-:W-:Y:S05]  /*38d0*/  CALL.REL.NOINC `($__internal_1_$__cuda_sm20_rem_s64) ;  /* 0x000000a800c87944 */ /* 0x000fea0003c00000 */
.L_x_128:
[----:B------:R-:W-:Y:S05]  /*38e0*/  BSYNC.RECONVERGENT B1 ;  /* 0x0000000000017941 */ /* 0x000fea0003800200 */
.L_x_126:
[----:B------:R-:W-:Y:S01]  /*38f0*/  IADD3 R32, P0, PT, R22, R0, RZ ;  /* 0x0000000016207210 */ /* 0x000fe20007f1e0ff */
        /* <DEDUP_REMOVED lines=23> */
.L_x_130:
[----:B------:R-:W-:Y:S01]  /*3a70*/  IMAD.U32 R15, RZ, RZ, UR9 ;  /* 0x00000009ff0f7e24 */ /* 0x000fe2000f8e00ff */
[----:B------:R-:W-:-:S07]  /*3a80*/  MOV R26, 0x3aa0 ;  /* 0x00003aa0001a7802 */ /* 0x000fce0000000f00 */
[----:B------:R-:W-:Y:S05]  /*3a90*/  CALL.REL.NOINC `($__internal_1_$__cuda_sm20_rem_s64) ;  /* 0x000000a800587944 */ /* 0x000fea0003c00000 */
.L_x_131:
[----:B------:R-:W-:Y:S05]  /*3aa0*/  BSYNC.RECONVERGENT B1 ;  /* 0x0000000000017941 */ /* 0x000fea0003800200 */
.L_x_129:
[-C--:B------:R-:W-:Y:S01]  /*3ab0*/  IABS R4, R11.reuse ;  /* 0x0000000b00047213 */ /* 0x080fe20000000000 */
[----:B------:R-:W-:Y:S01]  /*3ac0*/  VIADD R7, R14, UR18 ;  /* 0x000000120e077c36 */ /* 0x000fe20008000000 */
[----:B------:R-:W-:Y:S01]  /*3ad0*/  IABS R6, R11 ;  /* 0x0000000b00067213 */ /* 0x000fe20000000000 */
[----:B------:R-:W-:Y:S01]  /*3ae0*/  IMAD.MOV.U32 R21, RZ, RZ, 0x4 ;  /* 0x00000004ff157424 */ /* 0x000fe200078e00ff */
[----:B------:R-:W0:Y:S01]  /*3af0*/  I2F.RP R5, R4 ;  /* 0x0000000400057306 */ /* 0x000e220000209400 */
[----:B------:R1:W-:Y:S01]  /*3b00*/  STG.E desc[UR10][R18.64], R22 ;  /* 0x0000001612007986 */ /* 0x0003e2000c10190a */
[----:B------:R-:W-:-:S06]  /*3b10*/  IABS R14, R7 ;  /* 0x00000007000e7213 */ /* 0x000fcc0000000000 */
[----:B0-----:R-:W0:Y:S02]  /*3b20*/  MUFU.RCP R5, R5 ;  /* 0x0000000500057308 */ /* 0x001e240000001000 */
[----:B0-----:R-:W-:Y:S02]  /*3b30*/  IADD3 R2, PT, PT, R5, 0xffffffe, RZ ;  /* 0x0ffffffe05027810 */ /* 0x001fe40007ffe0ff */
[----:B------:R-:W-:-:S04]  /*3b40*/  IADD3 R5, PT, PT, RZ, -R6, RZ ;  /* 0x80000006ff057210 */ /* 0x000fc80007ffe0ff */
[----:B------:R0:W2:Y:S02]  /*3b50*/  F2I.FTZ.U32.TRUNC.NTZ R3, R2 ;  /* 0x0000000200037305 */ /* 0x0000a4000021f000 */
[----:B0-----:R-:W-:Y:S02]  /*3b60*/  IMAD.MOV.U32 R2, RZ, RZ, RZ ;  /* 0x000000ffff027224 */ /* 0x001fe400078e00ff */
[----:B--2---:R-:W-:-:S04]  /*3b70*/  IMAD.MOV R15, RZ, RZ, -R3 ;  /* 0x000000ffff0f7224 */ /* 0x004fc800078e0a03 */
[----:B------:R-:W-:-:S04]  /*3b80*/  IMAD R15, R15, R4, RZ ;  /* 0x000000040f0f7224 */ /* 0x000fc800078e02ff */
[----:B------:R-:W-:-:S04]  /*3b90*/  IMAD.HI.U32 R6, R3, R15, R2 ;  /* 0x0000000f03067227 */ /* 0x000fc800078e0002 */
[----:B------:R-:W-:-:S04]  /*3ba0*/  IMAD.MOV.U32 R3, RZ, RZ, R14 ;  /* 0x000000ffff037224 */ /* 0x000fc800078e000e */
        /* <DEDUP_REMOVED lines=10> */
[----:B------:R-:W-:Y:S02]  /*3c50*/  MOV R4, R2 ;  /* 0x0000000200047202 */ /* 0x000fe40000000f00 */
[----:B------:R-:W0:Y:S03]  /*3c60*/  LDC.64 R2, c[0x0][0x3a0] ;  /* 0x0000e800ff027b82 */ /* 0x000e260000000a00 */
[----:B------:R-:W-:Y:S01]  /*3c70*/  @!P2 IMAD.MOV R4, RZ, RZ, -R4 ;  /* 0x000000ffff04a224 */ /* 0x000fe200078e0a04 */
[----:B------:R-:W-:-:S04]  /*3c80*/  @!P1 LOP3.LUT R4, RZ, R11, RZ, 0x33, !PT ;  /* 0x0000000bff049212 */ /* 0x000fc800078e33ff */
[C---:B------:R-:W-:Y:S02]  /*3c90*/  SHF.L.U32 R6, R4.reuse, R9, RZ ;  /* 0x0000000904067219 */ /* 0x040fe400000006ff */
[----:B------:R-:W-:-:S03]  /*3ca0*/  SHF.L.U32 R4, R4, UR7, RZ ;  /* 0x0000000704047c19 */ /* 0x000fc600080006ff */
[----:B------:R-:W-:-:S05]  /*3cb0*/  IMAD.IADD R5, R7, 0x1, -R6 ;  /* 0x0000000107057824 */ /* 0x000fca00078e0a06 */
[----:B------:R-:W-:Y:S01]  /*3cc0*/  IADD3 R6, PT, PT, R5, R4, RZ ;  /* 0x0000000405067210 */ /* 0x000fe20007ffe0ff */
[----:B------:R-:W-:-:S03]  /*3cd0*/  IMAD.IADD R5, R8, 0x1, R5 ;  /* 0x0000000108057824 */ /* 0x000fc600078e0205 */
[----:B------:R-:W-:Y:S01]  /*3ce0*/  IADD3 R4, PT, PT, R11, R6, RZ ;  /* 0x000000060b047210 */ /* 0x000fe20007ffe0ff */
[----:B0-----:R-:W-:-:S04]  /*3cf0*/  IMAD.WIDE R2, R5, 0x4, R2 ;  /* 0x0000000405027825 */ /* 0x001fc800078e0202 */
[----:B------:R-:W-:Y:S01]  /*3d00*/  IMAD.WIDE R20, R4, R21, UR14 ;  /* 0x0000000e04147e25 */ /* 0x000fe2000f8e0215 */
[----:B------:R-:W2:Y:S04]  /*3d10*/  LDG.E R5, desc[UR10][R2.64] ;  /* 0x0000000a02057981 */ /* 0x000ea8000c1e1900 */
[----:B------:R-:W2:Y:S01]  /*3d20*/  LDG.E R32, desc[UR10][R20.64] ;  /* 0x0000000a14207981 */ /* 0x000ea2000c1e1900 */
[----:B------:R-:W-:Y:S01]  /*3d30*/  BSSY.RECONVERGENT B1, `(.L_x_132) ;  /* 0x000001e000017945 */ /* 0x000fe20003800200 */
[----:B--2---:R-:W-:-:S05]  /*3d40*/  IMAD.WIDE R32, R32, R5, RZ ;  /* 0x0000000520207225 */ /* 0x004fca00078e02ff */
[----:B------:R-:W-:-:S04]  /*3d50*/  LOP3.LUT R14, R33, UR9, RZ, 0xfc, !PT ;  /* 0x00000009210e7c12 */ /* 0x000fc8000f8efcff */
[----:B------:R-:W-:-:S13]  /*3d60*/  ISETP.NE.U32.AND P0, PT, R14, RZ, PT ;  /* 0x000000ff0e00720c */ /* 0x000fda0003f05070 */
[----:B-1----:R-:W-:Y:S05]  /*3d70*/  @P0 BRA `(.L_x_133) ;  /* 0x00000000004c0947 */ /* 0x002fea0003800000 */
[----:B------:R-:W0:Y:S01]  /*3d80*/  I2F.U32.RP R14, UR20 ;  /* 0x00000014000e7d06 */ /* 0x000e220008209000 */
[----:B------:R-:W-:Y:S01]  /*3d90*/  HFMA2 R2, -RZ, RZ, 0, 0 ;  /* 0x00000000ff027431 */ /* 0x000fe200000001ff */
[----:B------:R-:W-:Y:S01]  /*3da0*/  ISETP.NE.U32.AND P1, PT, RZ, UR20, PT ;  /* 0x00000014ff007c0c */ /* 0x000fe2000bf25070 */
[----:B------:R-:W-:-:S05]  /*3db0*/  IMAD.MOV.U32 R35, RZ, RZ, RZ ;  /* 0x000000ffff237224 */ /* 0x000fca00078e00ff */
[----:B0-----:R-:W0:Y:S02]  /*3dc0*/  MUFU.RCP R14, R14 ;  /* 0x0000000e000e7308 */ /* 0x001e240000001000 */
[----:B0-----:R-:W-:-:S06]  /*3dd0*/  VIADD R15, R14, 0xffffffe ;  /* 0x0ffffffe0e0f7836 */ /* 0x001fcc0000000000 */
[----:B------:R-:W0:Y:S02]  /*3de0*/  F2I.FTZ.U32.TRUNC.NTZ R3, R15 ;  /* 0x0000000f00037305 */ /* 0x000e24000021f000 */
[----:B0-----:R-:W-:-:S04]  /*3df0*/  IMAD.MOV R19, RZ, RZ, -R3 ;  /* 0x000000ffff137224 */ /* 0x001fc800078e0a03 */
        /* <DEDUP_REMOVED lines=11> */
.L_x_133:
[----:B------:R-:W-:Y:S01]  /*3eb0*/  IMAD.MOV.U32 R25, RZ, RZ, R33 ;  /* 0x000000ffff197224 */ /* 0x000fe200078e0021 */
[----:B------:R-:W-:Y:S02]  /*3ec0*/  MOV R15, UR9 ;  /* 0x00000009000f7c02 */ /* 0x000fe40008000f00 */
[----:B------:R-:W-:-:S07]  /*3ed0*/  MOV R26, 0x3ef0 ;  /* 0x00003ef0001a7802 */ /* 0x000fce0000000f00 */
[----:B------:R-:W-:Y:S05]  /*3ee0*/  CALL.REL.NOINC `($__internal_1_$__cuda_sm20_rem_s64) ;  /* 0x000000a400447944 */ /* 0x000fea0003c00000 */
[----:B------:R-:W-:Y:S02]  /*3ef0*/  IMAD.MOV.U32 R34, RZ, RZ, R22 ;  /* 0x000000ffff227224 */ /* 0x000fe400078e0016 */
[----:B------:R-:W-:-:S07]  /*3f00*/  IMAD.MOV.U32 R35, RZ, RZ, R23 ;  /* 0x000000ffff237224 */ /* 0x000fce00078e0017 */
.L_x_134:
[----:B------:R-:W-:Y:S05]  /*3f10*/  BSYNC.RECONVERGENT B1 ;  /* 0x0000000000017941 */ /* 0x000fea0003800200 */
.L_x_132:
[----:B------:R-:W-:-:S05]  /*3f20*/  MOV R19, 0x4 ;  /* 0x0000000400137802 */ /* 0x000fca0000000f00 */
        /* <DEDUP_REMOVED lines=27> */
.L_x_136:
[----:B------:R-:W-:Y:S01]  /*40e0*/  IMAD.U32 R15, RZ, RZ, UR9 ;  /* 0x00000009ff0f7e24 */ /* 0x000fe2000f8e00ff */
[----:B------:R-:W-:-:S07]  /*40f0*/  MOV R26, 0x4110 ;  /* 0x00004110001a7802 */ /* 0x000fce0000000f00 */
[----:B------:R-:W-:Y:S05]  /*4100*/  CALL.REL.NOINC `($__internal_1_$__cuda_sm20_rem_s64) ;  /* 0x000000a000bc7944 */ /* 0x000fea0003c00000 */
[----:B------:R-:W-:-:S07]  /*4110*/  MOV R14, R22 ;  /* 0x00000016000e7202 */ /* 0x000fce0000000f00 */
.L_x_137:
[----:B------:R-:W-:Y:S05]  /*4120*/  BSYNC.RECONVERGENT B1 ;  /* 0x0000000000017941 */ /* 0x000fea0003800200 */
.L_x_135:
        /* <DEDUP_REMOVED lines=26> */
.L_x_139:
[----:B------:R-:W-:Y:S02]  /*42d0*/  MOV R15, UR9 ;  /* 0x00000009000f7c02 */ /* 0x000fe40008000f00 */
[----:B------:R-:W-:-:S07]  /*42e0*/  MOV R26, 0x4300 ;  /* 0x00004300001a7802 */ /* 0x000fce0000000f00 */
[----:B------:R-:W-:Y:S05]  /*42f0*/  CALL.REL.NOINC `($__internal_1_$__cuda_sm20_rem_s64) ;  /* 0x000000a000407944 */ /* 0x000fea0003c00000 */
.L_x_140:
[----:B------:R-:W-:Y:S05]  /*4300*/  BSYNC.RECONVERGENT B1 ;  /* 0x0000000000017941 */ /* 0x000fea0003800200 */
.L_x_138:
[----:B------:R-:W-:Y:S01]  /*4310*/  IADD3 R32, P0, PT, R22, R0, RZ ;  /* 0x0000000016207210 */ /* 0x000fe20007f1e0ff */
[----:B------:R-:W-:Y:S03]  /*4320*/  BSSY.RECONVERGENT B1, `(.L_x_141) ;  /* 0x000001b000017945 */ /* 0x000fe60003800200 */
[----:B------:R-:W-:-:S04]  /*4330*/  IADD3.X R25, PT, PT, R23, UR9, RZ, P0, !PT ;  /* 0x0000000917197c10 */ /* 0x000fc800087fe4ff */
[----:B------:R-:W-:-:S04]  /*4340*/  LOP3.LUT R2, R25, UR9, RZ, 0xfc, !PT ;  /* 0x0000000919027c12 */ /* 0x000fc8000f8efcff */
[----:B------:R-:W-:-:S13]  /*4350*/  ISETP.NE.U32.AND P0, PT, R2, RZ, PT ;  /* 0x000000ff0200720c */ /* 0x000fda0003f05070 */
[----:B------:R-:W-:Y:S05]  /*4360*/  @P0 BRA `(.L_x_142) ;  /* 0x0000000000480947 */ /* 0x000fea0003800000 */
[----:B------:R-:W0:Y:S01]  /*4370*/  I2F.U32.RP R14, R0 ;  /* 0x00000000000e7306 */ /* 0x000e220000209000 */
[----:B------:R-:W-:Y:S01]  /*4380*/  HFMA2 R2, -RZ, RZ, 0, 0 ;  /* 0x00000000ff027431 */ /* 0x000fe200000001ff */
[----:B------:R-:W-:-:S06]  /*4390*/  ISETP.NE.U32.AND P1, PT, R0, RZ, PT ;  /* 0x000000ff0000720c */ /* 0x000fcc0003f25070 */
[----:B0-----:R-:W0:Y:S02]  /*43a0*/  MUFU.RCP R14, R14 ;  /* 0x0000000e000e7308 */ /* 0x001e240000001000 */
[----:B0-----:R-:W-:-:S06]  /*43b0*/  VIADD R15, R14, 0xffffffe ;  /* 0x0ffffffe0e0f7836 */ /* 0x001fcc0000000000 */
[----:B------:R-:W0:Y:S02]  /*43c0*/  F2I.FTZ.U32.TRUNC.NTZ R3, R15 ;  /* 0x0000000f00037305 */ /* 0x000e24000021f000 */
[----:B0-----:R-:W-:-:S04]  /*43d0*/  IMAD.MOV R19, RZ, RZ, -R3 ;  /* 0x000000ffff137224 */ /* 0x001fc800078e0a03 */
[----:B------:R-:W-:-:S04]  /*43e0*/  IMAD R19, R19, R0, RZ ;  /* 0x0000000013137224 */ /* 0x000fc800078e02ff */
[----:B------:R-:W-:-:S06]  /*43f0*/  IMAD.HI.U32 R19, R3, R19, R2 ;  /* 0x0000001303137227 */ /* 0x000fcc00078e0002 */
[----:B------:R-:W-:-:S04]  /*4400*/  IMAD.HI.U32 R2, R19, R32, RZ ;  /* 0x0000002013027227 */ /* 0x000fc800078e00ff */
[----:B------:R-:W-:-:S04]  /*4410*/  IMAD.MOV R3, RZ, RZ, -R2 ;  /* 0x000000ffff037224 */ /* 0x000fc800078e0a02 */
[----:B------:R-:W-:-:S05]  /*4420*/  IMAD R3, R0, R3, R32 ;  /* 0x0000000300037224 */ /* 0x000fca00078e0220 */
[----:B------:R-:W-:-:S13]  /*4430*/  ISETP.GE.U32.AND P0, PT, R3, R0, PT ;  /* 0x000000000300720c */ /* 0x000fda0003f06070 */
[----:B------:R-:W-:-:S05]  /*4440*/  @P0 IMAD.IADD R3, R3, 0x1, -R0 ;  /* 0x0000000103030824 */ /* 0x000fca00078e0a00 */
[----:B------:R-:W-:-:S13]  /*4450*/  ISETP.GE.U32.AND P0, PT, R3, R0, PT ;  /* 0x000000000300720c */ /* 0x000fda0003f06070 */
[-C--:B------:R-:W-:Y:S02]  /*4460*/  @P0 IADD3 R3, PT, PT, R3, -R0.reuse, RZ ;  /* 0x8000000003030210 */ /* 0x080fe40007ffe0ff */
[----:B------:R-:W-:Y:S01]  /*4470*/  @!P1 LOP3.LUT R3, RZ, R0, RZ, 0x33, !PT ;  /* 0x00000000ff039212 */ /* 0x000fe200078e33ff */
[----:B------:R-:W-:Y:S06]  /*4480*/  BRA `(.L_x_143) ;  /* 0x0000000000107947 */ /* 0x000fec0003800000 */
.L_x_142:
[----:B------:R-:W-:Y:S01]  /*4490*/  IMAD.U32 R15, RZ, RZ, UR9 ;  /* 0x00000009ff0f7e24 */ /* 0x000fe2000f8e00ff */
[----:B------:R-:W-:-:S07]  /*44a0*/  MOV R26, 0x44c0 ;  /* 0x000044c0001a7802 */ /* 0x000fce0000000f00 */
[----:B------:R-:W-:Y:S05]  /*44b0*/  CALL.REL.NOINC `($__internal_1_$__cuda_sm20_rem_s64) ;  /* 0x0000009c00d07944 */ /* 0x000fea0003c00000 */
[----:B------:R-:W-:-:S07]  /*44c0*/  IMAD.MOV.U32 R3, RZ, RZ, R22 ;  /* 0x000000ffff037224 */ /* 0x000fce00078e0016 */
.L_x_143:
[----:B------:R-:W-:Y:S05]  /*44d0*/  BSYNC.RECONVERGENT B1 ;  /* 0x0000000000017941 */ /* 0x000fea0003800200 */
.L_x_141:
[----:B------:R-:W-:Y:S01]  /*44e0*/  MOV R19, 0x4 ;  /* 0x0000000400137802 */ /* 0x000fe20000000f00 */
[----:B------:R0:W-:Y:S04]  /*44f0*/  STG.E desc[UR10][R20.64], R3 ;  /* 0x0000000314007986 */ /* 0x0001e8000c10190a */
        /* <DEDUP_REMOVED lines=8> */
[----:B------:R-:W-:Y:S01]  /*4580*/  HFMA2 R2, -RZ, RZ, 0, 0 ;  /* 0x00000000ff027431 */ /* 0x000fe200000001ff */
[----:B------:R-:W-:-:S06]  /*4590*/  ISETP.NE.U32.AND P1, PT, RZ, UR20, PT ;  /* 0x00000014ff007c0c */ /* 0x000fcc000bf25070 */
[----:B0-----:R-:W0:Y:S02]  /*45a0*/  MUFU.RCP R5, R5 ;  /* 0x0000000500057308 */ /* 0x001e240000001000 */
[----:B0-----:R-:W-:Y:S02]  /*45b0*/  VIADD R14, R5, 0xffffffe ;  /* 0x0ffffffe050e7836 */ /* 0x001fe40000000000 */
[----:B------:R-:W-:-:S04]  /*45c0*/  IMAD.MOV.U32 R5, RZ, RZ, RZ ;  /* 0x000000ffff057224 */ /* 0x000fc800078e00ff */
        /* <DEDUP_REMOVED lines=13> */
.L_x_145:
[----:B------:R-:W-:Y:S01]  /*46a0*/  IMAD.MOV.U32 R25, RZ, RZ, R33 ;  /* 0x000000ffff197224 */ /* 0x000fe200078e0021 */
[----:B------:R-:W-:Y:S02]  /*46b0*/  MOV R15, UR9 ;  /* 0x00000009000f7c02 */ /* 0x000fe40008000f00 */
[----:B------:R-:W-:-:S07]  /*46c0*/  MOV R26, 0x46e0 ;  /* 0x000046e0001a7802 */ /* 0x000fce0000000f00 */
[----:B------:R-:W-:Y:S05]  /*46d0*/  CALL.REL.NOINC `($__internal_1_$__cuda_sm20_rem_s64) ;  /* 0x0000009c00487944 */ /* 0x000fea0003c00000 */
[----:B------:R-:W-:Y:S02]  /*46e0*/  IMAD.MOV.U32 R4, RZ, RZ, R22 ;  /* 0x000000ffff047224 */ /* 0x000fe400078e0016 */
[----:B------:R-:W-:-:S07]  /*46f0*/  IMAD.MOV.U32 R5, RZ, RZ, R23 ;  /* 0x000000ffff057224 */ /* 0x000fce00078e0017 */
.L_x_146:
[----:B------:R-:W-:Y:S05]  /*4700*/  BSYNC.RECONVERGENT B1 ;  /* 0x0000000000017941 */ /* 0x000fea0003800200 */
.L_x_144:
        /* <DEDUP_REMOVED lines=28> */
.L_x_148:
[----:B------:R-:W-:Y:S01]  /*48d0*/  IMAD.U32 R15, RZ, RZ, UR9 ;  /* 0x00000009ff0f7e24 */ /* 0x000fe2000f8e00ff */
[----:B------:R-:W-:-:S07]  /*48e0*/  MOV R26, 0x4900 ;  /* 0x00004900001a7802 */ /* 0x000fce0000000f00 */
[----:B------:R-:W-:Y:S05]  /*48f0*/  CALL.REL.NOINC `($__internal_1_$__cuda_sm20_rem_s64) ;  /* 0x0000009800c07944 */ /* 0x000fea0003c00000 */
[----:B------:R-:W-:-:S07]  /*4900*/  MOV R6, R22 ;  /* 0x0000001600067202 */ /* 0x000fce0000000f00 */
.L_x_149:
[----:B------:R-:W-:Y:S05]  /*4910*/  BSYNC.RECONVERGENT B1 ;  /* 0x0000000000017941 */ /* 0x000fea0003800200 */
.L_x_147:
        /* <DEDUP_REMOVED lines=26> */
.L_x_151:
[----:B------:R-:W-:Y:S02]  /*4ac0*/  MOV R15, UR9 ;  /* 0x00000009000f7c02 */ /* 0x000fe40008000f00 */
[----:B------:R-:W-:-:S07]  /*4ad0*/  MOV R26, 0x4af0 ;  /* 0x00004af0001a7802 */ /* 0x000fce0000000f00 */
[----:B------:R-:W-:Y:S05]  /*4ae0*/  CALL.REL.NOINC `($__internal_1_$__cuda_sm20_rem_s64) ;  /* 0x0000009800447944 */ /* 0x000fea0003c00000 */
.L_x_152:
[----:B------:R-:W-:Y:S05]  /*4af0*/  BSYNC.RECONVERGENT B1 ;  /* 0x0000000000017941 */ /* 0x000fea0003800200 */
.L_x_150:
        /* <DEDUP_REMOVED lines=24> */
.L_x_154:
[----:B------:R-:W-:Y:S01]  /*4c80*/  IMAD.U32 R15, RZ, RZ, UR9 ;  /* 0x00000009ff0f7e24 */ /* 0x000fe2000f8e00ff */
[----:B------:R-:W-:-:S07]  /*4c90*/  MOV R26, 0x4cb0 ;  /* 0x00004cb0001a7802 */ /* 0x000fce0000000f00 */
[----:B------:R-:W-:Y:S05]  /*4ca0*/  CALL.REL.NOINC `($__internal_1_$__cuda_sm20_rem_s64) ;  /* 0x0000009400d47944 */ /* 0x000fea0003c00000 */
[----:B------:R-:W-:-:S07]  /*4cb0*/  IMAD.MOV.U32 R3, RZ, RZ, R22 ;  /* 0x000000ffff037224 */ /* 0x000fce00078e0016 */
.L_x_155:
[----:B------:R-:W-:Y:S05]  /*4cc0*/  BSYNC.RECONVERGENT B1 ;  /* 0x0000000000017941 */ /* 0x000fea0003800200 */
.L_x_153:
[----:B------:R3:W-:Y:S01]  /*4cd0*/  STG.E desc[UR10][R18.64], R3 ;  /* 0x0000000312007986 */ /* 0x0007e2000c10190a */
[----:B------:R-:W-:-:S04]  /*4ce0*/  IADD3 R14, PT, PT, R7, UR18, RZ ;  /* 0x00000012070e7c10 */ /* 0x000fc8000fffe0ff */
[----:B------:R-:W-:-:S13]  /*4cf0*/  ISETP.GE.AND P0, PT, R14, UR5, PT ;  /* 0x000000050e007c0c */ /* 0x000fda000bf06270 */
[----:B---3--:R-:W-:Y:S05]  /*4d00*/  @!P0 BRA `(.L_x_156) ;  /* 0xffffffd800f08947 */ /* 0x008fea000383ffff */
.L_x_81:
[----:B01----:R-:W-:Y:S05]  /*4d10*/  BSYNC.RECONVERGENT B0 ;  /* 0x0000000000007941 */ /* 0x003fea0003800200 */
.L_x_80:
[----:B------:R-:W-:Y:S01]  /*4d20*/  BAR.SYNC.DEFER_BLOCKING 0x0 ;  /* 0x0000000000007b1d */ /* 0x000fe20000010000 */
[----:B------:R-:W-:Y:S02]  /*4d30*/  UISETP.NE.AND UP0, UPT, UR7, UR16, UPT ;  /* 0x000000100700728c */ /* 0x000fe4000bf05270 */
[----:B------:R-:W-:-:S07]  /*4d40*/  UIADD3 UR8, UPT, UPT, UR7, 0x1, URZ ;  /* 0x0000000107087890 */ /* 0x000fce000fffe0ff */
[----:B------:R-:W-:Y:S01]  /*4d50*/  UMOV UR7, UR8 ;  /* 0x0000000800077c82 */ /* 0x000fe20008000000 */
[----:B------:R-:W-:Y:S05]  /*4d60*/  BRA.U UP0, `(.L_x_157) ;  /* 0xffffffc500e47547 */ /* 0x000fea000b83ffff */
.L_x_79:
[----:B------:R-:W-:Y:S01]  /*4d70*/  ISETP.GE.AND P0, PT, R24, UR5, PT ;  /* 0x0000000518007c0c */ /* 0x000fe2000bf06270 */
[----:B------:R-:W4:Y:S01]  /*4d80*/  LDCU UR7, c[0x0][0x3b0] ;  /* 0x00007600ff0777ac */ /* 0x000f220008000800 */
[----:B------:R-:W-:Y:S01]  /*4d90*/  BSSY.RECONVERGENT B0, `(.L_x_158) ;  /* 0x0000182000007945 */ /* 0x000fe20003800200 */
[----:B------:R-:W0:Y:S10]  /*4da0*/  LDCU UR6, c[0x0][0x3b0] ;  /* 0x00007600ff0677ac */ /* 0x000e340008000800 */
[----:B------:R-:W-:Y:S05]  /*4db0*/  @P0 BRA `(.L_x_159) ;  /* 0x0000001400fc0947 */ /* 0x000fea0003800000 */
[----:B------:R-:W2:Y:S01]  /*4dc0*/  LDC R3, c[0x0][0x360] ;  /* 0x0000d800ff037b82 */ /* 0x000ea20000000800 */
[----:B------:R-:W-:Y:S07]  /*4dd0*/  BSSY.RECONVERGENT B1, `(.L_x_160) ;  /* 0x0000069000017945 */ /* 0x000fee0003800200 */
[----:B------:R-:W5:Y:S01]  /*4de0*/  LDC R15, c[0x0][0x3b0] ;  /* 0x0000ec00ff0f7b82 */ /* 0x000f620000000800 */
[----:B--23--:R-:W2:Y:S01]  /*4df0*/  I2F.U32.RP R6, R3 ;  /* 0x0000000300067306 */ /* 0x00cea20000209000 */
[----:B------:R-:W-:-:S02]  /*4e00*/  IADD3 R0, PT, PT, R24, R3, RZ ;  /* 0x0000000318007210 */ /* 0x000fc40007ffe0ff */
[----:B------:R-:W-:Y:S02]  /*4e10*/  ISETP.NE.U32.AND P2, PT, R3, RZ, PT ;  /* 0x000000ff0300720c */ /* 0x000fe40003f45070 */
[C---:B------:R-:W-:Y:S02]  /*4e20*/  ISETP.GE.AND P0, PT, R0.reuse, UR5, PT ;  /* 0x0000000500007c0c */ /* 0x040fe4000bf06270 */
[----:B------:R-:W-:Y:S02]  /*4e30*/  VIMNMX R7, PT, PT, R0, UR5, !PT ;  /* 0x0000000500077c48 */ /* 0x000fe4000ffe0100 */
[----:B-----5:R-:W-:Y:S01]  /*4e40*/  SHF.R.S32.HI R15, RZ, 0x1f, R15 ;  /* 0x0000001fff0f7819 */ /* 0x020fe2000001140f */
[----:B--2---:R-:W2:Y:S02]  /*4e50*/  MUFU.RCP R6, R6 ;  /* 0x0000000600067308 */ /* 0x004ea40000001000 */
[----:B--2---:R-:W-:-:S06]  /*4e60*/  VIADD R4, R6, 0xffffffe ;  /* 0x0ffffffe06047836 */ /* 0x004fcc0000000000 */
[----:B------:R2:W3:Y:S02]  /*4e70*/  F2I.FTZ.U32.TRUNC.NTZ R5, R4 ;  /* 0x0000000400057305 */ /* 0x0004e4000021f000 */
[----:B--2---:R-:W-:Y:S02]  /*4e80*/  IMAD.MOV.U32 R4, RZ, RZ, RZ ;  /* 0x000000ffff047224 */ /* 0x004fe400078e00ff */
[----:B---3--:R-:W-:-:S04]  /*4e90*/  IMAD.MOV R2, RZ, RZ, -R5 ;  /* 0x000000ffff027224 */ /* 0x008fc800078e0a05 */
[----:B-1----:R-:W-:Y:S01]  /*4ea0*/  IMAD R9, R2, R3, RZ ;  /* 0x0000000302097224 */ /* 0x002fe200078e02ff */
[----:B------:R-:W-:-:S03]  /*4eb0*/  SEL R2, RZ, 0x1, P0 ;  /* 0x00000001ff027807 */ /* 0x000fc60000000000 */
[----:B------:R-:W-:Y:S01]  /*4ec0*/  IMAD.HI.U32 R5, R5, R9, R4 ;  /* 0x0000000905057227 */ /* 0x000fe200078e0004 */
[----:B------:R-:W-:-:S05]  /*4ed0*/  IADD3 R0, PT, PT, R7, -R0, -R2 ;  /* 0x8000000007007210 */ /* 0x000fca0007ffe802 */
[----:B------:R-:W-:-:S04]  /*4ee0*/  IMAD.HI.U32 R5, R5, R0, RZ ;  /* 0x0000000005057227 */ /* 0x000fc800078e00ff */
[----:B------:R-:W-:-:S04]  /*4ef0*/  IMAD.MOV R4, RZ, RZ, -R5 ;  /* 0x000000ffff047224 */ /* 0x000fc800078e0a05 */
[----:B------:R-:W-:Y:S02]  /*4f00*/  IMAD R0, R3, R4, R0 ;  /* 0x0000000403007224 */ /* 0x000fe400078e0200 */
[----:B------:R-:W-:-:S03]  /*4f10*/  IMAD.MOV.U32 R4, RZ, RZ, R24 ;  /* 0x000000ffff047224 */ /* 0x000fc600078e0018 */
[----:B------:R-:W-:-:S13]  /*4f20*/  ISETP.GE.U32.AND P0, PT, R0, R3, PT ;  /* 0x000000030000720c */ /* 0x000fda0003f06070 */
[----:B------:R-:W-:Y:S01]  /*4f30*/  @P0 IADD3 R0, PT, PT, R0, -R3, RZ ;  /* 0x8000000300000210 */ /* 0x000fe20007ffe0ff */
[----:B------:R-:W-:-:S03]  /*4f40*/  @P0 VIADD R5, R5, 0x1 ;  /* 0x0000000105050836 */ /* 0x000fc60000000000 */
[----:B------:R-:W-:-:S13]  /*4f50*/  ISETP.GE.U32.AND P1, PT, R0, R3, PT ;  /* 0x000000030000720c */ /* 0x000fda0003f26070 */
[----:B------:R-:W-:Y:S01]  /*4f60*/  @P1 VIADD R5, R5, 0x1 ;  /* 0x0000000105051836 */ /* 0x000fe20000000000 */
[----:B------:R-:W-:-:S04]  /*4f70*/  @!P2 LOP3.LUT R5, RZ, R3, RZ, 0x33, !PT ;  /* 0x00000003ff05a212 */ /* 0x000fc800078e33ff */
[----:B------:R-:W-:-:S04]  /*4f80*/  IADD3 R2, PT, PT, R2, R5, RZ ;  /* 0x0000000502027210 */ /* 0x000fc80007ffe0ff */
[----:B------:R-:W-:-:S04]  /*4f90*/  LOP3.LUT R0, R2, 0x3, RZ, 0xc0, !PT ;  /* 0x0000000302007812 */ /* 0x000fc800078ec0ff */
[----:B------:R-:W-:-:S13]  /*4fa0*/  ISETP.NE.AND P0, PT, R0, 0x3, PT ;  /* 0x000000030000780c */ /* 0x000fda0003f05270 */
[----:B------:R-:W-:Y:S05]  /*4fb0*/  @!P0 BRA `(.L_x_161) ;  /* 0x0000000400288947 */ /* 0x000fea0003800000 */
[----:B------:R-:W-:Y:S02]  /*4fc0*/  VIADD R0, R2, 0x1 ;  /* 0x0000000102007836 */ /* 0x000fe40000000000 */
[----:B------:R-:W-:-:S03]  /*4fd0*/  HFMA2 R5, -RZ, RZ, 0, 0 ;  /* 0x00000000ff057431 */ /* 0x000fc600000001ff */
[----:B------:R-:W-:-:S07]  /*4fe0*/  LOP3.LUT R0, R0, 0x3, RZ, 0xc0, !PT ;  /* 0x0000000300007812 */ /* 0x000fce00078ec0ff */
.L_x_168:
[----:B------:R-:W-:Y:S01]  /*4ff0*/  IMAD.SHL.U32 R6, R4, 0x2, RZ ;  /* 0x0000000204067824 */ /* 0x000fe200078e00ff */
[----:B------:R-:W-:Y:S01]  /*5000*/  MOV R7, 0x4 ;  /* 0x0000000400077802 */ /* 0x000fe20000000f00 */
[----:B-1----:R-:W-:-:S04]  /*5010*/  IMAD.MOV.U32 R9, RZ, RZ, 0x4 ;  /* 0x00000004ff097424 */ /* 0x002fc800078e00ff */
[----:B------:R-:W-:-:S04]  /*5020*/  IMAD.WIDE.U32 R8, R6, R9, UR12 ;  /* 0x0000000c06087e25 */ /* 0x000fc8000f8e0009 */
[----:B------:R-:W-:Y:S01]  /*5030*/  IMAD.WIDE.U32 R6, R6, R7, UR14 ;  /* 0x0000000e06067e25 */ /* 0x000fe2000f8e0007 */
[----:B------:R-:W2:Y:S04]  /*5040*/  LDG.E R32, desc[UR10][R8.64] ;  /* 0x0000000a08207981 */ /* 0x000ea8000c1e1900 */
[----:B------:R-:W2:Y:S01]  /*5050*/  LDG.E R33, desc[UR10][R6.64] ;  /* 0x0000000a06217981 */ /* 0x000ea2000c1e1900 */
[----:B------:R-:W-:Y:S01]  /*5060*/  VIADD R5, R5, 0x1 ;  /* 0x0000000105057836 */ /* 0x000fe20000000000 */
[----:B------:R-:W-:Y:S04]  /*5070*/  BSSY.RECONVERGENT B2, `(.L_x_162) ;  /* 0x000001c000027945 */ /* 0x000fe80003800200 */
[----:B------:R-:W-:Y:S01]  /*5080*/  ISETP.NE.AND P2, PT, R5, R0, PT ;  /* 0x000000000500720c */ /* 0x000fe20003f45270 */
[----:B--2---:R-:W-:-:S05]  /*5090*/  IMAD.WIDE R32, R33, R32, RZ ;  /* 0x0000002021207225 */ /* 0x004fca00078e02ff */
[----:B------:R-:W-:-:S04]  /*50a0*/  LOP3.LUT R10, R33, R15, RZ, 0xfc, !PT ;  /* 0x0000000f210a7212 */ /* 0x000fc800078efcff */
[----:B------:R-:W-:-:S13]  /*50b0*/  ISETP.NE.U32.AND P0, PT, R10, RZ, PT ;  /* 0x000000ff0a00720c */ /* 0x000fda0003f05070 */
[----:B------:R-:W-:Y:S05]  /*50c0*/  @P0 BRA `(.L_x_163) ;  /* 0x00000000004c0947 */ /* 0x000fea0003800000 */
[----:B0-----:R-:W0:Y:S01]  /*50d0*/  I2F.U32.RP R12, UR6 ;  /* 0x00000006000c7d06 */ /* 0x001e220008209000 */
        /* <DEDUP_REMOVED lines=18> */
.L_x_163:
[----:B------:R-:W-:Y:S02]  /*5200*/  MOV R25, R33 ;  /* 0x0000002100197202 */ /* 0x000fe40000000f00 */
[----:B------:R-:W-:-:S07]  /*5210*/  MOV R26, 0x5230 ;  /* 0x00005230001a7802 */ /* 0x000fce0000000f00 */
[----:B0---4-:R-:W-:Y:S05]  /*5220*/  CALL.REL.NOINC `($__internal_1_$__cuda_sm20_rem_s64) ;  /* 0x0000009000747944 */ /* 0x011fea0003c00000 */
.L_x_164:
[----:B----4-:R-:W-:Y:S05]  /*5230*/  BSYNC.RECONVERGENT B2 ;  /* 0x0000000000027941 */ /* 0x010fea0003800200 */
.L_x_162:
[----:B------:R0:W-:Y:S04]  /*5240*/  STG.E desc[UR10][R8.64], R22 ;  /* 0x0000001608007986 */ /* 0x0001e8000c10190a */
[----:B------:R-:W2:Y:S04]  /*5250*/  LDG.E R32, desc[UR10][R8.64+0x4] ;  /* 0x0000040a08207981 */ /* 0x000ea8000c1e1900 */
[----:B------:R-:W2:Y:S01]  /*5260*/  LDG.E R33, desc[UR10][R6.64+0x4] ;  /* 0x0000040a06217981 */ /* 0x000ea2000c1e1900 */
[----:B------:R-:W-:Y:S01]  /*5270*/  BSSY.RECONVERGENT B2, `(.L_x_165) ;  /* 0x000001b000027945 */ /* 0x000fe20003800200 */
[----:B--2---:R-:W-:-:S05]  /*5280*/  IMAD.WIDE R32, R33, R32, RZ ;  /* 0x0000002021207225 */ /* 0x004fca00078e02ff */
[----:B------:R-:W-:-:S04]  /*5290*/  LOP3.LUT R10, R33, R15, RZ, 0xfc, !PT ;  /* 0x0000000f210a7212 */ /* 0x000fc800078efcff */
[----:B------:R-:W-:-:S13]  /*52a0*/  ISETP.NE.U32.AND P0, PT, R10, RZ, PT ;  /* 0x000000ff0a00720c */ /* 0x000fda0003f05070 */
[----:B0-----:R-:W-:Y:S05]  /*52b0*/  @P0 BRA `(.L_x_166) ;  /* 0x00000000004c0947 */ /* 0x001fea0003800000 */
[----:B------:R-:W0:Y:S01]  /*52c0*/  I2F.U32.RP R10, UR6 ;  /* 0x00000006000a7d06 */ /* 0x000e220008209000 */
[----:B------:R-:W-:Y:S01]  /*52d0*/  HFMA2 R6, -RZ, RZ, 0, 0 ;  /* 0x00000000ff067431 */ /* 0x000fe200000001ff */
[----:B------:R-:W-:-:S06]  /*52e0*/  ISETP.NE.U32.AND P1, PT, RZ, UR6, PT ;  /* 0x00000006ff007c0c */ /* 0x000fcc000bf25070 */
        /* <DEDUP_REMOVED lines=16> */
.L_x_166:
[----:B------:R-:W-:Y:S01]  /*53f0*/  IMAD.MOV.U32 R25, RZ, RZ, R33 ;  /* 0x000000ffff197224 */ /* 0x000fe200078e0021 */
[----:B------:R-:W-:-:S07]  /*5400*/  MOV R26, 0x5420 ;  /* 0x00005420001a7802 */ /* 0x000fce0000000f00 */
[----:B------:R-:W-:Y:S05]  /*5410*/  CALL.REL.NOINC `($__internal_1_$__cuda_sm20_rem_s64) ;  /* 0x0000008c00f87944 */ /* 0x000fea0003c00000 */
.L_x_167:
[----:B------:R-:W-:Y:S05]  /*5420*/  BSYNC.RECONVERGENT B2 ;  /* 0x0000000000027941 */ /* 0x000fea0003800200 */
.L_x_165:
[----:B------:R1:W-:Y:S01]  /*5430*/  STG.E desc[UR10][R8.64+0x4], R22 ;  /* 0x0000041608007986 */ /* 0x0003e2000c10190a */
[----:B------:R-:W-:Y:S01]  /*5440*/  IADD3 R4, PT, PT, R3, R4, RZ ;  /* 0x0000000403047210 */ /* 0x000fe20007ffe0ff */
[----:B------:R-:W-:Y:S06]  /*5450*/  @P2 BRA `(.L_x_168) ;  /* 0xfffffff800e42947 */ /* 0x000fec000383ffff */
.L_x_161:
[----:B0---4-:R-:W-:Y:S05]  /*5460*/  BSYNC.RECONVERGENT B1 ;  /* 0x0000000000017941 */ /* 0x011fea0003800200 */
.L_x_160:
[----:B------:R-:W-:-:S13]  /*5470*/  ISETP.GE.U32.AND P0, PT, R2, 0x3, PT ;  /* 0x000000030200780c */ /* 0x000fda0003f06070 */
[----:B------:R-:W-:Y:S05]  /*5480*/  @!P0 BRA `(.L_x_159) ;  /* 0x0000001000488947 */ /* 0x000fea0003800000 */
.L_x_193:
[----:B-1----:R-:W-:Y:S01]  /*5490*/  IMAD.SHL.U32 R8, R4, 0x2, RZ ;  /* 0x0000000204087824 */ /* 0x002fe200078e00ff */
[----:B------:R-:W-:Y:S01]  /*54a0*/  MOV R9, 0x4 ;  /* 0x0000000400097802 */ /* 0x000fe20000000f00 */
[----:B------:R-:W-:-:S04]  /*54b0*/  IMAD.MOV.U32 R7, RZ, RZ, 0x4 ;  /* 0x00000004ff077424 */ /* 0x000fc800078e00ff */
[----:B------:R-:W-:-:S04]  /*54c0*/  IMAD.WIDE.U32 R6, R8, R7, UR12 ;  /* 0x0000000c08067e25 */ /* 0x000fc8000f8e0007 */
[----:B------:R-:W-:Y:S01]  /*54d0*/  IMAD.WIDE.U32 R8, R8, R9, UR14 ;  /* 0x0000000e08087e25 */ /* 0x000fe2000f8e0009 */
[----:B------:R-:W2:Y:S04]  /*54e0*/  LDG.E R32, desc[UR10][R6.64] ;  /* 0x0000000a06207981 */ /* 0x000ea8000c1e1900 */
[----:B------:R-:W2:Y:S01]  /*54f0*/  LDG.E R33, desc[UR10][R8.64] ;  /* 0x0000000a08217981 */ /* 0x000ea2000c1e1900 */
[----:B------:R-:W-:Y:S01]  /*5500*/  BSSY.RECONVERGENT B1, `(.L_x_169) ;  /* 0x000001b000017945 */ /* 0x000fe20003800200 */
[----:B--2---:R-:W-:-:S05]  /*5510*/  IMAD.WIDE R32, R33, R32, RZ ;  /* 0x0000002021207225 */ /* 0x004fca00078e02ff */
        /* <DEDUP_REMOVED lines=22> */
.L_x_170:
[----:B------:R-:W-:Y:S01]  /*5680*/  IMAD.MOV.U32 R25, RZ, RZ, R33 ;  /* 0x000000ffff197224 */ /* 0x000fe200078e0021 */
[----:B------:R-:W-:-:S07]  /*5690*/  MOV R26, 0x56b0 ;  /* 0x000056b0001a7802 */ /* 0x000fce0000000f00 */
[----:B------:R-:W-:Y:S05]  /*56a0*/  CALL.REL.NOINC `($__internal_1_$__cuda_sm20_rem_s64) ;  /* 0x0000008c00547944 */ /* 0x000fea0003c00000 */
.L_x_171:
[----:B------:R-:W-:Y:S05]  /*56b0*/  BSYNC.RECONVERGENT B1 ;  /* 0x0000000000017941 */ /* 0x000fea0003800200 */
.L_x_169:
        /* <DEDUP_REMOVED lines=27> */
.L_x_173:
[----:B------:R-:W-:Y:S01]  /*5870*/  IMAD.MOV.U32 R25, RZ, RZ, R33 ;  /* 0x000000ffff197224 */ /* 0x000fe200078e0021 */
[----:B------:R-:W-:-:S07]  /*5880*/  MOV R26, 0x58a0 ;  /* 0x000058a0001a7802 */ /* 0x000fce0000000f00 */
[----:B------:R-:W-:Y:S05]  /*5890*/  CALL.REL.NOINC `($__internal_1_$__cuda_sm20_rem_s64) ;  /* 0x0000008800d87944 */ /* 0x000fea0003c00000 */
.L_x_174:
[----:B------:R-:W-:Y:S05]  /*58a0*/  BSYNC.RECONVERGENT B1 ;  /* 0x0000000000017941 */ /* 0x000fea0003800200 */
.L_x_172:
[----:B------:R-:W-:Y:S02]  /*58b0*/  HFMA2 R9, -RZ, RZ, 0, 2.384185791015625e-07 ;  /* 0x00000004ff097431 */ /* 0x000fe400000001ff */
[----:B------:R-:W-:Y:S01]  /*58c0*/  IMAD.IADD R4, R3, 0x1, R4 ;  /* 0x0000000103047824 */ /* 0x000fe200078e0204 */
[----:B------:R0:W-:Y:S01]  /*58d0*/  STG.E desc[UR10][R6.64+0x4], R22 ;  /* 0x0000041606007986 */ /* 0x0001e2000c10190a */
[----:B------:R-:W-:Y:S02]  /*58e0*/  IMAD.MOV.U32 R11, RZ, RZ, 0x4 ;  /* 0x00000004ff0b7424 */ /* 0x000fe400078e00ff */
[----:B------:R-:W-:-:S04]  /*58f0*/  IMAD.SHL.U32 R10, R4, 0x2, RZ ;  /* 0x00000002040a7824 */ /* 0x000fc800078e00ff */
        /* <DEDUP_REMOVED lines=28> */
.L_x_176:
[----:B------:R-:W-:Y:S01]  /*5ac0*/  IMAD.MOV.U32 R25, RZ, RZ, R33 ;  /* 0x000000ffff197224 */ /* 0x000fe200078e0021 */
[----:B------:R-:W-:-:S07]  /*5ad0*/  MOV R26, 0x5af0 ;  /* 0x00005af0001a7802 */ /* 0x000fce0000000f00 */
[----:B------:R-:W-:Y:S05]  /*5ae0*/  CALL.REL.NOINC `($__internal_1_$__cuda_sm20_rem_s64) ;  /* 0x0000008800447944 */ /* 0x000fea0003c00000 */
.L_x_177:
[----:B------:R-:W-:Y:S05]  /*5af0*/  BSYNC.RECONVERGENT B1 ;  /* 0x0000000000017941 */ /* 0x000fea0003800200 */
.L_x_175:
        /* <DEDUP_REMOVED lines=27> */
.L_x_179:
[----:B------:R-:W-:Y:S02]  /*5cb0*/  MOV R25, R33 ;  /* 0x0000002100197202 */ /* 0x000fe40000000f00 */
[----:B------:R-:W-:-:S07]  /*5cc0*/  MOV R26, 0x5ce0 ;  /* 0x00005ce0001a7802 */ /* 0x000fce0000000f00 */
[----:B------:R-:W-:Y:S05]  /*5cd0*/  CALL.REL.NOINC `($__internal_1_$__cuda_sm20_rem_s64) ;  /* 0x0000008400c87944 */ /* 0x000fea0003c00000 */
.L_x_180:
[----:B------:R-:W-:Y:S05]  /*5ce0*/  BSYNC.RECONVERGENT B1 ;  /* 0x0000000000017941 */ /* 0x000fea0003800200 */
.L_x_178:
[----:B------:R-:W-:Y:S01]  /*5cf0*/  IMAD.IADD R4, R4, 0x1, R3 ;  /* 0x0000000104047824 */ /* 0x000fe200078e0203 */
[----:B------:R0:W-:Y:S01]  /*5d00*/  STG.E desc[UR10][R8.64+0x4], R22 ;  /* 0x0000041608007986 */ /* 0x0001e2000c10190a */
[----:B------:R-:W-:Y:S02]  /*5d10*/  IMAD.MOV.U32 R7, RZ, RZ, 0x4 ;  /* 0x00000004ff077424 */ /* 0x000fe400078e00ff */
[----:B------:R-:W-:Y:S01]  /*5d20*/  IMAD.MOV.U32 R11, RZ, RZ, 0x4 ;  /* 0x00000004ff0b7424 */ /* 0x000fe200078e00ff */
[----:B------:R-:W-:-:S05]  /*5d30*/  SHF.L.U32 R10, R4, 0x1, RZ ;  /* 0x00000001040a7819 */ /* 0x000fca00000006ff */
        /* <DEDUP_REMOVED lines=28> */
.L_x_182:
[----:B------:R-:W-:Y:S02]  /*5f00*/  MOV R25, R33 ;  /* 0x0000002100197202 */ /* 0x000fe40000000f00 */
[----:B------:R-:W-:-:S07]  /*5f10*/  MOV R26, 0x5f30 ;  /* 0x00005f30001a7802 */ /* 0x000fce0000000f00 */
[----:B------:R-:W-:Y:S05]  /*5f20*/  CALL.REL.NOINC `($__internal_1_$__cuda_sm20_rem_s64) ;  /* 0x0000008400347944 */ /* 0x000fea0003c00000 */
.L_x_183:
[----:B------:R-:W-:Y:S05]  /*5f30*/  BSYNC.RECONVERGENT B1 ;  /* 0x0000000000017941 */ /* 0x000fea0003800200 */
.L_x_181:
        /* <DEDUP_REMOVED lines=27> */
.L_x_185:
[----:B------:R-:W-:Y:S01]  /*60f0*/  IMAD.MOV.U32 R25, RZ, RZ, R33 ;  /* 0x000000ffff197224 */ /* 0x000fe200078e0021 */
[----:B------:R-:W-:-:S07]  /*6100*/  MOV R26, 0x6120 ;  /* 0x00006120001a7802 */ /* 0x000fce0000000f00 */
[----:B------:R-:W-:Y:S05]  /*6110*/  CALL.REL.NOINC `($__internal_1_$__cuda_sm20_rem_s64) ;  /* 0x0000008000b87944 */ /* 0x000fea0003c00000 */
.L_x_186:
[----:B------:R-:W-:Y:S05]  /*6120*/  BSYNC.RECONVERGENT B1 ;  /* 0x0000000000017941 */ /* 0x000fea0003800200 */
.L_x_184:
[----:B------:R-:W-:Y:S01]  /*6130*/  IADD3 R4, PT, PT, R4, R3, RZ ;  /* 0x0000000304047210 */ /* 0x000fe20007ffe0ff */
[----:B------:R-:W-:Y:S01]  /*6140*/  IMAD.MOV.U32 R11, RZ, RZ, 0x4 ;  /* 0x00000004ff0b7424 */ /* 0x000fe200078e00ff */
[----:B------:R-:W-:Y:S01]  /*6150*/  MOV R9, 0x4 ;  /* 0x0000000400097802 */ /* 0x000fe20000000f00 */
[----:B------:R0:W-:Y:S02]  /*6160*/  STG.E desc[UR10][R6.64+0x4], R22 ;  /* 0x0000041606007986 */ /* 0x0001e4000c10190a */
        /* <DEDUP_REMOVED lines=29> */
.L_x_188:
[----:B------:R-:W-:Y:S01]  /*6340*/  IMAD.MOV.U32 R25, RZ, RZ, R33 ;  /* 0x000000ffff197224 */ /* 0x000fe200078e0021 */
[----:B------:R-:W-:-:S07]  /*6350*/  MOV R26, 0x6370 ;  /* 0x00006370001a7802 */ /* 0x000fce0000000f00 */
[----:B------:R-:W-:Y:S05]  /*6360*/  CALL.REL.NOINC `($__internal_1_$__cuda_sm20_rem_s64) ;  /* 0x0000008000247944 */ /* 0x000fea0003c00000 */
.L_x_189:
[----:B------:R-:W-:Y:S05]  /*6370*/  BSYNC.RECONVERGENT B1 ;  /* 0x0000000000017941 */ /* 0x000fea0003800200 */
.L_x_187:
        /* <DEDUP_REMOVED lines=27> */
.L_x_191:
[----:B------:R-:W-:Y:S01]  /*6530*/  IMAD.MOV.U32 R25, RZ, RZ, R33 ;  /* 0x000000ffff197224 */ /* 0x000fe200078e0021 */
[----:B------:R-:W-:-:S07]  /*6540*/  MOV R26, 0x6560 ;  /* 0x00006560001a7802 */ /* 0x000fce0000000f00 */
[----:B------:R-:W-:Y:S05]  /*6550*/  CALL.REL.NOINC `($__internal_1_$__cuda_sm20_rem_s64) ;  /* 0x0000007c00a87944 */ /* 0x000fea0003c00000 */
.L_x_192:
[----:B------:R-:W-:Y:S05]  /*6560*/  BSYNC.RECONVERGENT B1 ;  /* 0x0000000000017941 */ /* 0x000fea0003800200 */
.L_x_190:
[----:B------:R0:W-:Y:S01]  /*6570*/  STG.E desc[UR10][R10.64+0x4], R22 ;  /* 0x000004160a007986 */ /* 0x0001e2000c10190a */
[----:B------:R-:W-:-:S05]  /*6580*/  IMAD.IADD R4, R4, 0x1, R3 ;  /* 0x0000000104047824 */ /* 0x000fca00078e0203 */
[----:B------:R-:W-:-:S13]  /*6590*/  ISETP.GE.AND P0, PT, R4, UR5, PT ;  /* 0x0000000504007c0c */ /* 0x000fda000bf06270 */
[----:B0-----:R-:W-:Y:S05]  /*65a0*/  @!P0 BRA `(.L_x_193) ;  /* 0xffffffec00b88947 */ /* 0x001fea000383ffff */
.L_x_159:
[----:B0---4-:R-:W-:Y:S05]  /*65b0*/  BSYNC.RECONVERGENT B0 ;  /* 0x0000000000007941 */ /* 0x011fea0003800200 */
.L_x_158:
[----:B------:R-:W-:Y:S01]  /*65c0*/  BAR.SYNC.DEFER_BLOCKING 0x0 ;  /* 0x0000000000007b1d */ /* 0x000fe20000010000 */
[----:B------:R-:W-:-:S05]  /*65d0*/  ISETP.GE.AND P0, PT, R24, UR5, PT ;  /* 0x0000000518007c0c */ /* 0x000fca000bf06270 */
[----:B------:R-:W-:Y:S08]  /*65e0*/  BSSY.RECONVERGENT B0, `(.L_x_194) ;  /* 0x0000082000007945 */ /* 0x000ff00003800200 */
[----:B------:R-:W-:Y:S05]  /*65f0*/  @P0 BRA `(.L_x_195) ;  /* 0x0000000800000947 */ /* 0x000fea0003800000 */
[----:B------:R-:W2:Y:S01]  /*6600*/  LDC R3, c[0x0][0x360] ;  /* 0x0000d800ff037b82 */ /* 0x000ea20000000800 */
[----:B------:R-:W-:Y:S01]  /*6610*/  BSSY.RECONVERGENT B1, `(.L_x_196) ;  /* 0x0000038000017945 */ /* 0x000fe20003800200 */
[----:B--23--:R-:W0:Y:S01]  /*6620*/  I2F.U32.RP R6, R3 ;  /* 0x0000000300067306 */ /* 0x00ce220000209000 */
[----:B------:R-:W-:Y:S01]  /*6630*/  IMAD.IADD R0, R24, 0x1, R3 ;  /* 0x0000000118007824 */ /* 0x000fe200078e0203 */
[----:B------:R-:W-:-:S04]  /*6640*/  ISETP.NE.U32.AND P2, PT, R3, RZ, PT ;  /* 0x000000ff0300720c */ /* 0x000fc80003f45070 */
[C---:B------:R-:W-:Y:S02]  /*6650*/  ISETP.GE.AND P0, PT, R0.reuse, UR5, PT ;  /* 0x0000000500007c0c */ /* 0x040fe4000bf06270 */
[----:B------:R-:W-:Y:S01]  /*6660*/  VIMNMX R7, PT, PT, R0, UR5, !PT ;  /* 0x0000000500077c48 */ /* 0x000fe2000ffe0100 */
        /* <DEDUP_REMOVED lines=11> */
[----:B------:R-:W-:-:S05]  /*6720*/  IMAD R0, R3, R4, R0 ;  /* 0x0000000403007224 */ /* 0x000fca00078e0200 */
        /* <DEDUP_REMOVED lines=13> */
[----:B------:R-:W-:Y:S05]  /*6800*/  @!P0 BRA `(.L_x_197) ;  /* 0x0000000000608947 */ /* 0x000fea0003800000 */
[----:B------:R-:W-:Y:S01]  /*6810*/  VIADD R4, R4, 0x1 ;  /* 0x0000000104047836 */ /* 0x000fe20000000000 */
[----:B------:R-:W-:Y:S01]  /*6820*/  MOV R10, RZ ;  /* 0x000000ff000a7202 */ /* 0x000fe20000000f00 */
[----:B------:R-:W-:-:S03]  /*6830*/  IMAD.MOV.U32 R2, RZ, RZ, R24 ;  /* 0x000000ffff027224 */ /* 0x000fc600078e0018 */
[----:B------:R-:W-:-:S07]  /*6840*/  LOP3.LUT R13, R4, 0x3, RZ, 0xc0, !PT ;  /* 0x00000003040d7812 */ /* 0x000fce00078ec0ff */
.L_x_198:
[----:B------:R-:W-:Y:S01]  /*6850*/  IMAD.SHL.U32 R8, R2, 0x2, RZ ;  /* 0x0000000202087824 */ /* 0x000fe200078e00ff */
[----:B------:R-:W-:-:S03]  /*6860*/  MOV R4, 0x4 ;  /* 0x0000000400047802 */ /* 0x000fc60000000f00 */
[----:B0-----:R-:W0:Y:S02]  /*6870*/  BREV R5, R8 ;  /* 0x0000000800057301 */ /* 0x001e240000000000 */
[----:B0-----:R-:W-:-:S05]  /*6880*/  SHF.R.U32.HI R5, RZ, R0, R5 ;  /* 0x00000000ff057219 */ /* 0x001fca0000011605 */
[----:B------:R-:W-:-:S06]  /*6890*/  IMAD.WIDE.U32 R4, R5, R4, UR12 ;  /* 0x0000000c05047e25 */ /* 0x000fcc000f8e0004 */
[----:B------:R-:W2:Y:S01]  /*68a0*/  LDG.E R5, desc[UR10][R4.64] ;  /* 0x0000000a04057981 */ /* 0x000ea2000c1e1900 */
[C---:B------:R-:W-:Y:S02]  /*68b0*/  VIADD R11, R8.reuse, 0x1 ;  /* 0x00000001080b7836 */ /* 0x040fe40000000000 */
[----:B------:R-:W-:Y:S02]  /*68c0*/  HFMA2 R12, -RZ, RZ, 0, 2.384185791015625e-07 ;  /* 0x00000004ff0c7431 */ /* 0x000fe400000001ff */
[----:B------:R-:W-:Y:S02]  /*68d0*/  IMAD.MOV.U32 R7, RZ, RZ, 0x4 ;  /* 0x00000004ff077424 */ /* 0x000fe400078e00ff */
[----:B------:R-:W0:Y:S02]  /*68e0*/  BREV R11, R11 ;  /* 0x0000000b000b7301 */ /* 0x000e240000000000 */
[----:B------:R-:W-:Y:S01]  /*68f0*/  IMAD.WIDE.U32 R6, R8, R7, UR14 ;  /* 0x0000000e08067e25 */ /* 0x000fe2000f8e0007 */
[----:B0-----:R-:W-:-:S05]  /*6900*/  SHF.R.U32.HI R9, RZ, R0, R11 ;  /* 0x00000000ff097219 */ /* 0x001fca000001160b */
[----:B------:R-:W-:Y:S01]  /*6910*/  IMAD.WIDE.U32 R8, R9, R12, UR12 ;  /* 0x0000000c09087e25 */ /* 0x000fe2000f8e000c */
[----:B--2---:R0:W-:Y:S05]  /*6920*/  STG.E desc[UR10][R6.64], R5 ;  /* 0x0000000506007986 */ /* 0x0041ea000c10190a */
[----:B------:R-:W2:Y:S01]  /*6930*/  LDG.E R9, desc[UR10][R8.64] ;  /* 0x0000000a08097981 */ /* 0x000ea2000c1e1900 */
[----:B------:R-:W-:Y:S02]  /*6940*/  VIADD R10, R10, 0x1 ;  /* 0x000000010a0a7836 */ /* 0x000fe40000000000 */
[----:B------:R-:W-:-:S03]  /*6950*/  IMAD.IADD R2, R3, 0x1, R2 ;  /* 0x0000000103027824 */ /* 0x000fc600078e0202 */
[----:B------:R-:W-:Y:S01]  /*6960*/  ISETP.NE.AND P0, PT, R10, R13, PT ;  /* 0x0000000d0a00720c */ /* 0x000fe20003f05270 */
[----:B--2---:R0:W-:-:S12]  /*6970*/  STG.E desc[UR10][R6.64+0x4], R9 ;  /* 0x0000040906007986 */ /* 0x0041d8000c10190a */
[----:B------:R-:W-:Y:S05]  /*6980*/  @P0 BRA `(.L_x_198) ;  /* 0xfffffffc00b00947 */ /* 0x000fea000383ffff */
.L_x_197:
[----:B------:R-:W-:Y:S05]  /*6990*/  BSYNC.RECONVERGENT B1 ;  /* 0x0000000000017941 */ /* 0x000fea0003800200 */
.L_x_196:
[----:B------:R-:W-:Y:S05]  /*69a0*/  @!P1 BRA `(.L_x_195) ;  /* 0x0000000400149947 */ /* 0x000fea0003800000 */
.L_x_199:
[----:B----4-:R-:W-:Y:S01]  /*69b0*/  SHF.L.U32 R8, R2, 0x1, RZ ;  /* 0x0000000102087819 */ /* 0x010fe200000006ff */
[----:B0-----:R-:W-:-:S03]  /*69c0*/  IMAD.MOV.U32 R6, RZ, RZ, 0x4 ;  /* 0x00000004ff067424 */ /* 0x001fc600078e00ff */
[----:B------:R-:W0:Y:S02]  /*69d0*/  BREV R5, R8 ;  /* 0x0000000800057301 */ /* 0x000e240000000000 */
[----:B0-----:R-:W-:-:S05]  /*69e0*/  SHF.R.U32.HI R5, RZ, R0, R5 ;  /* 0x00000000ff057219 */ /* 0x001fca0000011605 */
[----:B------:R-:W-:-:S05]  /*69f0*/  IMAD.WIDE.U32 R6, R5, R6, UR12 ;  /* 0x0000000c05067e25 */ /* 0x000fca000f8e0006 */
[----:B------:R-:W2:Y:S01]  /*6a00*/  LDG.E R5, desc[UR10][R6.64] ;  /* 0x0000000a06057981 */ /* 0x000ea2000c1e1900 */
[C---:B------:R-:W-:Y:S01]  /*6a10*/  VIADD R4, R8.reuse, 0x1 ;  /* 0x0000000108047836 */ /* 0x040fe20000000000 */
[----:B------:R-:W-:Y:S01]  /*6a20*/  MOV R13, 0x4 ;  /* 0x00000004000d7802 */ /* 0x000fe20000000f00 */
[----:B------:R-:W-:Y:S02]  /*6a30*/  IMAD.MOV.U32 R10, RZ, RZ, 0x4 ;  /* 0x00000004ff0a7424 */ /* 0x000fe400078e00ff */
[----:B------:R-:W0:Y:S02]  /*6a40*/  BREV R9, R4 ;  /* 0x0000000400097301 */ /* 0x000e240000000000 */
[----:B------:R-:W-:Y:S01]  /*6a50*/  IMAD.WIDE.U32 R12, R8, R13, UR14 ;  /* 0x0000000e080c7e25 */ /* 0x000fe2000f8e000d */
[----:B0-----:R-:W-:-:S05]  /*6a60*/  SHF.R.U32.HI R9, RZ, R0, R9 ;  /* 0x00000000ff097219 */ /* 0x001fca0000011609 */
[----:B------:R-:W-:-:S04]  /*6a70*/  IMAD.WIDE.U32 R8, R9, R10, UR12 ;  /* 0x0000000c09087e25 */ /* 0x000fc8000f8e000a */
[----:B------:R-:W-:Y:S01]  /*6a80*/  IMAD.IADD R16, R3, 0x1, R2 ;  /* 0x0000000103107824 */ /* 0x000fe200078e0202 */
[----:B--2---:R0:W-:Y:S04]  /*6a90*/  STG.E desc[UR10][R12.64], R5 ;  /* 0x000000050c007986 */ /* 0x0041e8000c10190a */
[----:B------:R-:W2:Y:S01]  /*6aa0*/  LDG.E R15, desc[UR10][R8.64] ;  /* 0x0000000a080f7981 */ /* 0x000ea2000c1e1900 */
[----:B------:R-:W-:Y:S01]  /*6ab0*/  SHF.L.U32 R2, R16, 0x1, RZ ;  /* 0x0000000110027819 */ /* 0x000fe200000006ff */
[----:B------:R-:W-:-:S03]  /*6ac0*/  IMAD.MOV.U32 R6, RZ, RZ, 0x4 ;  /* 0x00000004ff067424 */ /* 0x000fc600078e00ff */
[----:B------:R-:W1:Y:S02]  /*6ad0*/  BREV R7, R2 ;  /* 0x0000000200077301 */ /* 0x000e640000000000 */
[----:B-1----:R-:W-:-:S05]  /*6ae0*/  SHF.R.U32.HI R7, RZ, R0, R7 ;  /* 0x00000000ff077219 */ /* 0x002fca0000011607 */
[----:B------:R-:W-:Y:S01]  /*6af0*/  IMAD.WIDE.U32 R6, R7, R6, UR12 ;  /* 0x0000000c07067e25 */ /* 0x000fe2000f8e0006 */
[----:B--2---:R1:W-:Y:S04]  /*6b00*/  STG.E desc[UR10][R12.64+0x4], R15 ;  /* 0x0000040f0c007986 */ /* 0x0043e8000c10190a */
[----:B------:R-:W2:Y:S01]  /*6b10*/  LDG.E R17, desc[UR10][R6.64] ;  /* 0x0000000a06117981 */ /* 0x000ea2000c1e1900 */
[----:B------:R-:W-:Y:S02]  /*6b20*/  IMAD R14, R3, 0x2, R4 ;  /* 0x00000002030e7824 */ /* 0x000fe400078e0204 */
[----:B------:R-:W-:Y:S02]  /*6b30*/  HFMA2 R9, -RZ, RZ, 0, 2.384185791015625e-07 ;  /* 0x00000004ff097431 */ /* 0x000fe400000001ff */
[----:B0-----:R-:W0:Y:S03]  /*6b40*/  BREV R5, R14 ;  /* 0x0000000e00057301 */ /* 0x001e260000000000 */
[----:B------:R-:W-:Y:S01]  /*6b50*/  IMAD.WIDE.U32 R8, R2, R9, UR14 ;  /* 0x0000000e02087e25 */ /* 0x000fe2000f8e0009 */
[----:B0-----:R-:W-:-:S05]  /*6b60*/  SHF.R.U32.HI R5, RZ, R0, R5 ;  /* 0x00000000ff057219 */ /* 0x001fca0000011605 */
[----:B------:R-:W-:-:S04]  /*6b70*/  IMAD.WIDE.U32 R10, R5, R10, UR12 ;  /* 0x0000000c050a7e25 */ /* 0x000fc8000f8e000a */
[----:B------:R-:W-:Y:S01]  /*6b80*/  IMAD.IADD R2, R16, 0x1, R3 ;  /* 0x0000000110027824 */ /* 0x000fe200078e0203 */
[----:B--2---:R-:W-:Y:S04]  /*6b90*/  STG.E desc[UR10][R8.64], R17 ;  /* 0x0000001108007986 */ /* 0x004fe8000c10190a */
[----:B------:R-:W2:Y:S01]  /*6ba0*/  LDG.E R19, desc[UR10][R10.64] ;  /* 0x0000000a0a137981 */ /* 0x000ea2000c1e1900 */
[----:B------:R-:W-:Y:S01]  /*6bb0*/  IMAD.SHL.U32 R5, R2, 0x2, RZ ;  /* 0x0000000202057824 */ /* 0x000fe200078e00ff */
[----:B------:R-:W-:-:S03]  /*6bc0*/  MOV R6, 0x4 ;  /* 0x0000000400067802 */ /* 0x000fc60000000f00 */
[----:B------:R-:W0:Y:S02]  /*6bd0*/  BREV R7, R5 ;  /* 0x0000000500077301 */ /* 0x000e240000000000 */
[----:B0-----:R-:W-:-:S05]  /*6be0*/  SHF.R.U32.HI R7, RZ, R0, R7 ;  /* 0x00000000ff077219 */ /* 0x001fca0000011607 */
[----:B------:R-:W-:Y:S01]  /*6bf0*/  IMAD.WIDE.U32 R6, R7, R6, UR12 ;  /* 0x0000000c07067e25 */ /* 0x000fe2000f8e0006 */
[----:B--2---:R0:W-:Y:S04]  /*6c00*/  STG.E desc[UR10][R8.64+0x4], R19 ;  /* 0x0000041308007986 */ /* 0x0041e8000c10190a */
[----:B-1----:R-:W2:Y:S01]  /*6c10*/  LDG.E R13, desc[UR10][R6.64] ;  /* 0x0000000a060d7981 */ /* 0x002ea2000c1e1900 */
[----:B------:R-:W-:Y:S02]  /*6c20*/  IMAD R12, R3, 0x4, R4 ;  /* 0x00000004030c7824 */ /* 0x000fe400078e0204 */
[----:B------:R-:W-:Y:S02]  /*6c30*/  HFMA2 R11, -RZ, RZ, 0, 2.384185791015625e-07 ;  /* 0x00000004ff0b7431 */ /* 0x000fe400000001ff */
[----:B------:R-:W-:Y:S01]  /*6c40*/  IMAD.MOV.U32 R4, RZ, RZ, 0x4 ;  /* 0x00000004ff047424 */ /* 0x000fe200078e00ff */
[----:B------:R-:W1:Y:S03]  /*6c50*/  BREV R15, R12 ;  /* 0x0000000c000f7301 */ /* 0x000e660000000000 */
[----:B------:R-:W-:Y:S01]  /*6c60*/  IMAD.WIDE.U32 R4, R5, R4, UR14 ;  /* 0x0000000e05047e25 */ /* 0x000fe2000f8e0004 */
[----:B-1----:R-:W-:-:S05]  /*6c70*/  SHF.R.U32.HI R10, RZ, R0, R15 ;  /* 0x00000000ff0a7219 */ /* 0x002fca000001160f */
[----:B------:R-:W-:-:S04]  /*6c80*/  IMAD.WIDE.U32 R10, R10, R11, UR12 ;  /* 0x0000000c0a0a7e25 */ /* 0x000fc8000f8e000b */
[----:B------:R-:W-:Y:S01]  /*6c90*/  IMAD.IADD R2, R2, 0x1, R3 ;  /* 0x0000000102027824 */ /* 0x000fe200078e0203 */
[----:B--2---:R1:W-:Y:S04]  /*6ca0*/  STG.E desc[UR10][R4.64], R13 ;  /* 0x0000000d04007986 */ /* 0x0043e8000c10190a */
[----:B------:R-:W2:Y:S01]  /*6cb0*/  LDG.E R15, desc[UR10][R10.64] ;  /* 0x0000000a0a0f7981 */ /* 0x000ea2000c1e1900 */
[----:B0-----:R-:W-:Y:S01]  /*6cc0*/  IMAD.SHL.U32 R8, R2, 0x2, RZ ;  /* 0x0000000202087824 */ /* 0x001fe200078e00ff */
[----:B------:R-:W-:-:S03]  /*6cd0*/  MOV R6, 0x4 ;  /* 0x0000000400067802 */ /* 0x000fc60000000f00 */
[----:B------:R-:W0:Y:S02]  /*6ce0*/  BREV R7, R8 ;  /* 0x0000000800077301 */ /* 0x000e240000000000 */
[----:B0-----:R-:W-:-:S05]  /*6cf0*/  SHF.R.U32.HI R7, RZ, R0, R7 ;  /* 0x00000000ff077219 */ /* 0x001fca0000011607 */
[----:B------:R-:W-:Y:S01]  /*6d00*/  IMAD.WIDE.U32 R6, R7, R6, UR12 ;  /* 0x0000000c07067e25 */ /* 0x000fe2000f8e0006 */
[----:B--2---:R4:W-:Y:S05]  /*6d10*/  STG.E desc[UR10][R4.64+0x4], R15 ;  /* 0x0000040f04007986 */ /* 0x0049ea000c10190a */
[----:B------:R-:W2:Y:S01]  /*6d20*/  LDG.E R7, desc[UR10][R6.64] ;  /* 0x0000000a06077981 */ /* 0x000ea2000c1e1900 */
[----:B------:R-:W-:Y:S02]  /*6d30*/  IMAD R12, R3, 0x2, R12 ;  /* 0x00000002030c7824 */ /* 0x000fe400078e020c */
[----:B-1----:R-:W-:Y:S02]  /*6d40*/  HFMA2 R13, -RZ, RZ, 0, 2.384185791015625e-07 ;  /* 0x00000004ff0d7431 */ /* 0x002fe400000001ff */
[----:B------:R-:W-:Y:S01]  /*6d50*/  IMAD.MOV.U32 R11, RZ, RZ, 0x4 ;  /* 0x00000004ff0b7424 */ /* 0x000fe200078e00ff */
[----:B------:R-:W0:Y:S02]  /*6d60*/  BREV R9, R12 ;  /* 0x0000000c00097301 */ /* 0x000e240000000000 */
[----:B0-----:R-:W-:Y:S01]  /*6d70*/  SHF.R.U32.HI R10, RZ, R0, R9 ;  /* 0x00000000ff0a7219 */ /* 0x001fe20000011609 */
[----:B------:R-:W-:-:S04]  /*6d80*/  IMAD.WIDE.U32 R8, R8, R11, UR14 ;  /* 0x0000000e08087e25 */ /* 0x000fc8000f8e000b */
[----:B------:R-:W-:Y:S01]  /*6d90*/  IMAD.WIDE.U32 R10, R10, R13, UR12 ;  /* 0x0000000c0a0a7e25 */ /* 0x000fe2000f8e000d */
[----:B--2---:R4:W-:Y:S05]  /*6da0*/  STG.E desc[UR10][R8.64], R7 ;  /* 0x0000000708007986 */ /* 0x0049ea000c10190a */
[----:B------:R-:W2:Y:S01]  /*6db0*/  LDG.E R11, desc[UR10][R10.64] ;  /* 0x0000000a0a0b7981 */ /* 0x000ea2000c1e1900 */
[----:B------:R-:W-:-:S05]  /*6dc0*/  IMAD.IADD R2, R2, 0x1, R3 ;  /* 0x0000000102027824 */ /* 0x000fca00078e0203 */
[----:B------:R-:W-:Y:S01]  /*6dd0*/  ISETP.GE.AND P0, PT, R2, UR5, PT ;  /* 0x0000000502007c0c */ /* 0x000fe2000bf06270 */
[----:B--2---:R4:W-:-:S12]  /*6de0*/  STG.E desc[UR10][R8.64+0x4], R11 ;  /* 0x0000040b08007986 */ /* 0x0049d8000c10190a */
[----:B------:R-:W-:Y:S05]  /*6df0*/  @!P0 BRA `(.L_x_199) ;  /* 0xfffffff800ec8947 */ /* 0x000fea000383ffff */
.L_x_195:
[----:B------:R-:W-:Y:S05]  /*6e00*/  BSYNC.RECONVERGENT B0 ;  /* 0x0000000000007941 */ /* 0x000fea0003800200 */
.L_x_194:
[----:B------:R-:W-:Y:S01]  /*6e10*/  BAR.SYNC.DEFER_BLOCKING 0x0 ;  /* 0x0000000000007b1d */ /* 0x000fe20000010000 */
[----:B------:R-:W-:-:S09]  /*6e20*/  UISETP.GE.AND UP0, UPT, UR16, 0x1, UPT ;  /* 0x000000011000788c */ /* 0x000fd2000bf06270 */
[----:B------:R-:W-:Y:S05]  /*6e30*/  BRA.U !UP0, `(.L_x_200) ;  /* 0x0000004d08047547 */ /* 0x000fea000b800000 */
[----:B-123--:R-:W1:Y:S01]  /*6e40*/  LDC R13, c[0x0][0x360] ;  /* 0x0000d800ff0d7b82 */ /* 0x00ee620000000800 */
[----:B------:R-:W2:Y:S07]  /*6e50*/  LDCU UR6, c[0x0][0x3b0] ;  /* 0x00007600ff0677ac */ /* 0x000eae0008000800 */
[----:B----4-:R-:W3:Y:S01]  /*6e60*/  LDC R11, c[0x0][0x398] ;  /* 0x0000e600ff0b7b82 */ /* 0x010ee20000000800 */
[----:B--2---:R-:W-:-:S03]  /*6e70*/  USHF.R.S32.HI UR8, URZ, 0x1f, UR6 ;  /* 0x0000001fff087899 */ /* 0x004fc60008011406 */
[----:B------:R-:W-:Y:S01]  /*6e80*/  UMOV UR6, 0x1 ;  /* 0x0000000100067882 */ /* 0x000fe20000000000 */
[----:B-1----:R-:W1:Y:S01]  /*6e90*/  I2F.U32.RP R0, R13 ;  /* 0x0000000d00007306 */ /* 0x002e620000209000 */
[----:B------:R-:W-:Y:S01]  /*6ea0*/  IMAD.IADD R14, R24, 0x1, R13 ;  /* 0x00000001180e7824 */ /* 0x000fe200078e020d */
[----:B------:R-:W-:-:S03]  /*6eb0*/  ISETP.NE.U32.AND P2, PT, R13, RZ, PT ;  /* 0x000000ff0d00720c */ /* 0x000fc60003f45070 */
[C---:B------:R-:W-:Y:S01]  /*6ec0*/  IMAD.IADD R10, R14.reuse, 0x1, R13 ;  /* 0x000000010e0a7824 */ /* 0x040fe200078e020d */
[C---:B------:R-:W-:Y:S02]  /*6ed0*/  ISETP.GE.AND P0, PT, R14.reuse, UR5, PT ;  /* 0x000000050e007c0c */ /* 0x040fe4000bf06270 */
[----:B0-----:R-:W-:Y:S02]  /*6ee0*/  VIMNMX R5, PT, PT, R14, UR5, !PT ;  /* 0x000000050e057c48 */ /* 0x001fe4000ffe0100 */
[----:B------:R-:W-:Y:S02]  /*6ef0*/  SEL R12, RZ, 0x1, P0 ;  /* 0x00000001ff0c7807 */ /* 0x000fe40000000000 */
[----:B---3--:R-:W-:Y:S01]  /*6f00*/  SHF.R.S32.HI R11, RZ, 0x1, R11 ;  /* 0x00000001ff0b7819 */ /* 0x008fe2000001140b */
[----:B-1----:R-:W0:Y:S02]  /*6f10*/  MUFU.RCP R0, R0 ;  /* 0x0000000000007308 */ /* 0x002e240000001000 */
[----:B0-----:R-:W-:Y:S01]  /*6f20*/  VIADD R2, R0, 0xffffffe ;  /* 0x0ffffffe00027836 */ /* 0x001fe20000000000 */
[----:B------:R-:W-:-:S05]  /*6f30*/  IADD3 R0, PT, PT, R5, -R14, -R12 ;  /* 0x8000000e05007210 */ /* 0x000fca0007ffe80c */
[----:B------:R0:W1:Y:S02]  /*6f40*/  F2I.FTZ.U32.TRUNC.NTZ R3, R2 ;  /* 0x0000000200037305 */ /* 0x000064000021f000 */
[----:B0-----:R-:W-:Y:S01]  /*6f50*/  IMAD.MOV.U32 R2, RZ, RZ, RZ ;  /* 0x000000ffff027224 */ /* 0x001fe200078e00ff */
[----:B-1----:R-:W-:-:S05]  /*6f60*/  IADD3 R4, PT, PT, RZ, -R3, RZ ;  /* 0x80000003ff047210 */ /* 0x002fca0007ffe0ff */
[----:B------:R-:W-:-:S04]  /*6f70*/  IMAD R7, R4, R13, RZ ;  /* 0x0000000d04077224 */ /* 0x000fc800078e02ff */
[----:B------:R-:W-:-:S06]  /*6f80*/  IMAD.HI.U32 R3, R3, R7, R2 ;  /* 0x0000000703037227 */ /* 0x000fcc00078e0002 */
[----:B------:R-:W-:-:S05]  /*6f90*/  IMAD.HI.U32 R3, R3, R0, RZ ;  /* 0x0000000003037227 */ /* 0x000fca00078e00ff */
[----:B------:R-:W-:-:S05]  /*6fa0*/  IADD3 R2, PT, PT, -R3, RZ, RZ ;  /* 0x000000ff03027210 */ /* 0x000fca0007ffe1ff */
[----:B------:R-:W-:-:S05]  /*6fb0*/  IMAD R0, R13, R2, R0 ;  /* 0x000000020d007224 */ /* 0x000fca00078e0200 */
[----:B------:R-:W-:-:S13]  /*6fc0*/  ISETP.GE.U32.AND P0, PT, R0, R13, PT ;  /* 0x0000000d0000720c */ /* 0x000fda0003f06070 */
[----:B------:R-:W-:Y:S02]  /*6fd0*/  @P0 IMAD.IADD R0, R0, 0x1, -R13 ;  /* 0x0000000100000824 */ /* 0x000fe400078e0a0d */
[----:B------:R-:W-:-:S03]  /*6fe0*/  @P0 VIADD R3, R3, 0x1 ;  /* 0x0000000103030836 */ /* 0x000fc60000000000 */
[----:B------:R-:W-:-:S13]  /*6ff0*/  ISETP.GE.U32.AND P1, PT, R0, R13, PT ;  /* 0x0000000d0000720c */ /* 0x000fda0003f26070 */
[----:B------:R-:W-:Y:S02]  /*7000*/  @P1 IADD3 R3, PT, PT, R3, 0x1, RZ ;  /* 0x0000000103031810 */ /* 0x000fe40007ffe0ff */
[----:B------:R-:W-:-:S05]  /*7010*/  @!P2 LOP3.LUT R3, RZ, R13, RZ, 0x33, !PT ;  /* 0x0000000dff03a212 */ /* 0x000fca00078e33ff */
[----:B------:R-:W-:-:S05]  /*7020*/  IMAD.IADD R12, R12, 0x1, R3 ;  /* 0x000000010c0c7824 */ /* 0x000fca00078e0203 */
[----:B------:R-:W-:-:S07]  /*7030*/  LOP3.LUT R9, R12, 0x3, RZ, 0xc0, !PT ;  /* 0x000000030c097812 */ /* 0x000fce00078ec0ff */
.L_x_290:
[----:B------:R-:W-:Y:S01]  /*7040*/  ISETP.GE.AND P0, PT, R24, UR5, PT ;  /* 0x0000000518007c0c */ /* 0x000fe2000bf06270 */
[----:B------:R-:W0:Y:S01]  /*7050*/  LDCU UR9, c[0x0][0x3b0] ;  /* 0x00007600ff0977ac */ /* 0x000e220008000800 */
[----:B------:R-:W-:Y:S11]  /*7060*/  BSSY.RECONVERGENT B1, `(.L_x_201) ;  /* 0x0000499000017945 */ /* 0x000ff60003800200 */
[----:B-1----:R-:W-:Y:S05]  /*7070*/  @P0 BRA `(.L_x_202) ;  /* 0x00000048005c0947 */ /* 0x002fea0003800000 */
[----:B------:R-:W-:Y:S01]  /*7080*/  ISETP.NE.AND P0, PT, R9, 0x3, PT ;  /* 0x000000030900780c */ /* 0x000fe20003f05270 */
[----:B------:R-:W-:Y:S01]  /*7090*/  HFMA2 R5, -RZ, RZ, 0, 5.9604644775390625e-08 ;  /* 0x00000001ff057431 */ /* 0x000fe200000001ff */
[----:B------:R-:W-:Y:S02]  /*70a0*/  UIADD3 UR7, UPT, UPT, UR16, -UR6, URZ ;  /* 0x8000000610077290 */ /* 0x000fe4000fffe0ff */
[----:B------:R-:W-:Y:S01]  /*70b0*/  IMAD.U32 R7, RZ, RZ, UR6 ;  /* 0x00000006ff077e24 */ /* 0x000fe2000f8e00ff */
[----:B------:R-:W-:Y:S01]  /*70c0*/  BSSY.RECONVERGENT B0, `(.L_x_203) ;  /* 0x00001fc000007945 */ /* 0x000fe20003800200 */
[----:B------:R-:W-:Y:S02]  /*70d0*/  IMAD.MOV.U32 R8, RZ, RZ, R24 ;  /* 0x000000ffff087224 */ /* 0x000fe400078e0018 */
[----:B------:R-:W-:Y:S01]  /*70e0*/  IMAD R6, R11, UR7, R11 ;  /* 0x000000070b067c24 */ /* 0x000fe2000f8e020b */
[----:B------:R-:W-:Y:S02]  /*70f0*/  IADD3 R7, PT, PT, R7, -0x1, RZ ;  /* 0xffffffff07077810 */ /* 0x000fe40007ffe0ff */
[----:B------:R-:W-:-:S04]  /*7100*/  SHF.L.U32 R5, R5, UR6, RZ ;  /* 0x0000000605057c19 */ /* 0x000fc800080006ff */
[----:B------:R-:W-:Y:S01]  /*7110*/  SHF.R.S32.HI R5, RZ, 0x1, R5 ;  /* 0x00000001ff057819 */ /* 0x000fe20000011405 */
[----:B------:R-:W-:Y:S06]  /*7120*/  @!P0 BRA `(.L_x_204) ;  /* 0x0000001c00d48947 */ /* 0x000fec0003800000 */
[-C--:B------:R-:W-:Y:S02]  /*7130*/  IABS R15, R5.reuse ;  /* 0x00000005000f7213 */ /* 0x080fe40000000000 */
[----:B------:R-:W-:Y:S02]  /*7140*/  IABS R8, R24 ;  /* 0x0000001800087213 */ /* 0x000fe40000000000 */
[----:B------:R-:W1:Y:S01]  /*7150*/  I2F.RP R0, R15 ;  /* 0x0000000f00007306 */ /* 0x000e620000209400 */
[----:B------:R-:W-:-:S07]  /*7160*/  IABS R16, R5 ;  /* 0x0000000500107213 */ /* 0x000fce0000000000 */
[----:B-1----:R-:W1:Y:S02]  /*7170*/  MUFU.RCP R0, R0 ;  /* 0x0000000000007308 */ /* 0x002e640000001000 */
[----:B-1----:R-:W-:Y:S02]  /*7180*/  VIADD R2, R0, 0xffffffe ;  /* 0x0ffffffe00027836 */ /* 0x002fe40000000000 */
[----:B------:R-:W-:-:S04]  /*7190*/  IMAD.MOV R0, RZ, RZ, -R16 ;  /* 0x000000ffff007224 */ /* 0x000fc800078e0a10 */
[----:B------:R1:W2:Y:S02]  /*71a0*/  F2I.FTZ.U32.TRUNC.NTZ R3, R2 ;  /* 0x0000000200037305 */ /* 0x0002a4000021f000 */
[----:B-1----:R-:W-:Y:S02]  /*71b0*/  IMAD.MOV.U32 R2, RZ, RZ, RZ ;  /* 0x000000ffff027224 */ /* 0x002fe400078e00ff */
[----:B--2---:R-:W-:-:S04]  /*71c0*/  IMAD.MOV R4, RZ, RZ, -R3 ;  /* 0x000000ffff047224 */ /* 0x004fc800078e0a03 */
[----:B------:R-:W-:Y:S01]  /*71d0*/  IMAD R17, R4, R15, RZ ;  /* 0x0000000f04117224 */ /* 0x000fe200078e02ff */
[----:B------:R-:W-:-:S03]  /*71e0*/  MOV R4, R8 ;  /* 0x0000000800047202 */ /* 0x000fc60000000f00 */
[----:B------:R-:W-:-:S04]  /*71f0*/  IMAD.HI.U32 R3, R3, R17, R2 ;  /* 0x0000001103037227 */ /* 0x000fc800078e0002 */
[----:B------:R-:W-:Y:S02]  /*7200*/  IMAD.MOV.U32 R17, RZ, RZ, 0x4 ;  /* 0x00000004ff117424 */ /* 0x000fe400078e00ff */
        /* <DEDUP_REMOVED lines=11> */
[----:B------:R-:W1:Y:S03]  /*72c0*/  LDC.64 R2, c[0x0][0x3a8] ;  /* 0x0000ea00ff027b82 */ /* 0x000e660000000a00 */
        /* <DEDUP_REMOVED lines=8> */
[----:B-1----:R-:W-:-:S04]  /*7350*/  IMAD.WIDE R2, R15, 0x4, R2 ;  /* 0x000000040f027825 */ /* 0x002fc800078e0202 */
        /* <DEDUP_REMOVED lines=8> */
[----:B------:R-:W1:Y:S01]  /*73e0*/  LDCU UR7, c[0x0][0x3b0] ;  /* 0x00007600ff0777ac */ /* 0x000e620008000800 */
[----:B------:R-:W-:Y:S01]  /*73f0*/  MOV R2, RZ ;  /* 0x000000ff00027202 */ /* 0x000fe20000000f00 */
[----:B------:R-:W-:Y:S01]  /*7400*/  IMAD.MOV.U32 R19, RZ, RZ, RZ ;  /* 0x000000ffff137224 */ /* 0x000fe200078e00ff */
[----:B-1----:R-:W1:Y:S01]  /*7410*/  I2F.U32.RP R4, UR7 ;  /* 0x0000000700047d06 */ /* 0x002e620008209000 */
[----:B------:R-:W-:-:S07]  /*7420*/  ISETP.NE.U32.AND P1, PT, RZ, UR7, PT ;  /* 0x00000007ff007c0c */ /* 0x000fce000bf25070 */
[----:B-1----:R-:W1:Y:S02]  /*7430*/  MUFU.RCP R4, R4 ;  /* 0x0000000400047308 */ /* 0x002e640000001000 */
[----:B-1----:R-:W-:-:S06]  /*7440*/  VIADD R8, R4, 0xffffffe ;  /* 0x0ffffffe04087836 */ /* 0x002fcc0000000000 */
[----:B------:R-:W1:Y:S02]  /*7450*/  F2I.FTZ.U32.TRUNC.NTZ R3, R8 ;  /* 0x0000000800037305 */ /* 0x000e64000021f000 */
        /* <DEDUP_REMOVED lines=12> */
.L_x_206:
[----:B------:R-:W-:Y:S01]  /*7520*/  IMAD.MOV.U32 R25, RZ, RZ, R33 ;  /* 0x000000ffff197224 */ /* 0x000fe200078e0021 */
[----:B------:R-:W-:Y:S02]  /*7530*/  MOV R15, UR8 ;  /* 0x00000008000f7c02 */ /* 0x000fe40008000f00 */
[----:B------:R-:W-:-:S07]  /*7540*/  MOV R26, 0x7560 ;  /* 0x00007560001a7802 */ /* 0x000fce0000000f00 */
[----:B0-----:R-:W-:Y:S05]  /*7550*/  CALL.REL.NOINC `($__internal_1_$__cuda_sm20_rem_s64) ;  /* 0x0000006c00a87944 */ /* 0x001fea0003c00000 */
[----:B------:R-:W-:Y:S02]  /*7560*/  IMAD.MOV.U32 R18, RZ, RZ, R22 ;  /* 0x000000ffff127224 */ /* 0x000fe400078e0016 */
[----:B------:R-:W-:-:S07]  /*7570*/  IMAD.MOV.U32 R19, RZ, RZ, R23 ;  /* 0x000000ffff137224 */ /* 0x000fce00078e0017 */
.L_x_207:
[----:B0-----:R-:W-:Y:S05]  /*7580*/  BSYNC.RECONVERGENT B2 ;  /* 0x0000000000027941 */ /* 0x001fea0003800200 */
.L_x_205:
[----:B------:R-:W-:-:S05]  /*7590*/  HFMA2 R21, -RZ, RZ, 0, 2.384185791015625e-07 ;  /* 0x00000004ff157431 */ /* 0x000fca00000001ff */
        /* <DEDUP_REMOVED lines=28> */
.L_x_209:
[----:B------:R-:W-:Y:S01]  /*7760*/  IMAD.U32 R15, RZ, RZ, UR8 ;  /* 0x00000008ff0f7e24 */ /* 0x000fe2000f8e00ff */
[----:B------:R-:W-:-:S07]  /*7770*/  MOV R26, 0x7790 ;  /* 0x00007790001a7802 */ /* 0x000fce0000000f00 */
[----:B------:R-:W-:Y:S05]  /*7780*/  CALL.REL.NOINC `($__internal_1_$__cuda_sm20_rem_s64) ;  /* 0x0000006c001c7944 */ /* 0x000fea0003c00000 */
[----:B------:R-:W-:-:S07]  /*7790*/  MOV R3, R22 ;  /* 0x0000001600037202 */ /* 0x000fce0000000f00 */
.L_x_210:
[----:B------:R-:W-:Y:S05]  /*77a0*/  BSYNC.RECONVERGENT B2 ;  /* 0x0000000000027941 */ /* 0x000fea0003800200 */
.L_x_208:
[----:B------:R-:W-:Y:S01]  /*77b0*/  IADD3 R32, P0, PT, R2, -R18, RZ ;  /* 0x8000001202207210 */ /* 0x000fe20007f1e0ff */
[----:B------:R0:W-:Y:S01]  /*77c0*/  STG.E desc[UR10][R20.64], R3 ;  /* 0x0000000314007986 */ /* 0x0001e2000c10190a */
[----:B------:R-:W-:Y:S03]  /*77d0*/  BSSY.RECONVERGENT B2, `(.L_x_211) ;  /* 0x000001c000027945 */ /* 0x000fe60003800200 */
[----:B------:R-:W-:-:S05]  /*77e0*/  IMAD.X R25, R0, 0x1, ~R19, P0 ;  /* 0x0000000100197824 */ /* 0x000fca00000e0e13 */
        /* <DEDUP_REMOVED lines=23> */
.L_x_212:
[----:B------:R-:W-:Y:S02]  /*7960*/  MOV R15, UR8 ;  /* 0x00000008000f7c02 */ /* 0x000fe40008000f00 */
[----:B------:R-:W-:-:S07]  /*7970*/  MOV R26, 0x7990 ;  /* 0x00007990001a7802 */ /* 0x000fce0000000f00 */
[----:B------:R-:W-:Y:S05]  /*7980*/  CALL.REL.NOINC `($__internal_1_$__cuda_sm20_rem_s64) ;  /* 0x00000068009c7944 */ /* 0x000fea0003c00000 */
.L_x_213:
[----:B------:R-:W-:Y:S05]  /*7990*/  BSYNC.RECONVERGENT B2 ;  /* 0x0000000000027941 */ /* 0x000fea0003800200 */
.L_x_211:
        /* <DEDUP_REMOVED lines=10> */
[----:B0-----:R-:W-:-:S06]  /*7a40*/  VIADD R2, R4, 0xffffffe ;  /* 0x0ffffffe04027836 */ /* 0x001fcc0000000000 */
[----:B------:R0:W1:Y:S02]  /*7a50*/  F2I.FTZ.U32.TRUNC.NTZ R3, R2 ;  /* 0x0000000200037305 */ /* 0x000064000021f000 */
[----:B0-----:R-:W-:Y:S02]  /*7a60*/  HFMA2 R2, -RZ, RZ, 0, 0 ;  /* 0x00000000ff027431 */ /* 0x001fe400000001ff */
[----:B-1----:R-:W-:-:S04]  /*7a70*/  IMAD.MOV R0, RZ, RZ, -R3 ;  /* 0x000000ffff007224 */ /* 0x002fc800078e0a03 */
        /* <DEDUP_REMOVED lines=11> */
.L_x_215:
[----:B------:R-:W-:Y:S01]  /*7b30*/  IMAD.U32 R15, RZ, RZ, UR8 ;  /* 0x00000008ff0f7e24 */ /* 0x000fe2000f8e00ff */
[----:B------:R-:W-:-:S07]  /*7b40*/  MOV R26, 0x7b60 ;  /* 0x00007b60001a7802 */ /* 0x000fce0000000f00 */
[----:B------:R-:W-:Y:S05]  /*7b50*/  CALL.REL.NOINC `($__internal_1_$__cuda_sm20_rem_s64) ;  /* 0x0000006800287944 */ /* 0x000fea0003c00000 */
[----:B------:R-:W-:-:S07]  /*7b60*/  IMAD.MOV.U32 R0, RZ, RZ, R22 ;  /* 0x000000ffff007224 */ /* 0x000fce00078e0016 */
.L_x_216:
[----:B------:R-:W-:Y:S05]  /*7b70*/  BSYNC.RECONVERGENT B2 ;  /* 0x0000000000027941 */ /* 0x000fea0003800200 */
.L_x_214:
[----:B------:R1:W-:Y:S01]  /*7b80*/  STG.E desc[UR10][R16.64], R0 ;  /* 0x0000000010007986 */ /* 0x0003e2000c10190a */
[----:B------:R-:W-:Y:S02]  /*7b90*/  ISETP.NE.AND P0, PT, R9, RZ, PT ;  /* 0x000000ff0900720c */ /* 0x000fe40003f05270 */
[----:B------:R-:W-:-:S11]  /*7ba0*/  MOV R8, R14 ;  /* 0x0000000e00087202 */ /* 0x000fd60000000f00 */
[----:B-1----:R-:W-:Y:S05]  /*7bb0*/  @!P0 BRA `(.L_x_204) ;  /* 0x0000001400308947 */ /* 0x002fea0003800000 */
[-C--:B------:R-:W-:Y:S02]  /*7bc0*/  IABS R17, R5.reuse ;  /* 0x0000000500117213 */ /* 0x080fe40000000000 */
[----:B------:R-:W-:Y:S02]  /*7bd0*/  IABS R15, R14 ;  /* 0x0000000e000f7213 */ /* 0x000fe40000000000 */
[----:B------:R-:W0:Y:S01]  /*7be0*/  I2F.RP R0, R17 ;  /* 0x0000001100007306 */ /* 0x000e220000209400 */
[----:B------:R-:W-:-:S07]  /*7bf0*/  IABS R8, R5 ;  /* 0x0000000500087213 */ /* 0x000fce0000000000 */
[----:B0-----:R-:W0:Y:S02]  /*7c00*/  MUFU.RCP R0, R0 ;  /* 0x0000000000007308 */ /* 0x001e240000001000 */
[----:B0-----:R-:W-:-:S06]  /*7c10*/  VIADD R2, R0, 0xffffffe ;  /* 0x0ffffffe00027836 */ /* 0x001fcc0000000000 */
[----:B------:R0:W1:Y:S02]  /*7c20*/  F2I.FTZ.U32.TRUNC.NTZ R3, R2 ;  /* 0x0000000200037305 */ /* 0x000064000021f000 */
[----:B0-----:R-:W-:Y:S02]  /*7c30*/  HFMA2 R2, -RZ, RZ, 0, 0 ;  /* 0x00000000ff027431 */ /* 0x001fe400000001ff */
[----:B-1----:R-:W-:-:S04]  /*7c40*/  IMAD.MOV R4, RZ, RZ, -R3 ;  /* 0x000000ffff047224 */ /* 0x002fc800078e0a03 */
[----:B------:R-:W-:-:S04]  /*7c50*/  IMAD R19, R4, R17, RZ ;  /* 0x0000001104137224 */ /* 0x000fc800078e02ff */
[----:B------:R-:W-:-:S04]  /*7c60*/  IMAD.HI.U32 R4, R3, R19, R2 ;  /* 0x0000001303047227 */ /* 0x000fc800078e0002 */
[----:B------:R-:W-:Y:S02]  /*7c70*/  IMAD.MOV R3, RZ, RZ, -R8 ;  /* 0x000000ffff037224 */ /* 0x000fe400078e0a08 */
[----:B------:R-:W-:-:S04]  /*7c80*/  IMAD.HI.U32 R0, R4, R15, RZ ;  /* 0x0000000f04007227 */ /* 0x000fc800078e00ff */
[----:B------:R-:W-:-:S05]  /*7c90*/  IMAD R2, R0, R3, R15 ;  /* 0x0000000300027224 */ /* 0x000fca00078e020f */
[----:B------:R-:W-:-:S13]  /*7ca0*/  ISETP.GT.U32.AND P1, PT, R17, R2, PT ;  /* 0x000000021100720c */ /* 0x000fda0003f24070 */
[----:B------:R-:W-:Y:S01]  /*7cb0*/  @!P1 IMAD.IADD R2, R2, 0x1, -R17 ;  /* 0x0000000102029824 */ /* 0x000fe200078e0a11 */
[----:B------:R-:W-:Y:S02]  /*7cc0*/  @!P1 IADD3 R0, PT, PT, R0, 0x1, RZ ;  /* 0x0000000100009810 */ /* 0x000fe40007ffe0ff */
[----:B------:R-:W-:Y:S02]  /*7cd0*/  ISETP.NE.AND P1, PT, R5, RZ, PT ;  /* 0x000000ff0500720c */ /* 0x000fe40003f25270 */
[----:B------:R-:W-:Y:S01]  /*7ce0*/  ISETP.GE.U32.AND P0, PT, R2, R17, PT ;  /* 0x000000110200720c */ /* 0x000fe20003f06070 */
[----:B------:R-:W-:Y:S01]  /*7cf0*/  IMAD.MOV.U32 R17, RZ, RZ, 0x4 ;  /* 0x00000004ff117424 */ /* 0x000fe200078e00ff */
[----:B------:R-:W-:-:S04]  /*7d00*/  LOP3.LUT R2, R14, R5, RZ, 0x3c, !PT ;  /* 0x000000050e027212 */ /* 0x000fc800078e3cff */
[----:B------:R-:W-:Y:S02]  /*7d10*/  ISETP.GE.AND P2, PT, R2, RZ, PT ;  /* 0x000000ff0200720c */ /* 0x000fe40003f46270 */
[----:B------:R-:W0:Y:S05]  /*7d20*/  LDC.64 R2, c[0x0][0x3a8] ;  /* 0x0000ea00ff027b82 */ /* 0x000e2a0000000a00 */
[----:B------:R-:W-:-:S06]  /*7d30*/  @P0 VIADD R0, R0, 0x1 ;  /* 0x0000000100000836 */ /* 0x000fcc0000000000 */
[----:B------:R-:W-:Y:S01]  /*7d40*/  @!P2 IMAD.MOV R0, RZ, RZ, -R0 ;  /* 0x000000ffff00a224 */ /* 0x000fe200078e0a00 */
[----:B------:R-:W-:-:S04]  /*7d50*/  @!P1 LOP3.LUT R0, RZ, R5, RZ, 0x33, !PT ;  /* 0x00000005ff009212 */ /* 0x000fc800078e33ff */
[C---:B------:R-:W-:Y:S02]  /*7d60*/  SHF.L.U32 R15, R0.reuse, R7, RZ ;  /* 0x00000007000f7219 */ /* 0x040fe400000006ff */
[----:B------:R-:W-:Y:S02]  /*7d70*/  SHF.L.U32 R0, R0, UR6, RZ ;  /* 0x0000000600007c19 */ /* 0x000fe400080006ff */
[----:B------:R-:W-:-:S05]  /*7d80*/  IADD3 R15, PT, PT, R14, -R15, RZ ;  /* 0x8000000f0e0f7210 */ /* 0x000fca0007ffe0ff */
[----:B------:R-:W-:Y:S01]  /*7d90*/  IMAD.IADD R0, R15, 0x1, R0 ;  /* 0x000000010f007824 */ /* 0x000fe200078e0200 */
[----:B------:R-:W-:-:S03]  /*7da0*/  IADD3 R15, PT, PT, R6, R15, RZ ;  /* 0x0000000f060f7210 */ /* 0x000fc60007ffe0ff */
[----:B------:R-:W-:Y:S02]  /*7db0*/  IMAD.IADD R16, R5, 0x1, R0 ;  /* 0x0000000105107824 */ /* 0x000fe400078e0200 */
[----:B0-----:R-:W-:-:S04]  /*7dc0*/  IMAD.WIDE R2, R15, 0x4, R2 ;  /* 0x000000040f027825 */ /* 0x001fc800078e0202 */
        /* <DEDUP_REMOVED lines=8> */
[----:B------:R-:W0:Y:S01]  /*7e50*/  LDCU UR7, c[0x0][0x3b0] ;  /* 0x00007600ff0777ac */ /* 0x000e220008000800 */
[----:B------:R-:W-:Y:S02]  /*7e60*/  IMAD.MOV.U32 R2, RZ, RZ, RZ ;  /* 0x000000ffff027224 */ /* 0x000fe400078e00ff */
[----:B------:R-:W-:Y:S01]  /*7e70*/  IMAD.MOV.U32 R19, RZ, RZ, RZ ;  /* 0x000000ffff137224 */ /* 0x000fe200078e00ff */
[----:B0-----:R-:W0:Y:S01]  /*7e80*/  I2F.U32.RP R4, UR7 ;  /* 0x0000000700047d06 */ /* 0x001e220008209000 */
[----:B------:R-:W-:-:S07]  /*7e90*/  ISETP.NE.U32.AND P1, PT, RZ, UR7, PT ;  /* 0x00000007ff007c0c */ /* 0x000fce000bf25070 */
        /* <DEDUP_REMOVED lines=15> */
.L_x_218:
[----:B------:R-:W-:Y:S01]  /*7f90*/  MOV R25, R33 ;  /* 0x0000002100197202 */ /* 0x000fe20000000f00 */
[----:B------:R-:W-:Y:S01]  /*7fa0*/  IMAD.U32 R15, RZ, RZ, UR8 ;  /* 0x00000008ff0f7e24 */ /* 0x000fe2000f8e00ff */
[----:B------:R-:W-:-:S07]  /*7fb0*/  MOV R26, 0x7fd0 ;  /* 0x00007fd0001a7802 */ /* 0x000fce0000000f00 */
[----:B------:R-:W-:Y:S05]  /*7fc0*/  CALL.REL.NOINC `($__internal_1_$__cuda_sm20_rem_s64) ;  /* 0x00000064000c7944 */ /* 0x000fea0003c00000 */
[----:B------:R-:W-:Y:S01]  /*7fd0*/  IMAD.MOV.U32 R18, RZ, RZ, R22 ;  /* 0x000000ffff127224 */ /* 0x000fe200078e0016 */
[----:B------:R-:W-:-:S07]  /*7fe0*/  MOV R19, R23 ;  /* 0x0000001700137202 */ /* 0x000fce0000000f00 */
.L_x_219:
[----:B------:R-:W-:Y:S05]  /*7ff0*/  BSYNC.RECONVERGENT B2 ;  /* 0x0000000000027941 */ /* 0x000fea0003800200 */
.L_x_217:
        /* <DEDUP_REMOVED lines=29> */
.L_x_221:
[----:B------:R-:W-:Y:S02]  /*81d0*/  MOV R15, UR8 ;  /* 0x00000008000f7c02 */ /* 0x000fe40008000f00 */
[----:B------:R-:W-:-:S07]  /*81e0*/  MOV R26, 0x8200 ;  /* 0x00008200001a7802 */ /* 0x000fce0000000f00 */
[----:B------:R-:W-:Y:S05]  /*81f0*/  CALL.REL.NOINC `($__internal_1_$__cuda_sm20_rem_s64) ;  /* 0x0000006000807944 */ /* 0x000fea0003c00000 */
[----:B------:R-:W-:-:S07]  /*8200*/  IMAD.MOV.U32 R3, RZ, RZ, R22 ;  /* 0x000000ffff037224 */ /* 0x000fce00078e0016 */
.L_x_222:
[----:B------:R-:W-:Y:S05]  /*8210*/  BSYNC.RECONVERGENT B2 ;  /* 0x0000000000027941 */ /* 0x000fea0003800200 */
.L_x_220:
        /* <DEDUP_REMOVED lines=8> */
[----:B------:R-:W-:Y:S01]  /*82a0*/  HFMA2 R23, -RZ, RZ, 0, 0 ;  /* 0x00000000ff177431 */ /* 0x000fe200000001ff */
        /* <DEDUP_REMOVED lines=18> */
.L_x_224:
[----:B------:R-:W-:Y:S01]  /*83d0*/  IMAD.U32 R15, RZ, RZ, UR8 ;  /* 0x00000008ff0f7e24 */ /* 0x000fe2000f8e00ff */
[----:B------:R-:W-:-:S07]  /*83e0*/  MOV R26, 0x8400 ;  /* 0x00008400001a7802 */ /* 0x000fce0000000f00 */
[----:B------:R-:W-:Y:S05]  /*83f0*/  CALL.REL.NOINC `($__internal_1_$__cuda_sm20_rem_s64) ;  /* 0x0000006000007944 */ /* 0x000fea0003c00000 */
.L_x_225:
[----:B------:R-:W-:Y:S05]  /*8400*/  BSYNC.RECONVERGENT B2 ;  /* 0x0000000000027941 */ /* 0x000fea0003800200 */
.L_x_223:
        /* <DEDUP_REMOVED lines=25> */
.L_x_227:
[----:B------:R-:W-:Y:S01]  /*85a0*/  IMAD.U32 R15, RZ, RZ, UR8 ;  /* 0x00000008ff0f7e24 */ /* 0x000fe2000f8e00ff */
[----:B------:R-:W-:-:S07]  /*85b0*/  MOV R26, 0x85d0 ;  /* 0x000085d0001a7802 */ /* 0x000fce0000000f00 */
[----:B------:R-:W-:Y:S05]  /*85c0*/  CALL.REL.NOINC `($__internal_1_$__cuda_sm20_rem_s64) ;  /* 0x0000005c008c7944 */ /* 0x000fea0003c00000 */
[----:B------:R-:W-:-:S07]  /*85d0*/  MOV R0, R22 ;  /* 0x0000001600007202 */ /* 0x000fce0000000f00 */
.L_x_228:
[----:B------:R-:W-:Y:S05]  /*85e0*/  BSYNC.RECONVERGENT B2 ;  /* 0x0000000000027941 */ /* 0x000fea0003800200 */
.L_x_226:
[----:B------:R1:W-:Y:S01]  /*85f0*/  STG.E desc[UR10][R16.64], R0 ;  /* 0x0000000010007986 */ /* 0x0003e2000c10190a */
[----:B------:R-:W-:Y:S01]  /*8600*/  ISETP.NE.AND P0, PT, R9, 0x1, PT ;  /* 0x000000010900780c */ /* 0x000fe20003f05270 */
[----:B------:R-:W-:-:S12]  /*8610*/  IMAD.MOV.U32 R8, RZ, RZ, R10 ;  /* 0x000000ffff087224 */ /* 0x000fd800078e000a */
        /* <DEDUP_REMOVED lines=8> */
[----:B0-----:R-:W-:Y:S01]  /*86a0*/  IMAD.MOV.U32 R2, RZ, RZ, RZ ;  /* 0x000000ffff027224 */ /* 0x001fe200078e00ff */
[----:B-1----:R-:W-:-:S05]  /*86b0*/  IADD3 R4, PT, PT, RZ, -R3, RZ ;  /* 0x80000003ff047210 */ /* 0x002fca0007ffe0ff */
[----:B------:R-:W-:-:S04]  /*86c0*/  IMAD R19, R4, R17, RZ ;  /* 0x0000001104137224 */ /* 0x000fc800078e02ff */
[----:B------:R-:W-:-:S04]  /*86d0*/  IMAD.HI.U32 R4, R3, R19, R2 ;  /* 0x0000001303047227 */ /* 0x000fc800078e0002 */
[----:B------:R-:W-:Y:S02]  /*86e0*/  IMAD.MOV R3, RZ, RZ, -R8 ;  /* 0x000000ffff037224 */ /* 0x000fe400078e0a08 */
[----:B------:R-:W-:-:S04]  /*86f0*/  IMAD.HI.U32 R0, R4, R15, RZ ;  /* 0x0000000f04007227 */ /* 0x000fc800078e00ff */
[----:B------:R-:W-:-:S05]  /*8700*/  IMAD R2, R0, R3, R15 ;  /* 0x0000000300027224 */ /* 0x000fca00078e020f */
[----:B------:R-:W-:-:S13]  /*8710*/  ISETP.GT.U32.AND P1, PT, R17, R2, PT ;  /* 0x000000021100720c */ /* 0x000fda0003f24070 */
[-C--:B------:R-:W-:Y:S01]  /*8720*/  @!P1 IADD3 R2, PT, PT, R2, -R17.reuse, RZ ;  /* 0x8000001102029210 */ /* 0x080fe20007ffe0ff */
[----:B------:R-:W-:Y:S01]  /*8730*/  @!P1 VIADD R0, R0, 0x1 ;  /* 0x0000000100009836 */ /* 0x000fe20000000000 */
[----:B------:R-:W-:Y:S02]  /*8740*/  ISETP.NE.AND P1, PT, R5, RZ, PT ;  /* 0x000000ff0500720c */ /* 0x000fe40003f25270 */
[----:B------:R-:W-:Y:S01]  /*8750*/  ISETP.GE.U32.AND P0, PT, R2, R17, PT ;  /* 0x000000110200720c */ /* 0x000fe20003f06070 */
[----:B------:R-:W-:Y:S01]  /*8760*/  HFMA2 R17, -RZ, RZ, 0, 2.384185791015625e-07 ;  /* 0x00000004ff117431 */ /* 0x000fe200000001ff */
[----:B------:R-:W-:-:S04]  /*8770*/  LOP3.LUT R2, R10, R5, RZ, 0x3c, !PT ;  /* 0x000000050a027212 */ /* 0x000fc800078e3cff */
[----:B------:R-:W-:Y:S02]  /*8780*/  ISETP.GE.AND P2, PT, R2, RZ, PT ;  /* 0x000000ff0200720c */ /* 0x000fe40003f46270 */
[----:B------:R-:W0:Y:S05]  /*8790*/  LDC.64 R2, c[0x0][0x3a8] ;  /* 0x0000ea00ff027b82 */ /* 0x000e2a0000000a00 */
        /* <DEDUP_REMOVED lines=19> */
[----:B------:R-:W-:Y:S01]  /*88d0*/  IMAD.MOV.U32 R2, RZ, RZ, RZ ;  /* 0x000000ffff027224 */ /* 0x000fe200078e00ff */
[----:B------:R-:W-:Y:S01]  /*88e0*/  MOV R19, RZ ;  /* 0x000000ff00137202 */ /* 0x000fe20000000f00 */
[----:B0-----:R-:W0:Y:S01]  /*88f0*/  I2F.U32.RP R4, UR7 ;  /* 0x0000000700047d06 */ /* 0x001e220008209000 */
[----:B------:R-:W-:-:S07]  /*8900*/  ISETP.NE.U32.AND P1, PT, RZ, UR7, PT ;  /* 0x00000007ff007c0c */ /* 0x000fce000bf25070 */
        /* <DEDUP_REMOVED lines=15> */
.L_x_230:
[----:B------:R-:W-:Y:S01]  /*8a00*/  IMAD.MOV.U32 R25, RZ, RZ, R33 ;  /* 0x000000ffff197224 */ /* 0x000fe200078e0021 */
[----:B------:R-:W-:Y:S01]  /*8a10*/  MOV R26, 0x8a40 ;  /* 0x00008a40001a7802 */ /* 0x000fe20000000f00 */
[----:B------:R-:W-:-:S07]  /*8a20*/  IMAD.U32 R15, RZ, RZ, UR8 ;  /* 0x00000008ff0f7e24 */ /* 0x000fce000f8e00ff */
[----:B------:R-:W-:Y:S05]  /*8a30*/  CALL.REL.NOINC `($__internal_1_$__cuda_sm20_rem_s64) ;  /* 0x0000005800707944 */ /* 0x000fea0003c00000 */
[----:B------:R-:W-:Y:S01]  /*8a40*/  MOV R18, R22 ;  /* 0x0000001600127202 */ /* 0x000fe20000000f00 */
[----:B------:R-:W-:-:S07]  /*8a50*/  IMAD.MOV.U32 R19, RZ, RZ, R23 ;  /* 0x000000ffff137224 */ /* 0x000fce00078e0017 */
.L_x_231:
[----:B------:R-:W-:Y:S05]  /*8a60*/  BSYNC.RECONVERGENT B2 ;  /* 0x0000000000027941 */ /* 0x000fea0003800200 */
.L_x_229:
        /* <DEDUP_REMOVED lines=29> */
.L_x_233:
[----:B------:R-:W-:Y:S01]  /*8c40*/  IMAD.U32 R15, RZ, RZ, UR8 ;  /* 0x00000008ff0f7e24 */ /* 0x000fe2000f8e00ff */
[----:B------:R-:W-:-:S07]  /*8c50*/  MOV R26, 0x8c70 ;  /* 0x00008c70001a7802 */ /* 0x000fce0000000f00 */
[----:B------:R-:W-:Y:S05]  /*8c60*/  CALL.REL.NOINC `($__internal_1_$__cuda_sm20_rem_s64) ;  /* 0x0000005400e47944 */ /* 0x000fea0003c00000 */
[----:B------:R-:W-:-:S07]  /*8c70*/  IMAD.MOV.U32 R3, RZ, RZ, R22 ;  /* 0x000000ffff037224 */ /* 0x000fce00078e0016 */
.L_x_234:
[----:B------:R-:W-:Y:S05]  /*8c80*/  BSYNC.RECONVERGENT B2 ;  /* 0x0000000000027941 */ /* 0x000fea0003800200 */
.L_x_232:
        /* <DEDUP_REMOVED lines=27> */
.L_x_236:
[----:B------:R-:W-:Y:S01]  /*8e40*/  IMAD.U32 R15, RZ, RZ, UR8 ;  /* 0x00000008ff0f7e24 */ /* 0x000fe2000f8e00ff */
[----:B------:R-:W-:-:S07]  /*8e50*/  MOV R26, 0x8e70 ;  /* 0x00008e70001a7802 */ /* 0x000fce0000000f00 */
[----:B------:R-:W-:Y:S05]  /*8e60*/  CALL.REL.NOINC `($__internal_1_$__cuda_sm20_rem_s64) ;  /* 0x0000005400647944 */ /* 0x000fea0003c00000 */
.L_x_237:
[----:B------:R-:W-:Y:S05]  /*8e70*/  BSYNC.RECONVERGENT B2 ;  /* 0x0000000000027941 */ /* 0x000fea0003800200 */
.L_x_235:
        /* <DEDUP_REMOVED lines=25> */
.L_x_239:
[----:B------:R-:W-:Y:S02]  /*9010*/  MOV R15, UR8 ;  /* 0x00000008000f7c02 */ /* 0x000fe40008000f00 */
[----:B------:R-:W-:-:S07]  /*9020*/  MOV R26, 0x9040 ;  /* 0x00009040001a7802 */ /* 0x000fce0000000f00 */
[----:B------:R-:W-:Y:S05]  /*9030*/  CALL.REL.NOINC `($__internal_1_$__cuda_sm20_rem_s64) ;  /* 0x0000005000f07944 */ /* 0x000fea0003c00000 */
[----:B------:R-:W-:-:S07]  /*9040*/  IMAD.MOV.U32 R0, RZ, RZ, R22 ;  /* 0x000000ffff007224 */ /* 0x000fce00078e0016 */
.L_x_240:
[----:B------:R-:W-:Y:S05]  /*9050*/  BSYNC.RECONVERGENT B2 ;  /* 0x0000000000027941 */ /* 0x000fea0003800200 */
.L_x_238:
[----:B------:R1:W-:Y:S01]  /*9060*/  STG.E desc[UR10][R16.64], R0 ;  /* 0x0000000010007986 */ /* 0x0003e2000c10190a */
[----:B------:R-:W-:-:S07]  /*9070*/  IMAD.IADD R8, R10, 0x1, R13 ;  /* 0x000000010a087824 */ /* 0x000fce00078e020d */
.L_x_204:
[----:B0-----:R-:W-:Y:S05]  /*9080*/  BSYNC.RECONVERGENT B0 ;  /* 0x0000000000007941 */ /* 0x001fea0003800200 */
.L_x_203:
[----:B------:R-:W-:-:S13]  /*9090*/  ISETP.GE.U32.AND P0, PT, R12, 0x3, PT ;  /* 0x000000030c00780c */ /* 0x000fda0003f06070 */
[----:B------:R-:W-:Y:S05]  /*90a0*/  @!P0 BRA `(.L_x_202) ;  /* 0x0000002800508947 */ /* 0x000fea0003800000 */
[C---:B------:R-:W-:Y:S01]  /*90b0*/  LEA R4, R13.reuse, R8, 0x1 ;  /* 0x000000080d047211 */ /* 0x040fe200078e08ff */
[----:B------:R-:W-:Y:S02]  /*90c0*/  IMAD R3, R13, 0x3, R8 ;  /* 0x000000030d037824 */ /* 0x000fe400078e0208 */
[----:B------:R-:W-:-:S07]  /*90d0*/  IMAD.IADD R2, R8, 0x1, R13 ;  /* 0x0000000108027824 */ /* 0x000fce00078e020d */
.L_x_289:
[-C--:B------:R-:W-:Y:S02]  /*90e0*/  IABS R18, R5.reuse ;  /* 0x0000000500127213 */ /* 0x080fe40000000000 */
[----:B------:R-:W-:Y:S02]  /*90f0*/  IABS R15, R8 ;  /* 0x00000008000f7213 */ /* 0x000fe40000000000 */
[----:B-1----:R-:W0:Y:S01]  /*9100*/  I2F.RP R0, R18 ;  /* 0x0000001200007306 */ /* 0x002e220000209400 */
        /* <DEDUP_REMOVED lines=10> */
[----:B------:R-:W-:Y:S02]  /*91b0*/  IMAD R15, R0, R17, R15 ;  /* 0x00000011000f7224 */ /* 0x000fe400078e020f */
[----:B------:R-:W-:-:S03]  /*91c0*/  IMAD.MOV.U32 R21, RZ, RZ, 0x4 ;  /* 0x00000004ff157424 */ /* 0x000fc600078e00ff */
[----:B------:R-:W-:-:S13]  /*91d0*/  ISETP.GT.U32.AND P1, PT, R18, R15, PT ;  /* 0x0000000f1200720c */ /* 0x000fda0003f24070 */
[-C--:B------:R-:W-:Y:S01]  /*91e0*/  @!P1 IADD3 R15, PT, PT, R15, -R18.reuse, RZ ;  /* 0x800000120f0f9210 */ /* 0x080fe20007ffe0ff */
[----:B------:R-:W-:Y:S01]  /*91f0*/  @!P1 VIADD R0, R0, 0x1 ;  /* 0x0000000100009836 */ /* 0x000fe20000000000 */
[----:B------:R-:W-:Y:S02]  /*9200*/  ISETP.NE.AND P1, PT, R5, RZ, PT ;  /* 0x000000ff0500720c */ /* 0x000fe40003f25270 */
[----:B------:R-:W-:Y:S02]  /*9210*/  ISETP.GE.U32.AND P0, PT, R15, R18, PT ;  /* 0x000000120f00720c */ /* 0x000fe40003f06070 */
[----:B------:R-:W-:Y:S01]  /*9220*/  LOP3.LUT R15, R8, R5, RZ, 0x3c, !PT ;  /* 0x00000005080f7212 */ /* 0x000fe200078e3cff */
[----:B------:R-:W0:Y:S03]  /*9230*/  LDC.64 R18, c[0x0][0x3a8] ;  /* 0x0000ea00ff127b82 */ /* 0x000e260000000a00 */
[----:B------:R-:W-:-:S07]  /*9240*/  ISETP.GE.AND P2, PT, R15, RZ, PT ;  /* 0x000000ff0f00720c */ /* 0x000fce0003f46270 */
[----:B------:R-:W-:-:S06]  /*9250*/  @P0 VIADD R0, R0, 0x1 ;  /* 0x0000000100000836 */ /* 0x000fcc0000000000 */
[----:B------:R-:W-:Y:S02]  /*9260*/  @!P2 IADD3 R0, PT, PT, -R0, RZ, RZ ;  /* 0x000000ff0000a210 */ /* 0x000fe40007ffe1ff */
[----:B------:R-:W-:-:S04]  /*9270*/  @!P1 LOP3.LUT R0, RZ, R5, RZ, 0x33, !PT ;  /* 0x00000005ff009212 */ /* 0x000fc800078e33ff */
[C---:B------:R-:W-:Y:S02]  /*9280*/  SHF.L.U32 R15, R0.reuse, R7, RZ ;  /* 0x00000007000f7219 */ /* 0x040fe400000006ff */
[----:B------:R-:W-:-:S05]  /*9290*/  SHF.L.U32 R0, R0, UR6, RZ ;  /* 0x0000000600007c19 */ /* 0x000fca00080006ff */
[----:B------:R-:W-:Y:S01]  /*92a0*/  IMAD.IADD R17, R0, 0x1, -R15 ;  /* 0x0000000100117824 */ /* 0x000fe200078e0a0f */
[----:B------:R-:W-:-:S04]  /*92b0*/  IADD3 R15, PT, PT, -R15, R6, R8 ;  /* 0x000000060f0f7210 */ /* 0x000fc80007ffe108 */
[----:B------:R-:W-:Y:S01]  /*92c0*/  IADD3 R20, PT, PT, R17, R5, R8 ;  /* 0x0000000511147210 */ /* 0x000fe20007ffe008 */
        /* <DEDUP_REMOVED lines=17> */
[----:B------:R-:W-:-:S04]  /*93e0*/  IMAD.HI.U32 R15, R19, R15, R18 ;  /* 0x0000000f130f7227 */ /* 0x000fc800078e0012 */
[----:B------:R-:W-:Y:S02]  /*93f0*/  HFMA2 R19, -RZ, RZ, 0, 0 ;  /* 0x00000000ff137431 */ /* 0x000fe400000001ff */
        /* <DEDUP_REMOVED lines=9> */
.L_x_242:
[----:B------:R-:W-:Y:S01]  /*9490*/  IMAD.MOV.U32 R25, RZ, RZ, R33 ;  /* 0x000000ffff197224 */ /* 0x000fe200078e0021 */
[----:B------:R-:W-:Y:S01]  /*94a0*/  MOV R26, 0x94d0 ;  /* 0x000094d0001a7802 */ /* 0x000fe20000000f00 */
[----:B------:R-:W-:-:S07]  /*94b0*/  IMAD.U32 R15, RZ, RZ, UR8 ;  /* 0x00000008ff0f7e24 */ /* 0x000fce000f8e00ff */
[----:B------:R-:W-:Y:S05]  /*94c0*/  CALL.REL.NOINC `($__internal_1_$__cuda_sm20_rem_s64) ;  /* 0x0000004c00cc7944 */ /* 0x000fea0003c00000 */
[----:B------:R-:W-:Y:S01]  /*94d0*/  MOV R18, R22 ;  /* 0x0000001600127202 */ /* 0x000fe20000000f00 */
[----:B------:R-:W-:-:S07]  /*94e0*/  IMAD.MOV.U32 R19, RZ, RZ, R23 ;  /* 0x000000ffff137224 */ /* 0x000fce00078e0017 */
.L_x_243:
[----:B------:R-:W-:Y:S05]  /*94f0*/  BSYNC.RECONVERGENT B0 ;  /* 0x0000000000007941 */ /* 0x000fea0003800200 */
.L_x_241:
[----:B------:R-:W-:Y:S02]  /*9500*/  HFMA2 R35, -RZ, RZ, 0, 2.384185791015625e-07 ;  /* 0x00000004ff237431 */ /* 0x000fe400000001ff */
[----:B------:R-:W-:-:S04]  /*9510*/  IMAD.IADD R34, R17, 0x1, R8 ;  /* 0x0000000111227824 */ /* 0x000fc800078e0208 */
        /* <DEDUP_REMOVED lines=27> */
.L_x_245:
[----:B------:R-:W-:Y:S01]  /*96d0*/  IMAD.U32 R15, RZ, RZ, UR8 ;  /* 0x00000008ff0f7e24 */ /* 0x000fe2000f8e00ff */
[----:B------:R-:W-:-:S07]  /*96e0*/  MOV R26, 0x9700 ;  /* 0x00009700001a7802 */ /* 0x000fce0000000f00 */
[----:B------:R-:W-:Y:S05]  /*96f0*/  CALL.REL.NOINC `($__internal_1_$__cuda_sm20_rem_s64) ;  /* 0x0000004c00407944 */ /* 0x000fea0003c00000 */
[----:B------:R-:W-:-:S07]  /*9700*/  MOV R15, R22 ;  /* 0x00000016000f7202 */ /* 0x000fce0000000f00 */
.L_x_246:
[----:B------:R-:W-:Y:S05]  /*9710*/  BSYNC.RECONVERGENT B0 ;  /* 0x0000000000007941 */ /* 0x000fea0003800200 */
.L_x_244:
        /* <DEDUP_REMOVED lines=8> */
[----:B------:R-:W-:Y:S01]  /*97a0*/  ISETP.NE.U32.AND P1, PT, RZ, UR9, PT ;  /* 0x00000009ff007c0c */ /* 0x000fe2000bf25070 */
[----:B------:R-:W-:-:S06]  /*97b0*/  IMAD.MOV.U32 R23, RZ, RZ, RZ ;  /* 0x000000ffff177224 */ /* 0x000fcc00078e00ff */
        /* <DEDUP_REMOVED lines=16> */
.L_x_248:
[----:B------:R-:W-:Y:S02]  /*98c0*/  MOV R15, UR8 ;  /* 0x00000008000f7c02 */ /* 0x000fe40008000f00 */
[----:B------:R-:W-:-:S07]  /*98d0*/  MOV R26, 0x98f0 ;  /* 0x000098f0001a7802 */ /* 0x000fce0000000f00 */
[----:B------:R-:W-:Y:S05]  /*98e0*/  CALL.REL.NOINC `($__internal_1_$__cuda_sm20_rem_s64) ;  /* 0x0000004800c47944 */ /* 0x000fea0003c00000 */
.L_x_249:
[----:B------:R-:W-:Y:S05]  /*98f0*/  BSYNC.RECONVERGENT B0 ;  /* 0x0000000000007941 */ /* 0x000fea0003800200 */
.L_x_247:
        /* <DEDUP_REMOVED lines=25> */
.L_x_251:
[----:B------:R-:W-:Y:S01]  /*9a90*/  IMAD.U32 R15, RZ, RZ, UR8 ;  /* 0x00000008ff0f7e24 */ /* 0x000fe2000f8e00ff */
[----:B------:R-:W-:-:S07]  /*9aa0*/  MOV R26, 0x9ac0 ;  /* 0x00009ac0001a7802 */ /* 0x000fce0000000f00 */
[----:B------:R-:W-:Y:S05]  /*9ab0*/  CALL.REL.NOINC `($__internal_1_$__cuda_sm20_rem_s64) ;  /* 0x0000004800507944 */ /* 0x000fea0003c00000 */
[----:B------:R-:W-:-:S07]  /*9ac0*/  IMAD.MOV.U32 R15, RZ, RZ, R22 ;  /* 0x000000ffff0f7224 */ /* 0x000fce00078e0016 */
.L_x_252:
[----:B------:R-:W-:Y:S05]  /*9ad0*/  BSYNC.RECONVERGENT B0 ;  /* 0x0000000000007941 */ /* 0x000fea0003800200 */
.L_x_250:
[-C--:B------:R-:W-:Y:S01]  /*9ae0*/  IABS R23, R5.reuse ;  /* 0x0000000500177213 */ /* 0x080fe20000000000 */
[----:B------:R0:W-:Y:S01]  /*9af0*/  STG.E desc[UR10][R20.64], R15 ;  /* 0x0000000f14007986 */ /* 0x0001e2000c10190a */
[----:B------:R-:W-:Y:S02]  /*9b00*/  IABS R19, R2 ;  /* 0x0000000200137213 */ /* 0x000fe40000000000 */
[----:B------:R-:W1:Y:S01]  /*9b10*/  I2F.RP R0, R23 ;  /* 0x0000001700007306 */ /* 0x000e620000209400 */
[----:B------:R-:W-:-:S07]  /*9b20*/  IABS R22, R5 ;  /* 0x0000000500167213 */ /* 0x000fce0000000000 */
[----:B-1----:R-:W1:Y:S02]  /*9b30*/  MUFU.RCP R0, R0 ;  /* 0x0000000000007308 */ /* 0x002e640000001000 */
[----:B-1----:R-:W-:-:S06]  /*9b40*/  IADD3 R16, PT, PT, R0, 0xffffffe, RZ ;  /* 0x0ffffffe00107810 */ /* 0x002fcc0007ffe0ff */
[----:B------:R1:W2:Y:S02]  /*9b50*/  F2I.FTZ.U32.TRUNC.NTZ R17, R16 ;  /* 0x0000001000117305 */ /* 0x0002a4000021f000 */
[----:B-1----:R-:W-:Y:S02]  /*9b60*/  IMAD.MOV.U32 R16, RZ, RZ, RZ ;  /* 0x000000ffff107224 */ /* 0x002fe400078e00ff */
[----:B--2---:R-:W-:-:S04]  /*9b70*/  IMAD.MOV R18, RZ, RZ, -R17 ;  /* 0x000000ffff127224 */ /* 0x004fc800078e0a11 */
[----:B------:R-:W-:-:S04]  /*9b80*/  IMAD R25, R18, R23, RZ ;  /* 0x0000001712197224 */ /* 0x000fc800078e02ff */
[----:B------:R-:W-:Y:S01]  /*9b90*/  IMAD.HI.U32 R18, R17, R25, R16 ;  /* 0x0000001911127227 */ /* 0x000fe200078e0010 */
[----:B------:R-:W-:-:S03]  /*9ba0*/  IADD3 R17, PT, PT, RZ, -R22, RZ ;  /* 0x80000016ff117210 */ /* 0x000fc60007ffe0ff */
[----:B------:R-:W-:Y:S02]  /*9bb0*/  IMAD.MOV.U32 R25, RZ, RZ, 0x4 ;  /* 0x00000004ff197424 */ /* 0x000fe400078e00ff */
[----:B------:R-:W-:-:S04]  /*9bc0*/  IMAD.HI.U32 R0, R18, R19, RZ ;  /* 0x0000001312007227 */ /* 0x000fc800078e00ff */
[----:B------:R-:W-:Y:S01]  /*9bd0*/  IMAD R16, R0, R17, R19 ;  /* 0x0000001100107224 */ /* 0x000fe200078e0213 */
[----:B------:R-:W-:-:S04]  /*9be0*/  IADD3 R19, PT, PT, R8, R13, R6 ;  /* 0x0000000d08137210 */ /* 0x000fc80007ffe006 */
[----:B------:R-:W-:-:S13]  /*9bf0*/  ISETP.GT.U32.AND P1, PT, R23, R16, PT ;  /* 0x000000101700720c */ /* 0x000fda0003f24070 */
[----:B------:R-:W-:Y:S02]  /*9c00*/  @!P1 IMAD.IADD R16, R16, 0x1, -R23 ;  /* 0x0000000110109824 */ /* 0x000fe400078e0a17 */
[----:B------:R-:W-:Y:S01]  /*9c10*/  @!P1 VIADD R0, R0, 0x1 ;  /* 0x0000000100009836 */ /* 0x000fe20000000000 */
[----:B------:R-:W-:Y:S02]  /*9c20*/  ISETP.NE.AND P1, PT, R5, RZ, PT ;  /* 0x000000ff0500720c */ /* 0x000fe40003f25270 */
[----:B------:R-:W-:Y:S02]  /*9c30*/  ISETP.GE.U32.AND P0, PT, R16, R23, PT ;  /* 0x000000171000720c */ /* 0x000fe40003f06070 */
[----:B------:R-:W-:Y:S01]  /*9c40*/  LOP3.LUT R16, R2, R5, RZ, 0x3c, !PT ;  /* 0x0000000502107212 */ /* 0x000fe200078e3cff */
[----:B------:R-:W1:Y:S03]  /*9c50*/  LDC.64 R22, c[0x0][0x3a8] ;  /* 0x0000ea00ff167b82 */ /* 0x000e660000000a00 */
[----:B------:R-:W-:-:S07]  /*9c60*/  ISETP.GE.AND P2, PT, R16, RZ, PT ;  /* 0x000000ff1000720c */ /* 0x000fce0003f46270 */
[----:B------:R-:W-:-:S06]  /*9c70*/  @P0 IADD3 R0, PT, PT, R0, 0x1, RZ ;  /* 0x0000000100000810 */ /* 0x000fcc0007ffe0ff */
[----:B------:R-:W-:Y:S01]  /*9c80*/  @!P2 IMAD.MOV R0, RZ, RZ, -R0 ;  /* 0x000000ffff00a224 */ /* 0x000fe200078e0a00 */
[----:B------:R-:W-:-:S04]  /*9c90*/  @!P1 LOP3.LUT R0, RZ, R5, RZ, 0x33, !PT ;  /* 0x00000005ff009212 */ /* 0x000fc800078e33ff */
[C---:B------:R-:W-:Y:S02]  /*9ca0*/  SHF.L.U32 R16, R0.reuse, R7, RZ ;  /* 0x0000000700107219 */ /* 0x040fe400000006ff */
[----:B------:R-:W-:Y:S02]  /*9cb0*/  SHF.L.U32 R17, R0, UR6, RZ ;  /* 0x0000000600117c19 */ /* 0x000fe400080006ff */
[----:B------:R-:W-:Y:S02]  /*9cc0*/  IADD3 R0, PT, PT, R8, R13, R5 ;  /* 0x0000000d08007210 */ /* 0x000fe40007ffe005 */
[----:B------:R-:W-:Y:S01]  /*9cd0*/  IADD3 R19, PT, PT, -R16, R19, RZ ;  /* 0x0000001310137210 */ /* 0x000fe20007ffe1ff */
[----:B------:R-:W-:-:S04]  /*9ce0*/  IMAD.IADD R17, R17, 0x1, -R16 ;  /* 0x0000000111117824 */ /* 0x000fc800078e0a10 */
[----:B------:R-:W-:Y:S02]  /*9cf0*/  IMAD.IADD R0, R17, 0x1, R0 ;  /* 0x0000000111007824 */ /* 0x000fe400078e0200 */
[----:B-1----:R-:W-:-:S04]  /*9d00*/  IMAD.WIDE R22, R19, 0x4, R22 ;  /* 0x0000000413167825 */ /* 0x002fc800078e0216 */
[----:B------:R-:W-:Y:S02]  /*9d10*/  IMAD.WIDE R18, R0, R25, UR14 ;  /* 0x0000000e00127e25 */ /* 0x000fe4000f8e0219 */
[----:B------:R-:W2:Y:S04]  /*9d20*/  LDG.E R22, desc[UR10][R22.64] ;  /* 0x0000000a16167981 */ /* 0x000ea8000c1e1900 */
[----:B------:R-:W2:Y:S01]  /*9d30*/  LDG.E R33, desc[UR10][R18.64] ;  /* 0x0000000a12217981 */ /* 0x000ea2000c1e1900 */
[----:B------:R-:W-:Y:S01]  /*9d40*/  BSSY.RECONVERGENT B0, `(.L_x_253) ;  /* 0x000001f000007945 */ /* 0x000fe20003800200 */
[----:B--2---:R-:W-:-:S05]  /*9d50*/  IMAD.WIDE R32, R33, R22, RZ ;  /* 0x0000001621207225 */ /* 0x004fca00078e02ff */
[----:B------:R-:W-:-:S04]  /*9d60*/  LOP3.LUT R0, R33, UR8, RZ, 0xfc, !PT ;  /* 0x0000000821007c12 */ /* 0x000fc8000f8efcff */
[----:B------:R-:W-:Y:S02]  /*9d70*/  ISETP.NE.U32.AND P0, PT, R0, RZ, PT ;  /* 0x000000ff0000720c */ /* 0x000fe40003f05070 */
[----:B------:R-:W-:-:S11]  /*9d80*/  IADD3 R0, PT, PT, R13, R8, RZ ;  /* 0x000000080d007210 */ /* 0x000fd60007ffe0ff */
[----:B0-----:R-:W-:Y:S05]  /*9d90*/  @P0 BRA `(.L_x_254) ;  /* 0x00000000004c0947 */ /* 0x001fea0003800000 */
[----:B------:R-:W0:Y:S01]  /*9da0*/  I2F.U32.RP R16, UR9 ;  /* 0x0000000900107d06 */ /* 0x000e220008209000 */
[----:B------:R-:W-:Y:S02]  /*9db0*/  MOV R20, RZ ;  /* 0x000000ff00147202 */ /* 0x000fe40000000f00 */
[----:B------:R-:W-:-:S05]  /*9dc0*/  ISETP.NE.U32.AND P1, PT, RZ, UR9, PT ;  /* 0x00000009ff007c0c */ /* 0x000fca000bf25070 */
        /* <DEDUP_REMOVED lines=16> */
.L_x_254:
[----:B------:R-:W-:Y:S01]  /*9ed0*/  IMAD.MOV.U32 R25, RZ, RZ, R33 ;  /* 0x000000ffff197224 */ /* 0x000fe200078e0021 */
[----:B------:R-:W-:Y:S02]  /*9ee0*/  MOV R15, UR8 ;  /* 0x00000008000f7c02 */ /* 0x000fe40008000f00 */
[----:B------:R-:W-:-:S07]  /*9ef0*/  MOV R26, 0x9f10 ;  /* 0x00009f10001a7802 */ /* 0x000fce0000000f00 */
[----:B------:R-:W-:Y:S05]  /*9f00*/  CALL.REL.NOINC `($__internal_1_$__cuda_sm20_rem_s64) ;  /* 0x00000044003c7944 */ /* 0x000fea0003c00000 */
[----:B------:R-:W-:Y:S02]  /*9f10*/  IMAD.MOV.U32 R20, RZ, RZ, R22 ;  /* 0x000000ffff147224 */ /* 0x000fe400078e0016 */
[----:B------:R-:W-:-:S07]  /*9f20*/  IMAD.MOV.U32 R21, RZ, RZ, R23 ;  /* 0x000000ffff157224 */ /* 0x000fce00078e0017 */
.L_x_255:
[----:B------:R-:W-:Y:S05]  /*9f30*/  BSYNC.RECONVERGENT B0 ;  /* 0x0000000000007941 */ /* 0x000fea0003800200 */
.L_x_253:
[----:B------:R-:W-:Y:S01]  /*9f40*/  IADD3 R34, PT, PT, R0, R17, RZ ;  /* 0x0000001100227210 */ /* 0x000fe20007ffe0ff */
        /* <DEDUP_REMOVED lines=28> */
.L_x_257:
[----:B------:R-:W-:Y:S02]  /*a110*/  MOV R15, UR8 ;  /* 0x00000008000f7c02 */ /* 0x000fe40008000f00 */
[----:B------:R-:W-:-:S07]  /*a120*/  MOV R26, 0xa140 ;  /* 0x0000a140001a7802 */ /* 0x000fce0000000f00 */
[----:B------:R-:W-:Y:S05]  /*a130*/  CALL.REL.NOINC `($__internal_1_$__cuda_sm20_rem_s64) ;  /* 0x0000004000b07944 */ /* 0x000fea0003c00000 */
[----:B------:R-:W-:-:S07]  /*a140*/  IMAD.MOV.U32 R15, RZ, RZ, R22 ;  /* 0x000000ffff0f7224 */ /* 0x000fce00078e0016 */
.L_x_258:
[----:B------:R-:W-:Y:S05]  /*a150*/  BSYNC.RECONVERGENT B0 ;  /* 0x0000000000007941 */ /* 0x000fea0003800200 */
.L_x_256:
        /* <DEDUP_REMOVED lines=9> */
[----:B------:R-:W-:-:S06]  /*a1f0*/  HFMA2 R23, -RZ, RZ, 0, 0 ;  /* 0x00000000ff177431 */ /* 0x000fcc00000001ff */
        /* <DEDUP_REMOVED lines=16> */
.L_x_260:
[----:B------:R-:W-:Y:S01]  /*a300*/  IMAD.U32 R15, RZ, RZ, UR8 ;  /* 0x00000008ff0f7e24 */ /* 0x000fe2000f8e00ff */
[----:B------:R-:W-:-:S07]  /*a310*/  MOV R26, 0xa330 ;  /* 0x0000a330001a7802 */ /* 0x000fce0000000f00 */
[----:B------:R-:W-:Y:S05]  /*a320*/  CALL.REL.NOINC `($__internal_1_$__cuda_sm20_rem_s64) ;  /* 0x0000004000347944 */ /* 0x000fea0003c00000 */
.L_x_261:
[----:B------:R-:W-:Y:S05]  /*a330*/  BSYNC.RECONVERGENT B0 ;  /* 0x0000000000007941 */ /* 0x000fea0003800200 */
.L_x_259:
        /* <DEDUP_REMOVED lines=25> */
.L_x_263:
[----:B------:R-:W-:Y:S01]  /*a4d0*/  IMAD.U32 R15, RZ, RZ, UR8 ;  /* 0x00000008ff0f7e24 */ /* 0x000fe2000f8e00ff */
[----:B------:R-:W-:-:S07]  /*a4e0*/  MOV R26, 0xa500 ;  /* 0x0000a500001a7802 */ /* 0x000fce0000000f00 */
[----:B------:R-:W-:Y:S05]  /*a4f0*/  CALL.REL.NOINC `($__internal_1_$__cuda_sm20_rem_s64) ;  /* 0x0000003c00c07944 */ /* 0x000fea0003c00000 */
[----:B------:R-:W-:-:S07]  /*a500*/  MOV R15, R22 ;  /* 0x00000016000f7202 */ /* 0x000fce0000000f00 */
.L_x_264:
[----:B------:R-:W-:Y:S05]  /*a510*/  BSYNC.RECONVERGENT B0 ;  /* 0x0000000000007941 */ /* 0x000fea0003800200 */
.L_x_262:
[-C--:B------:R-:W-:Y:S01]  /*a520*/  IABS R20, R5.reuse ;  /* 0x0000000500147213 */ /* 0x080fe20000000000 */
[----:B------:R0:W-:Y:S01]  /*a530*/  STG.E desc[UR10][R18.64], R15 ;  /* 0x0000000f12007986 */ /* 0x0001e2000c10190a */
[----:B------:R-:W-:Y:S02]  /*a540*/  IABS R21, R4 ;  /* 0x0000000400157213 */ /* 0x000fe40000000000 */
[----:B------:R-:W1:Y:S01]  /*a550*/  I2F.RP R22, R20 ;  /* 0x0000001400167306 */ /* 0x000e620000209400 */
[----:B------:R-:W-:Y:S02]  /*a560*/  IABS R25, R5 ;  /* 0x0000000500197213 */ /* 0x000fe40000000000 */
[----:B------:R-:W-:-:S05]  /*a570*/  MOV R27, 0x4 ;  /* 0x00000004001b7802 */ /* 0x000fca0000000f00 */
[----:B-1----:R-:W1:Y:S02]  /*a580*/  MUFU.RCP R22, R22 ;  /* 0x0000001600167308 */ /* 0x002e640000001000 */
[----:B-1----:R-:W-:-:S06]  /*a590*/  VIADD R16, R22, 0xffffffe ;  /* 0x0ffffffe16107836 */ /* 0x002fcc0000000000 */
[----:B------:R1:W2:Y:S02]  /*a5a0*/  F2I.FTZ.U32.TRUNC.NTZ R17, R16 ;  /* 0x0000001000117305 */ /* 0x0002a4000021f000 */
[----:B-1----:R-:W-:Y:S02]  /*a5b0*/  HFMA2 R16, -RZ, RZ, 0, 0 ;  /* 0x00000000ff107431 */ /* 0x002fe400000001ff */
[----:B--2---:R-:W-:-:S04]  /*a5c0*/  IMAD.MOV R23, RZ, RZ, -R17 ;  /* 0x000000ffff177224 */ /* 0x004fc800078e0a11 */
[----:B------:R-:W-:-:S04]  /*a5d0*/  IMAD R23, R23, R20, RZ ;  /* 0x0000001417177224 */ /* 0x000fc800078e02ff */
[----:B------:R-:W-:Y:S02]  /*a5e0*/  IMAD.HI.U32 R26, R17, R23, R16 ;  /* 0x00000017111a7227 */ /* 0x000fe400078e0010 */
[----:B------:R-:W1:Y:S02]  /*a5f0*/  LDC.64 R22, c[0x0][0x3a8] ;  /* 0x0000ea00ff167b82 */ /* 0x000e640000000a00 */
[----:B------:R-:W-:Y:S02]  /*a600*/  IMAD.MOV R17, RZ, RZ, -R25 ;  /* 0x000000ffff117224 */ /* 0x000fe400078e0a19 */
[----:B------:R-:W-:-:S04]  /*a610*/  IMAD.HI.U32 R16, R26, R21, RZ ;  /* 0x000000151a107227 */ /* 0x000fc800078e00ff */
[----:B------:R-:W-:Y:S02]  /*a620*/  IMAD R17, R16, R17, R21 ;  /* 0x0000001110117224 */ /* 0x000fe400078e0215 */
[----:B------:R-:W-:-:S03]  /*a630*/  IMAD R25, R13, 0x2, R5 ;  /* 0x000000020d197824 */ /* 0x000fc600078e0205 */
[----:B------:R-:W-:-:S13]  /*a640*/  ISETP.GT.U32.AND P1, PT, R20, R17, PT ;  /* 0x000000111400720c */ /* 0x000fda0003f24070 */
[----:B------:R-:W-:Y:S01]  /*a650*/  @!P1 IMAD.IADD R17, R17, 0x1, -R20 ;  /* 0x0000000111119824 */ /* 0x000fe200078e0a14 */
[----:B------:R-:W-:Y:S02]  /*a660*/  @!P1 IADD3 R16, PT, PT, R16, 0x1, RZ ;  /* 0x0000000110109810 */ /* 0x000fe40007ffe0ff */
[----:B------:R-:W-:Y:S02]  /*a670*/  ISETP.NE.AND P1, PT, R5, RZ, PT ;  /* 0x000000ff0500720c */ /* 0x000fe40003f25270 */
[----:B------:R-:W-:Y:S02]  /*a680*/  ISETP.GE.U32.AND P0, PT, R17, R20, PT ;  /* 0x000000141100720c */ /* 0x000fe40003f06070 */
[----:B------:R-:W-:Y:S02]  /*a690*/  LOP3.LUT R17, R4, R5, RZ, 0x3c, !PT ;  /* 0x0000000504117212 */ /* 0x000fe400078e3cff */
[----:B------:R-:W-:Y:S02]  /*a6a0*/  LEA R20, R13, R6, 0x1 ;  /* 0x000000060d147211 */ /* 0x000fe400078e08ff */
[----:B------:R-:W-:-:S07]  /*a6b0*/  ISETP.GE.AND P2, PT, R17, RZ, PT ;  /* 0x000000ff1100720c */ /* 0x000fce0003f46270 */
[----:B------:R-:W-:-:S06]  /*a6c0*/  @P0 VIADD R16, R16, 0x1 ;  /* 0x0000000110100836 */ /* 0x000fcc0000000000 */
[----:B------:R-:W-:Y:S01]  /*a6d0*/  @!P2 IMAD.MOV R16, RZ, RZ, -R16 ;  /* 0x000000ffff10a224 */ /* 0x000fe200078e0a10 */
[----:B------:R-:W-:-:S04]  /*a6e0*/  @!P1 LOP3.LUT R16, RZ, R5, RZ, 0x33, !PT ;  /* 0x00000005ff109212 */ /* 0x000fc800078e33ff */
[C---:B------:R-:W-:Y:S02]  /*a6f0*/  SHF.L.U32 R17, R16.reuse, R7, RZ ;  /* 0x0000000710117219 */ /* 0x040fe400000006ff */
[----:B------:R-:W-:-:S05]  /*a700*/  SHF.L.U32 R16, R16, UR6, RZ ;  /* 0x0000000610107c19 */ /* 0x000fca00080006ff */
[----:B------:R-:W-:Y:S01]  /*a710*/  IMAD.IADD R21, R16, 0x1, -R17 ;  /* 0x0000000110157824 */ /* 0x000fe200078e0a11 */
[----:B------:R-:W-:-:S04]  /*a720*/  IADD3 R17, PT, PT, -R17, R20, R8 ;  /* 0x0000001411117210 */ /* 0x000fc80007ffe108 */
[----:B------:R-:W-:Y:S01]  /*a730*/  IADD3 R16, PT, PT, R21, R25, R8 ;  /* 0x0000001915107210 */ /* 0x000fe20007ffe008 */
        /* <DEDUP_REMOVED lines=28> */
.L_x_266:
[----:B------:R-:W-:Y:S01]  /*a900*/  IMAD.MOV.U32 R25, RZ, RZ, R33 ;  /* 0x000000ffff197224 */ /* 0x000fe200078e0021 */
[----:B------:R-:W-:Y:S02]  /*a910*/  MOV R15, UR8 ;  /* 0x00000008000f7c02 */ /* 0x000fe40008000f00 */
[----:B------:R-:W-:-:S07]  /*a920*/  MOV R26, 0xa940 ;  /* 0x0000a940001a7802 */ /* 0x000fce0000000f00 */
[----:B------:R-:W-:Y:S05]  /*a930*/  CALL.REL.NOINC `($__internal_1_$__cuda_sm20_rem_s64) ;  /* 0x0000003800b07944 */ /* 0x000fea0003c00000 */
[----:B------:R-:W-:Y:S02]  /*a940*/  IMAD.MOV.U32 R18, RZ, RZ, R22 ;  /* 0x000000ffff127224 */ /* 0x000fe400078e0016 */
[----:B------:R-:W-:-:S07]  /*a950*/  IMAD.MOV.U32 R19, RZ, RZ, R23 ;  /* 0x000000ffff137224 */ /* 0x000fce00078e0017 */
.L_x_267:
[----:B------:R-:W-:Y:S05]  /*a960*/  BSYNC.RECONVERGENT B0 ;  /* 0x0000000000007941 */ /* 0x000fea0003800200 */
.L_x_265:
[----:B------:R-:W-:Y:S01]  /*a970*/  LEA R20, R13, R8, 0x1 ;  /* 0x000000080d147211 */ /* 0x000fe200078e08ff */
[----:B------:R-:W-:-:S04]  /*a980*/  IMAD.MOV.U32 R15, RZ, RZ, 0x4 ;  /* 0x00000004ff0f7424 */ /* 0x000fc800078e00ff */
[----:B------:R-:W-:-:S04]  /*a990*/  IMAD.IADD R20, R21, 0x1, R20 ;  /* 0x0000000115147824 */ /* 0x000fc800078e0214 */
        /* <DEDUP_REMOVED lines=27> */
.L_x_269:
[----:B------:R-:W-:Y:S01]  /*ab50*/  IMAD.U32 R15, RZ, RZ, UR8 ;  /* 0x00000008ff0f7e24 */ /* 0x000fe2000f8e00ff */
[----:B------:R-:W-:-:S07]  /*ab60*/  MOV R26, 0xab80 ;  /* 0x0000ab80001a7802 */ /* 0x000fce0000000f00 */
[----:B------:R-:W-:Y:S05]  /*ab70*/  CALL.REL.NOINC `($__internal_1_$__cuda_sm20_rem_s64) ;  /* 0x0000003800207944 */ /* 0x000fea0003c00000 */
[----:B------:R-:W-:-:S07]  /*ab80*/  IMAD.MOV.U32 R15, RZ, RZ, R22 ;  /* 0x000000ffff0f7224 */ /* 0x000fce00078e0016 */
.L_x_270:
[----:B------:R-:W-:Y:S05]  /*ab90*/  BSYNC.RECONVERGENT B0 ;  /* 0x0000000000007941 */ /* 0x000fea0003800200 */
.L_x_268:
[----:B------:R-:W-:Y:S01]  /*aba0*/  IADD3 R32, P0, PT, R33, -R18, RZ ;  /* 0x8000001221207210 */ /* 0x000fe20007f1e0ff */
[----:B------:R0:W-:Y:S01]  /*abb0*/  STG.E desc[UR10][R20.64], R15 ;  /* 0x0000000f14007986 */ /* 0x0001e2000c10190a */
[----:B------:R-:W-:Y:S02]  /*abc0*/  BSSY.RECONVERGENT B0, `(.L_x_271) ;  /* 0x000001b000007945 */ /* 0x000fe40003800200 */
[----:B------:R-:W-:-:S04]  /*abd0*/  IADD3.X R25, PT, PT, R35, ~R19, RZ, P0, !PT ;  /* 0x8000001323197210 */ /* 0x000fc800007fe4ff */
        /* <DEDUP_REMOVED lines=22> */
.L_x_272:
[----:B------:R-:W-:Y:S01]  /*ad40*/  IMAD.U32 R15, RZ, RZ, UR8 ;  /* 0x00000008ff0f7e24 */ /* 0x000fe2000f8e00ff */
[----:B------:R-:W-:-:S07]  /*ad50*/  MOV R26, 0xad70 ;  /* 0x0000ad70001a7802 */ /* 0x000fce0000000f00 */
[----:B------:R-:W-:Y:S05]  /*ad60*/  CALL.REL.NOINC `($__internal_1_$__cuda_sm20_rem_s64) ;  /* 0x0000003400a47944 */ /* 0x000fea0003c00000 */
.L_x_273:
[----:B------:R-:W-:Y:S05]  /*ad70*/  BSYNC.RECONVERGENT B0 ;  /* 0x0000000000007941 */ /* 0x000fea0003800200 */
.L_x_271:
        /* <DEDUP_REMOVED lines=25> */
.L_x_275:
[----:B------:R-:W-:Y:S02]  /*af10*/  MOV R15, UR8 ;  /* 0x00000008000f7c02 */ /* 0x000fe40008000f00 */
[----:B------:R-:W-:-:S07]  /*af20*/  MOV R26, 0xaf40 ;  /* 0x0000af40001a7802 */ /* 0x000fce0000000f00 */
[----:B------:R-:W-:Y:S05]  /*af30*/  CALL.REL.NOINC `($__internal_1_$__cuda_sm20_rem_s64) ;  /* 0x0000003400307944 */ /* 0x000fea0003c00000 */
.L_x_276:
[----:B------:R-:W-:Y:S05]  /*af40*/  BSYNC.RECONVERGENT B0 ;  /* 0x0000000000007941 */ /* 0x000fea0003800200 */
.L_x_274:
[----:B------:R-:W-:Y:S01]  /*af50*/  IABS R21, R5 ;  /* 0x0000000500157213 */ /* 0x000fe20000000000 */
[----:B------:R0:W-:Y:S01]  /*af60*/  STG.E desc[UR10][R16.64], R22 ;  /* 0x0000001610007986 */ /* 0x0001e2000c10190a */
[----:B------:R-:W-:Y:S02]  /*af70*/  IABS R25, R3 ;  /* 0x0000000300197213 */ /* 0x000fe40000000000 */
[----:B------:R-:W1:Y:S01]  /*af80*/  I2F.RP R15, R21 ;  /* 0x00000015000f7306 */ /* 0x000e620000209400 */
[----:B------:R-:W-:-:S07]  /*af90*/  IABS R26, R5 ;  /* 0x00000005001a7213 */ /* 0x000fce0000000000 */
[----:B-1----:R-:W1:Y:S02]  /*afa0*/  MUFU.RCP R15, R15 ;  /* 0x0000000f000f7308 */ /* 0x002e640000001000 */
[----:B-1----:R-:W-:-:S06]  /*afb0*/  VIADD R18, R15, 0xffffffe ;  /* 0x0ffffffe0f127836 */ /* 0x002fcc0000000000 */
[----:B------:R1:W2:Y:S02]  /*afc0*/  F2I.FTZ.U32.TRUNC.NTZ R19, R18 ;  /* 0x0000001200137305 */ /* 0x0002a4000021f000 */
[----:B-1----:R-:W-:Y:S02]  /*afd0*/  IMAD.MOV.U32 R18, RZ, RZ, RZ ;  /* 0x000000ffff127224 */ /* 0x002fe400078e00ff */
[----:B--2---:R-:W-:-:S04]  /*afe0*/  IMAD.MOV R20, RZ, RZ, -R19 ;  /* 0x000000ffff147224 */ /* 0x004fc800078e0a13 */
[----:B------:R-:W-:Y:S01]  /*aff0*/  IMAD R23, R20, R21, RZ ;  /* 0x0000001514177224 */ /* 0x000fe200078e02ff */
[----:B------:R-:W-:-:S03]  /*b000*/  MOV R20, R25 ;  /* 0x0000001900147202 */ /* 0x000fc60000000f00 */
[----:B------:R-:W-:-:S04]  /*b010*/  IMAD.HI.U32 R23, R19, R23, R18 ;  /* 0x0000001713177227 */ /* 0x000fc800078e0012 */
[----:B------:R-:W-:Y:S02]  /*b020*/  IMAD.MOV R19, RZ, RZ, -R26 ;  /* 0x000000ffff137224 */ /* 0x000fe400078e0a1a */
[----:B------:R-:W-:-:S04]  /*b030*/  IMAD.HI.U32 R15, R23, R20, RZ ;  /* 0x00000014170f7227 */ /* 0x000fc800078e00ff */
[----:B------:R-:W-:Y:S02]  /*b040*/  IMAD R18, R15, R19, R20 ;  /* 0x000000130f127224 */ /* 0x000fe400078e0214 */
[----:B------:R-:W-:Y:S02]  /*b050*/  IMAD R20, R13, 0x3, R8 ;  /* 0x000000030d147824 */ /* 0x000fe400078e0208 */
[----:B------:R-:W-:Y:S01]  /*b060*/  IMAD.MOV.U32 R26, RZ, RZ, 0x4 ;  /* 0x00000004ff1a7424 */ /* 0x000fe200078e00ff */
[----:B------:R-:W-:-:S13]  /*b070*/  ISETP.GT.U32.AND P1, PT, R21, R18, PT ;  /* 0x000000121500720c */ /* 0x000fda0003f24070 */
[-C--:B------:R-:W-:Y:S01]  /*b080*/  @!P1 IADD3 R18, PT, PT, R18, -R21.reuse, RZ ;  /* 0x8000001512129210 */ /* 0x080fe20007ffe0ff */
[----:B------:R-:W-:Y:S01]  /*b090*/  @!P1 VIADD R15, R15, 0x1 ;  /* 0x000000010f0f9836 */ /* 0x000fe20000000000 */
[----:B------:R-:W-:Y:S02]  /*b0a0*/  ISETP.NE.AND P1, PT, R5, RZ, PT ;  /* 0x000000ff0500720c */ /* 0x000fe40003f25270 */
[----:B------:R-:W-:Y:S02]  /*b0b0*/  ISETP.GE.U32.AND P0, PT, R18, R21, PT ;  /* 0x000000151200720c */ /* 0x000fe40003f06070 */
[----:B------:R-:W-:-:S04]  /*b0c0*/  LOP3.LUT R18, R3, R5, RZ, 0x3c, !PT ;  /* 0x0000000503127212 */ /* 0x000fc800078e3cff */
[----:B------:R-:W-:Y:S02]  /*b0d0*/  ISETP.GE.AND P2, PT, R18, RZ, PT ;  /* 0x000000ff1200720c */ /* 0x000fe40003f46270 */
[----:B------:R-:W1:Y:S05]  /*b0e0*/  LDC.64 R18, c[0x0][0x3a8] ;  /* 0x0000ea00ff127b82 */ /* 0x000e6a0000000a00 */
[----:B------:R-:W-:-:S06]  /*b0f0*/  @P0 VIADD R15, R15, 0x1 ;  /* 0x000000010f0f0836 */ /* 0x000fcc0000000000 */
[----:B------:R-:W-:Y:S02]  /*b100*/  @!P2 IADD3 R15, PT, PT, -R15, RZ, RZ ;  /* 0x000000ff0f0fa210 */ /* 0x000fe40007ffe1ff */
[----:B------:R-:W-:-:S04]  /*b110*/  @!P1 LOP3.LUT R15, RZ, R5, RZ, 0x33, !PT ;  /* 0x00000005ff0f9212 */ /* 0x000fc800078e33ff */
[C---:B------:R-:W-:Y:S02]  /*b120*/  SHF.L.U32 R21, R15.reuse, R7, RZ ;  /* 0x000000070f157219 */ /* 0x040fe400000006ff */
[----:B------:R-:W-:-:S04]  /*b130*/  SHF.L.U32 R8, R15, UR6, RZ ;  /* 0x000000060f087c19 */ /* 0x000fc800080006ff */
[----:B------:R-:W-:Y:S02]  /*b140*/  IADD3 R8, PT, PT, R20, R8, -R21 ;  /* 0x0000000814087210 */ /* 0x000fe40007ffe815 */
[----:B------:R-:W-:-:S03]  /*b150*/  IADD3 R21, PT, PT, -R21, R20, R6 ;  /* 0x0000001415157210 */ /* 0x000fc60007ffe106 */
        /* <DEDUP_REMOVED lines=29> */
.L_x_278:
[----:B------:R-:W-:Y:S01]  /*b330*/  IMAD.MOV.U32 R25, RZ, RZ, R33 ;  /* 0x000000ffff197224 */ /* 0x000fe200078e0021 */
[----:B------:R-:W-:Y:S01]  /*b340*/  MOV R26, 0xb370 ;  /* 0x0000b370001a7802 */ /* 0x000fe20000000f00 */
[----:B------:R-:W-:-:S07]  /*b350*/  IMAD.U32 R15, RZ, RZ, UR8 ;  /* 0x00000008ff0f7e24 */ /* 0x000fce000f8e00ff */
[----:B------:R-:W-:Y:S05]  /*b360*/  CALL.REL.NOINC `($__internal_1_$__cuda_sm20_rem_s64) ;  /* 0x0000003000247944 */ /* 0x000fea0003c00000 */
[----:B------:R-:W-:Y:S01]  /*b370*/  MOV R20, R22 ;  /* 0x0000001600147202 */ /* 0x000fe20000000f00 */
[----:B------:R-:W-:-:S07]  /*b380*/  IMAD.MOV.U32 R21, RZ, RZ, R23 ;  /* 0x000000ffff157224 */ /* 0x000fce00078e0017 */
.L_x_279:
[----:B------:R-:W-:Y:S05]  /*b390*/  BSYNC.RECONVERGENT B0 ;  /* 0x0000000000007941 */ /* 0x000fea0003800200 */
.L_x_277:
        /* <DEDUP_REMOVED lines=28> */
.L_x_281:
[----:B------:R-:W-:Y:S01]  /*b560*/  IMAD.U32 R15, RZ, RZ, UR8 ;  /* 0x00000008ff0f7e24 */ /* 0x000fe2000f8e00ff */
[----:B------:R-:W-:-:S07]  /*b570*/  MOV R26, 0xb590 ;  /* 0x0000b590001a7802 */ /* 0x000fce0000000f00 */
[----:B------:R-:W-:Y:S05]  /*b580*/  CALL.REL.NOINC `($__internal_1_$__cuda_sm20_rem_s64) ;  /* 0x0000002c009c7944 */ /* 0x000fea0003c00000 */
[----:B------:R-:W-:-:S07]  /*b590*/  IMAD.MOV.U32 R15, RZ, RZ, R22 ;  /* 0x000000ffff0f7224 */ /* 0x000fce00078e0016 */
.L_x_282:
[----:B------:R-:W-:Y:S05]  /*b5a0*/  BSYNC.RECONVERGENT B0 ;  /* 0x0000000000007941 */ /* 0x000fea0003800200 */
.L_x_280:
        /* <DEDUP_REMOVED lines=26> */
.L_x_284:
[----:B------:R-:W-:Y:S01]  /*b750*/  IMAD.U32 R15, RZ, RZ, UR8 ;  /* 0x00000008ff0f7e24 */ /* 0x000fe2000f8e00ff */
[----:B------:R-:W-:-:S07]  /*b760*/  MOV R26, 0xb780 ;  /* 0x0000b780001a7802 */ /* 0x000fce0000000f00 */
[----:B------:R-:W-:Y:S05]  /*b770*/  CALL.REL.NOINC `($__internal_1_$__cuda_sm20_rem_s64) ;  /* 0x0000002c00207944 */ /* 0x000fea0003c00000 */
.L_x_285:
[----:B------:R-:W-:Y:S05]  /*b780*/  BSYNC.RECONVERGENT B0 ;  /* 0x0000000000007941 */ /* 0x000fea0003800200 */
.L_x_283:
        /* <DEDUP_REMOVED lines=23> */
[----:B------:R-:W-:-:S04]  /*b900*/  @!P1 LOP3.LUT R8, RZ, R15, RZ, 0x33, !PT ;  /* 0x0000000fff089212 */ /* 0x000fc800078e33ff */
[----:B------:R-:W-:Y:S01]  /*b910*/  MOV R22, R8 ;  /* 0x0000000800167202 */ /* 0x000fe20000000f00 */
[----:B------:R-:W-:Y:S06]  /*b920*/  BRA `(.L_x_288) ;  /* 0x00000000000c7947 */ /* 0x000fec0003800000 */
.L_x_287:
[----:B------:R-:W-:Y:S01]  /*b930*/  IMAD.U32 R15, RZ, RZ, UR8 ;  /* 0x00000008ff0f7e24 */ /* 0x000fe2000f8e00ff */
[----:B------:R-:W-:-:S07]  /*b940*/  MOV R26, 0xb960 ;  /* 0x0000b960001a7802 */ /* 0x000fce0000000f00 */
[----:B------:R-:W-:Y:S05]  /*b950*/  CALL.REL.NOINC `($__internal_1_$__cuda_sm20_rem_s64) ;  /* 0x0000002800a87944 */ /* 0x000fea0003c00000 */
.L_x_288:
[----:B------:R-:W-:Y:S05]  /*b960*/  BSYNC.RECONVERGENT B0 ;  /* 0x0000000000007941 */ /* 0x000fea0003800200 */
.L_x_286:
[C---:B------:R-:W-:Y:S01]  /*b970*/  IADD3 R0, PT, PT, R13.reuse, R0, R13 ;  /* 0x000000000d007210 */ /* 0x040fe20007ffe00d */
[----:B------:R2:W-:Y:S01]  /*b980*/  STG.E desc[UR10][R18.64], R22 ;  /* 0x0000001612007986 */ /* 0x0005e2000c10190a */
[C---:B------:R-:W-:Y:S01]  /*b990*/  LEA R4, R13.reuse, R4, 0x2 ;  /* 0x000000040d047211 */ /* 0x040fe200078e10ff */
[C---:B------:R-:W-:Y:S02]  /*b9a0*/  IMAD R3, R13.reuse, 0x4, R3 ;  /* 0x000000040d037824 */ /* 0x040fe400078e0203 */
[----:B------:R-:W-:Y:S02]  /*b9b0*/  IMAD.IADD R8, R0, 0x1, R13 ;  /* 0x0000000100087824 */ /* 0x000fe400078e020d */
[----:B------:R-:W-:-:S03]  /*b9c0*/  IMAD R2, R13, 0x4, R2 ;  /* 0x000000040d027824 */ /* 0x000fc600078e0202 */
[----:B------:R-:W-:-:S13]  /*b9d0*/  ISETP.GE.AND P0, PT, R8, UR5, PT ;  /* 0x0000000508007c0c */ /* 0x000fda000bf06270 */
[----:B--2---:R-:W-:Y:S05]  /*b9e0*/  @!P0 BRA `(.L_x_289) ;  /* 0xffffffd400bc8947 */ /* 0x004fea000383ffff */
.L_x_202:
[----:B0-----:R-:W-:Y:S05]  /*b9f0*/  BSYNC.RECONVERGENT B1 ;  /* 0x0000000000017941 */ /* 0x001fea0003800200 */
.L_x_201:
[----:B------:R-:W-:Y:S01]  /*ba00*/  BAR.SYNC.DEFER_BLOCKING 0x0 ;  /* 0x0000000000007b1d */ /* 0x000fe20000010000 */
[----:B------:R-:W-:Y:S02]  /*ba10*/  UISETP.NE.AND UP0, UPT, UR6, UR16, UPT ;  /* 0x000000100600728c */ /* 0x000fe4000bf05270 */
[----:B------:R-:W-:-:S07]  /*ba20*/  UIADD3 UR7, UPT, UPT, UR6, 0x1, URZ ;  /* 0x0000000106077890 */ /* 0x000fce000fffe0ff */
[----:B------:R-:W-:Y:S01]  /*ba30*/  UMOV UR6, UR7 ;  /* 0x0000000700067c82 */ /* 0x000fe20008000000 */
[----:B------:R-:W-:Y:S05]  /*ba40*/  BRA.U UP0, `(.L_x_290) ;  /* 0xffffffb5007c7547 */ /* 0x000fea000b83ffff */
.L_x_200:
[----:B------:R-:W-:Y:S01]  /*ba50*/  ISETP.GE.AND P0, PT, R24, UR5, PT ;  /* 0x0000000518007c0c */ /* 0x000fe2000bf06270 */
[----:B------:R-:W0:Y:S01]  /*ba60*/  LDCU UR9, c[0x0][0x3b0] ;  /* 0x00007600ff0977ac */ /* 0x000e220008000800 */
[----:B------:R-:W-:Y:S01]  /*ba70*/  BSSY.RECONVERGENT B0, `(.L_x_291) ;  /* 0x000017c000007945 */ /* 0x000fe20003800200 */
[----:B------:R-:W0:Y:S01]  /*ba80*/  LDCU UR17, c[0x0][0x3b0] ;  /* 0x00007600ff1177ac */ /* 0x000e220008000800 */
[----:B------:R-:W0:Y:S01]  /*ba90*/  LDCU UR8, c[0x0][0x3b4] ;  /* 0x00007680ff0877ac */ /* 0x000e220008000800 */
[----:B------:R-:W0:Y:S08]  /*baa0*/  LDCU UR16, c[0x0][0x3b4] ;  /* 0x00007680ff1077ac */ /* 0x000e300008000800 */
[----:B------:R-:W-:Y:S05]  /*bab0*/  @P0 BRA `(.L_x_292) ;  /* 0x0000001400dc0947 */ /* 0x000fea0003800000 */
[----:B------:R-:W0:Y:S01]  /*bac0*/  LDC R3, c[0x0][0x360] ;  /* 0x0000d800ff037b82 */ /* 0x000e220000000800 */
[----:B------:R-:W-:Y:S07]  /*bad0*/  BSSY.RECONVERGENT B1, `(.L_x_293) ;  /* 0x000006e000017945 */ /* 0x000fee0003800200 */
[----:B----4-:R-:W4:Y:S01]  /*bae0*/  LDC R15, c[0x0][0x3b0] ;  /* 0x0000ec00ff0f7b82 */ /* 0x010f220000000800 */
[----:B0-23--:R-:W0:Y:S01]  /*baf0*/  I2F.U32.RP R6, R3 ;  /* 0x0000000300067306 */ /* 0x00de220000209000 */
[----:B-1----:R-:W-:Y:S01]  /*bb00*/  IMAD.IADD R0, R24, 0x1, R3 ;  /* 0x0000000118007824 */ /* 0x002fe200078e0203 */
[----:B------:R-:W-:-:S04]  /*bb10*/  ISETP.NE.U32.AND P2, PT, R3, RZ, PT ;  /* 0x000000ff0300720c */ /* 0x000fc80003f45070 */
[C---:B------:R-:W-:Y:S02]  /*bb20*/  ISETP.GE.AND P0, PT, R0.reuse, UR5, PT ;  /* 0x0000000500007c0c */ /* 0x040fe4000bf06270 */
[----:B------:R-:W-:Y:S02]  /*bb30*/  VIMNMX R7, PT, PT, R0, UR5, !PT ;  /* 0x0000000500077c48 */ /* 0x000fe4000ffe0100 */
[----:B----4-:R-:W-:Y:S01]  /*bb40*/  SHF.R.S32.HI R15, RZ, 0x1f, R15 ;  /* 0x0000001fff0f7819 */ /* 0x010fe2000001140f */
[----:B0-----:R-:W0:Y:S02]  /*bb50*/  MUFU.RCP R6, R6 ;  /* 0x0000000600067308 */ /* 0x001e240000001000 */
[----:B0-----:R-:W-:-:S06]  /*bb60*/  IADD3 R4, PT, PT, R6, 0xffffffe, RZ ;  /* 0x0ffffffe06047810 */ /* 0x001fcc0007ffe0ff */
[----:B------:R0:W1:Y:S02]  /*bb70*/  F2I.FTZ.U32.TRUNC.NTZ R5, R4 ;  /* 0x0000000400057305 */ /* 0x000064000021f000 */
[----:B0-----:R-:W-:Y:S02]  /*bb80*/  HFMA2 R4, -RZ, RZ, 0, 0 ;  /* 0x00000000ff047431 */ /* 0x001fe400000001ff */
[----:B-1----:R-:W-:-:S04]  /*bb90*/  IMAD.MOV R2, RZ, RZ, -R5 ;  /* 0x000000ffff027224 */ /* 0x002fc800078e0a05 */
[----:B------:R-:W-:Y:S01]  /*bba0*/  IMAD R9, R2, R3, RZ ;  /* 0x0000000302097224 */ /* 0x000fe200078e02ff */
        /* <DEDUP_REMOVED lines=12> */
[----:B------:R-:W-:-:S05]  /*bc70*/  IMAD.IADD R2, R2, 0x1, R5 ;  /* 0x0000000102027824 */ /* 0x000fca00078e0205 */
[----:B------:R-:W-:-:S04]  /*bc80*/  LOP3.LUT R0, R2, 0x3, RZ, 0xc0, !PT ;  /* 0x0000000302007812 */ /* 0x000fc800078ec0ff */
[----:B------:R-:W-:Y:S02]  /*bc90*/  ISETP.NE.AND P0, PT, R0, 0x3, PT ;  /* 0x000000030000780c */ /* 0x000fe40003f05270 */
[----:B------:R-:W-:-:S11]  /*bca0*/  MOV R0, R24 ;  /* 0x0000001800007202 */ /* 0x000fd60000000f00 */
[----:B------:R-:W-:Y:S05]  /*bcb0*/  @!P0 BRA `(.L_x_294) ;  /* 0x00000004003c8947 */ /* 0x000fea0003800000 */
[----:B------:R-:W0:Y:S01]  /*bcc0*/  LDC R4, c[0x0][0x398] ;  /* 0x0000e600ff047b82 */ /* 0x000e220000000800 */
[----:B------:R-:W1:Y:S01]  /*bcd0*/  LDCU.64 UR6, c[0x0][0x390] ;  /* 0x00007200ff0677ac */ /* 0x000e620008000a00 */
[----:B------:R-:W-:Y:S02]  /*bce0*/  IMAD.U32 R7, RZ, RZ, UR4 ;  /* 0x00000004ff077e24 */ /* 0x000fe4000f8e00ff */
[----:B------:R-:W-:Y:S02]  /*bcf0*/  VIADD R0, R2, 0x1 ;  /* 0x0000000102007836 */ /* 0x000fe40000000000 */
[----:B0-----:R-:W-:-:S04]  /*bd00*/  IMAD.WIDE R4, R4, 0x4, RZ ;  /* 0x0000000404047825 */ /* 0x001fc800078e02ff */
[----:B------:R-:W-:-:S04]  /*bd10*/  IMAD.WIDE.U32 R4, R24, 0x8, R4 ;  /* 0x0000000818047825 */ /* 0x000fc800078e0004 */
[----:B------:R-:W-:-:S03]  /*bd20*/  IMAD.WIDE R4, R7, 0x4, R4 ;  /* 0x0000000407047825 */ /* 0x000fc600078e0204 */
[----:B-1----:R-:W-:Y:S02]  /*bd30*/  IADD3 R8, P0, PT, R4, UR6, RZ ;  /* 0x0000000604087c10 */ /* 0x002fe4000ff1e0ff */
[----:B------:R-:W-:Y:S02]  /*bd40*/  LOP3.LUT R4, R0, 0x3, RZ, 0xc0, !PT ;  /* 0x0000000300047812 */ /* 0x000fe400078ec0ff */
[----:B------:R-:W-:-:S03]  /*bd50*/  IADD3 R8, P1, PT, R8, 0x4, RZ ;  /* 0x0000000408087810 */ /* 0x000fc60007f3e0ff */
[C---:B------:R-:W-:Y:S01]  /*bd60*/  IMAD R0, R4.reuse, R3, R24 ;  /* 0x0000000304007224 */ /* 0x040fe200078e0218 */
[----:B------:R-:W-:Y:S02]  /*bd70*/  IADD3 R4, PT, PT, -R4, RZ, RZ ;  /* 0x000000ff04047210 */ /* 0x000fe40007ffe1ff */
[----:B------:R-:W-:-:S07]  /*bd80*/  IADD3.X R9, PT, PT, RZ, UR7, R5, P1, P0 ;  /* 0x00000007ff097c10 */ /* 0x000fce0008fe0405 */
.L_x_301:
[----:B0-----:R-:W-:Y:S02]  /*bd90*/  IMAD.MOV.U32 R6, RZ, RZ, R8 ;  /* 0x000000ffff067224 */ /* 0x001fe400078e0008 */
[----:B------:R-:W-:-:S05]  /*bda0*/  IMAD.MOV.U32 R7, RZ, RZ, R9 ;  /* 0x000000ffff077224 */ /* 0x000fca00078e0009 */
[----:B------:R-:W2:Y:S01]  /*bdb0*/  LDG.E R32, desc[UR10][R6.64+-0x4] ;  /* 0xfffffc0a06207981 */ /* 0x000ea2000c1e1900 */
[----:B------:R-:W-:Y:S01]  /*bdc0*/  IADD3 R4, PT, PT, R4, 0x1, RZ ;  /* 0x0000000104047810 */ /* 0x000fe20007ffe0ff */
[----:B------:R-:W-:Y:S03]  /*bdd0*/  BSSY.RECONVERGENT B2, `(.L_x_295) ;  /* 0x000001c000027945 */ /* 0x000fe60003800200 */
[----:B------:R-:W-:Y:S01]  /*bde0*/  ISETP.NE.AND P2, PT, R4, RZ, PT ;  /* 0x000000ff0400720c */ /* 0x000fe20003f45270 */
[----:B--2---:R-:W-:-:S05]  /*bdf0*/  IMAD.WIDE R32, R32, UR8, RZ ;  /* 0x0000000820207c25 */ /* 0x004fca000f8e02ff */
        /* <DEDUP_REMOVED lines=22> */
.L_x_296:
[----:B------:R-:W-:Y:S01]  /*bf60*/  IMAD.MOV.U32 R25, RZ, RZ, R33 ;  /* 0x000000ffff197224 */ /* 0x000fe200078e0021 */
[----:B------:R-:W-:-:S07]  /*bf70*/  MOV R26, 0xbf90 ;  /* 0x0000bf90001a7802 */ /* 0x000fce0000000f00 */
[----:B------:R-:W-:Y:S05]  /*bf80*/  CALL.REL.NOINC `($__internal_1_$__cuda_sm20_rem_s64) ;  /* 0x00000024001c7944 */ /* 0x000fea0003c00000 */
.L_x_297:
[----:B------:R-:W-:Y:S05]  /*bf90*/  BSYNC.RECONVERGENT B2 ;  /* 0x0000000000027941 */ /* 0x000fea0003800200 */
.L_x_295:
[----:B------:R-:W2:Y:S01]  /*bfa0*/  LDG.E R32, desc[UR10][R6.64] ;  /* 0x0000000a06207981 */ /* 0x000ea2000c1e1900 */
[----:B------:R-:W-:Y:S03]  /*bfb0*/  BSSY.RECONVERGENT B2, `(.L_x_298) ;  /* 0x000001c000027945 */ /* 0x000fe60003800200 */
[----:B------:R0:W-:Y:S01]  /*bfc0*/  STG.E desc[UR10][R6.64+-0x4], R22 ;  /* 0xfffffc1606007986 */ /* 0x0001e2000c10190a */
[----:B--2---:R-:W-:-:S05]  /*bfd0*/  IMAD.WIDE R32, R32, UR8, RZ ;  /* 0x0000000820207c25 */ /* 0x004fca000f8e02ff */
        /* <DEDUP_REMOVED lines=22> */
.L_x_299:
[----:B------:R-:W-:Y:S01]  /*c140*/  IMAD.MOV.U32 R25, RZ, RZ, R33 ;  /* 0x000000ffff197224 */ /* 0x000fe200078e0021 */
[----:B------:R-:W-:-:S07]  /*c150*/  MOV R26, 0xc170 ;  /* 0x0000c170001a7802 */ /* 0x000fce0000000f00 */
[----:B------:R-:W-:Y:S05]  /*c160*/  CALL.REL.NOINC `($__internal_1_$__cuda_sm20_rem_s64) ;  /* 0x0000002000a47944 */ /* 0x000fea0003c00000 */
.L_x_300:
[----:B------:R-:W-:Y:S05]  /*c170*/  BSYNC.RECONVERGENT B2 ;  /* 0x0000000000027941 */ /* 0x000fea0003800200 */
.L_x_298:
[----:B------:R0:W-:Y:S01]  /*c180*/  STG.E desc[UR10][R6.64], R22 ;  /* 0x0000001606007986 */ /* 0x0001e2000c10190a */
[----:B------:R-:W-:Y:S01]  /*c190*/  IMAD.WIDE.U32 R8, R3, 0x8, R6 ;  /* 0x0000000803087825 */ /* 0x000fe200078e0006 */
[----:B------:R-:W-:Y:S06]  /*c1a0*/  @P2 BRA `(.L_x_301) ;  /* 0xfffffff800f82947 */ /* 0x000fec000383ffff */
.L_x_294:
[----:B------:R-:W-:Y:S05]  /*c1b0*/  BSYNC.RECONVERGENT B1 ;  /* 0x0000000000017941 */ /* 0x000fea0003800200 */
.L_x_293:
[----:B------:R-:W-:-:S13]  /*c1c0*/  ISETP.GE.U32.AND P0, PT, R2, 0x3, PT ;  /* 0x000000030200780c */ /* 0x000fda0003f06070 */
[----:B------:R-:W-:Y:S05]  /*c1d0*/  @!P0 BRA `(.L_x_292) ;  /* 0x0000001000148947 */ /* 0x000fea0003800000 */
[C---:B------:R-:W-:Y:S01]  /*c1e0*/  SHF.L.U32 R8, R0.reuse, 0x1, RZ ;  /* 0x0000000100087819 */ /* 0x040fe200000006ff */
[----:B------:R-:W-:-:S04]  /*c1f0*/  IMAD.IADD R2, R0, 0x1, R3 ;  /* 0x0000000100027824 */ /* 0x000fc800078e0203 */
[----:B------:R-:W-:Y:S02]  /*c200*/  IMAD.SHL.U32 R2, R2, 0x2, RZ ;  /* 0x0000000202027824 */ /* 0x000fe400078e00ff */
[C-C-:B0-----:R-:W-:Y:S02]  /*c210*/  IMAD R6, R3.reuse, 0x4, R8.reuse ;  /* 0x0000000403067824 */ /* 0x141fe400078e0208 */
[----:B------:R-:W-:-:S07]  /*c220*/  IMAD R4, R3, 0x6, R8 ;  /* 0x0000000603047824 */ /* 0x000fce00078e0208 */
.L_x_326:
[----:B------:R-:W-:-:S05]  /*c230*/  HFMA2 R13, -RZ, RZ, 0, 2.384185791015625e-07 ;  /* 0x00000004ff0d7431 */ /* 0x000fca00000001ff */
[----:B------:R-:W-:-:S05]  /*c240*/  IMAD.WIDE.U32 R12, R8, R13, UR14 ;  /* 0x0000000e080c7e25 */ /* 0x000fca000f8e000d */
[----:B------:R-:W2:Y:S01]  /*c250*/  LDG.E R32, desc[UR10][R12.64] ;  /* 0x0000000a0c207981 */ /* 0x000ea2000c1e1900 */
[----:B------:R-:W-:Y:S01]  /*c260*/  BSSY.RECONVERGENT B1, `(.L_x_302) ;  /* 0x000001b000017945 */ /* 0x000fe20003800200 */
        /* <DEDUP_REMOVED lines=23> */
.L_x_303:
[----:B------:R-:W-:Y:S01]  /*c3e0*/  IMAD.MOV.U32 R25, RZ, RZ, R33 ;  /* 0x000000ffff197224 */ /* 0x000fe200078e0021 */
[----:B------:R-:W-:-:S07]  /*c3f0*/  MOV R26, 0xc410 ;  /* 0x0000c410001a7802 */ /* 0x000fce0000000f00 */
[----:B------:R-:W-:Y:S05]  /*c400*/  CALL.REL.NOINC `($__internal_1_$__cuda_sm20_rem_s64) ;  /* 0x0000001c00fc7944 */ /* 0x000fea0003c00000 */
.L_x_304:
[----:B------:R-:W-:Y:S05]  /*c410*/  BSYNC.RECONVERGENT B1 ;  /* 0x0000000000017941 */ /* 0x000fea0003800200 */
.L_x_302:
        /* <DEDUP_REMOVED lines=26> */
.L_x_306:
[----:B------:R-:W-:Y:S01]  /*c5c0*/  IMAD.MOV.U32 R25, RZ, RZ, R33 ;  /* 0x000000ffff197224 */ /* 0x000fe200078e0021 */
[----:B------:R-:W-:-:S07]  /*c5d0*/  MOV R26, 0xc5f0 ;  /* 0x0000c5f0001a7802 */ /* 0x000fce0000000f00 */
[----:B------:R-:W-:Y:S05]  /*c5e0*/  CALL.REL.NOINC `($__internal_1_$__cuda_sm20_rem_s64) ;  /* 0x0000001c00847944 */ /* 0x000fea0003c00000 */
.L_x_307:
[----:B------:R-:W-:Y:S05]  /*c5f0*/  BSYNC.RECONVERGENT B1 ;  /* 0x0000000000017941 */ /* 0x000fea0003800200 */
.L_x_305:
[----:B------:R-:W-:Y:S01]  /*c600*/  IMAD.MOV.U32 R11, RZ, RZ, 0x4 ;  /* 0x00000004ff0b7424 */ /* 0x000fe200078e00ff */
[----:B------:R0:W-:Y:S03]  /*c610*/  STG.E desc[UR10][R12.64+0x4], R22 ;  /* 0x000004160c007986 */ /* 0x0001e6000c10190a */
[----:B------:R-:W-:-:S05]  /*c620*/  IMAD.WIDE.U32 R10, R2, R11, UR14 ;  /* 0x0000000e020a7e25 */ /* 0x000fca000f8e000b */
[----:B------:R-:W2:Y:S01]  /*c630*/  LDG.E R32, desc[UR10][R10.64] ;  /* 0x0000000a0a207981 */ /* 0x000ea2000c1e1900 */
[----:B------:R-:W-:Y:S01]  /*c640*/  BSSY.RECONVERGENT B1, `(.L_x_308) ;  /* 0x000001b000017945 */ /* 0x000fe20003800200 */
        /* <DEDUP_REMOVED lines=23> */
.L_x_309:
[----:B------:R-:W-:Y:S01]  /*c7c0*/  IMAD.MOV.U32 R25, RZ, RZ, R33 ;  /* 0x000000ffff197224 */ /* 0x000fe200078e0021 */
[----:B------:R-:W-:-:S07]  /*c7d0*/  MOV R26, 0xc7f0 ;  /* 0x0000c7f0001a7802 */ /* 0x000fce0000000f00 */
[----:B------:R-:W-:Y:S05]  /*c7e0*/  CALL.REL.NOINC `($__internal_1_$__cuda_sm20_rem_s64) ;  /* 0x0000001c00047944 */ /* 0x000fea0003c00000 */
.L_x_310:
[----:B------:R-:W-:Y:S05]  /*c7f0*/  BSYNC.RECONVERGENT B1 ;  /* 0x0000000000017941 */ /* 0x000fea0003800200 */
.L_x_308:
        /* <DEDUP_REMOVED lines=26> */
.L_x_312:
[----:B------:R-:W-:Y:S02]  /*c9a0*/  MOV R25, R33 ;  /* 0x0000002100197202 */ /* 0x000fe40000000f00 */
[----:B------:R-:W-:-:S07]  /*c9b0*/  MOV R26, 0xc9d0 ;  /* 0x0000c9d0001a7802 */ /* 0x000fce0000000f00 */
[----:B------:R-:W-:Y:S05]  /*c9c0*/  CALL.REL.NOINC `($__internal_1_$__cuda_sm20_rem_s64) ;  /* 0x00000018008c7944 */ /* 0x000fea0003c00000 */
.L_x_313:
[----:B------:R-:W-:Y:S05]  /*c9d0*/  BSYNC.RECONVERGENT B1 ;  /* 0x0000000000017941 */ /* 0x000fea0003800200 */
.L_x_311:
        /* <DEDUP_REMOVED lines=28> */
.L_x_315:
[----:B------:R-:W-:Y:S02]  /*cba0*/  MOV R25, R33 ;  /* 0x0000002100197202 */ /* 0x000fe40000000f00 */
[----:B------:R-:W-:-:S07]  /*cbb0*/  MOV R26, 0xcbd0 ;  /* 0x0000cbd0001a7802 */ /* 0x000fce0000000f00 */
[----:B------:R-:W-:Y:S05]  /*cbc0*/  CALL.REL.NOINC `($__internal_1_$__cuda_sm20_rem_s64) ;  /* 0x00000018000c7944 */ /* 0x000fea0003c00000 */
.L_x_316:
[----:B------:R-:W-:Y:S05]  /*cbd0*/  BSYNC.RECONVERGENT B1 ;  /* 0x0000000000017941 */ /* 0x000fea0003800200 */
.L_x_314:
        /* <DEDUP_REMOVED lines=26> */
.L_x_318:
[----:B------:R-:W-:Y:S01]  /*cd80*/  IMAD.MOV.U32 R25, RZ, RZ, R33 ;  /* 0x000000ffff197224 */ /* 0x000fe200078e0021 */
[----:B------:R-:W-:-:S07]  /*cd90*/  MOV R26, 0xcdb0 ;  /* 0x0000cdb0001a7802 */ /* 0x000fce0000000f00 */
[----:B------:R-:W-:Y:S05]  /*cda0*/  CALL.REL.NOINC `($__internal_1_$__cuda_sm20_rem_s64) ;  /* 0x0000001400947944 */ /* 0x000fea0003c00000 */
.L_x_319:
[----:B------:R-:W-:Y:S05]  /*cdb0*/  BSYNC.RECONVERGENT B1 ;  /* 0x0000000000017941 */ /* 0x000fea0003800200 */
.L_x_317:
[----:B------:R-:W-:Y:S01]  /*cdc0*/  MOV R11, 0x4 ;  /* 0x00000004000b7802 */ /* 0x000fe20000000f00 */
[----:B------:R0:W-:Y:S04]  /*cdd0*/  STG.E desc[UR10][R12.64+0x4], R22 ;  /* 0x000004160c007986 */ /* 0x0001e8000c10190a */
[----:B------:R-:W-:-:S05]  /*cde0*/  IMAD.WIDE.U32 R10, R4, R11, UR14 ;  /* 0x0000000e040a7e25 */ /* 0x000fca000f8e000b */
[----:B------:R-:W2:Y:S01]  /*cdf0*/  LDG.E R32, desc[UR10][R10.64] ;  /* 0x0000000a0a207981 */ /* 0x000ea2000c1e1900 */
[----:B------:R-:W-:Y:S01]  /*ce00*/  BSSY.RECONVERGENT B1, `(.L_x_320) ;  /* 0x000001c000017945 */ /* 0x000fe20003800200 */
[----:B------:R-:W-:Y:S01]  /*ce10*/  IADD3 R0, PT, PT, R3, R0, R3 ;  /* 0x0000000003007210 */ /* 0x000fe20007ffe003 */
        /* <DEDUP_REMOVED lines=23> */
.L_x_321:
[----:B------:R-:W-:Y:S01]  /*cf90*/  IMAD.MOV.U32 R25, RZ, RZ, R33 ;  /* 0x000000ffff197224 */ /* 0x000fe200078e0021 */
[----:B------:R-:W-:-:S07]  /*cfa0*/  MOV R26, 0xcfc0 ;  /* 0x0000cfc0001a7802 */ /* 0x000fce0000000f00 */
[----:B------:R-:W-:Y:S05]  /*cfb0*/  CALL.REL.NOINC `($__internal_1_$__cuda_sm20_rem_s64) ;  /* 0x0000001400107944 */ /* 0x000fea0003c00000 */
.L_x_322:
[----:B------:R-:W-:Y:S05]  /*cfc0*/  BSYNC.RECONVERGENT B1 ;  /* 0x0000000000017941 */ /* 0x000fea0003800200 */
.L_x_320:
        /* <DEDUP_REMOVED lines=26> */
.L_x_324:
[----:B------:R-:W-:Y:S01]  /*d170*/  IMAD.MOV.U32 R25, RZ, RZ, R33 ;  /* 0x000000ffff197224 */ /* 0x000fe200078e0021 */
[----:B------:R-:W-:-:S07]  /*d180*/  MOV R26, 0xd1a0 ;  /* 0x0000d1a0001a7802 */ /* 0x000fce0000000f00 */
[----:B------:R-:W-:Y:S05]  /*d190*/  CALL.REL.NOINC `($__internal_1_$__cuda_sm20_rem_s64) ;  /* 0x0000001000987944 */ /* 0x000fea0003c00000 */
.L_x_325:
[----:B------:R-:W-:Y:S05]  /*d1a0*/  BSYNC.RECONVERGENT B1 ;  /* 0x0000000000017941 */ /* 0x000fea0003800200 */
.L_x_323:
[----:B------:R0:W-:Y:S01]  /*d1b0*/  STG.E desc[UR10][R10.64+0x4], R22 ;  /* 0x000004160a007986 */ /* 0x0001e2000c10190a */
[C---:B------:R-:W-:Y:S01]  /*d1c0*/  IADD3 R0, PT, PT, R3.reuse, R0, R3 ;  /* 0x0000000003007210 */ /* 0x040fe20007ffe003 */
[C---:B------:R-:W-:Y:S01]  /*d1d0*/  IMAD R6, R3.reuse, 0x8, R6 ;  /* 0x0000000803067824 */ /* 0x040fe200078e0206 */
[C---:B------:R-:W-:Y:S01]  /*d1e0*/  LEA R4, R3.reuse, R4, 0x3 ;  /* 0x0000000403047211 */ /* 0x040fe200078e18ff */
[C---:B------:R-:W-:Y:S01]  /*d1f0*/  IMAD R2, R3.reuse, 0x8, R2 ;  /* 0x0000000803027824 */ /* 0x040fe200078e0202 */
[----:B------:R-:W-:Y:S01]  /*d200*/  ISETP.GE.AND P0, PT, R0, UR5, PT ;  /* 0x0000000500007c0c */ /* 0x000fe2000bf06270 */
[----:B------:R-:W-:-:S12]  /*d210*/  IMAD R8, R3, 0x8, R8 ;  /* 0x0000000803087824 */ /* 0x000fd800078e0208 */
[----:B0-----:R-:W-:Y:S05]  /*d220*/  @!P0 BRA `(.L_x_326) ;  /* 0xfffffff000008947 */ /* 0x001fea000383ffff */
.L_x_292:
[----:B0-----:R-:W-:Y:S05]  /*d230*/  BSYNC.RECONVERGENT B0 ;  /* 0x0000000000007941 */ /* 0x001fea0003800200 */
.L_x_291:
[----:B------:R-:W-:Y:S01]  /*d240*/  BAR.SYNC.DEFER_BLOCKING 0x0 ;  /* 0x0000000000007b1d */ /* 0x000fe20000010000 */
[----:B------:R-:W-:-:S13]  /*d250*/  ISETP.GE.AND P0, PT, R24, UR5, PT ;  /* 0x0000000518007c0c */ /* 0x000fda000bf06270 */
[----:B------:R-:W-:Y:S05]  /*d260*/  @P0 EXIT ;  /* 0x000000000000094d */ /* 0x000fea0003800000 */
[----:B------:R-:W2:Y:S01]  /*d270*/  LDC R3, c[0x0][0x360] ;  /* 0x0000d800ff037b82 */ /* 0x000ea20000000800 */
[----:B------:R-:W-:Y:S01]  /*d280*/  BSSY.RECONVERGENT B0, `(.L_x_327) ;  /* 0x0000068000007945 */ /* 0x000fe20003800200 */
[----:B--23--:R-:W0:Y:S01]  /*d290*/  I2F.U32.RP R6, R3 ;  /* 0x0000000300067306 */ /* 0x00ce220000209000 */
[----:B-1----:R-:W-:Y:S01]  /*d2a0*/  IMAD.IADD R0, R24, 0x1, R3 ;  /* 0x0000000118007824 */ /* 0x002fe200078e0203 */
[----:B------:R-:W-:-:S04]  /*d2b0*/  ISETP.NE.U32.AND P2, PT, R3, RZ, PT ;  /* 0x000000ff0300720c */ /* 0x000fc80003f45070 */
[C---:B------:R-:W-:Y:S02]  /*d2c0*/  ISETP.GE.AND P0, PT, R0.reuse, UR5, PT ;  /* 0x0000000500007c0c */ /* 0x040fe4000bf06270 */
[----:B----4-:R-:W-:Y:S01]  /*d2d0*/  VIMNMX R7, PT, PT, R0, UR5, !PT ;  /* 0x0000000500077c48 */ /* 0x010fe2000ffe0100 */
        /* <DEDUP_REMOVED lines=19> */
[C---:B------:R-:W-:Y:S02]  /*d410*/  LOP3.LUT R0, R6.reuse, 0x3, RZ, 0xc0, !PT ;  /* 0x0000000306007812 */ /* 0x040fe400078ec0ff */
[----:B------:R-:W-:Y:S02]  /*d420*/  ISETP.GE.U32.AND P0, PT, R6, 0x3, PT ;  /* 0x000000030600780c */ /* 0x000fe40003f06070 */
[----:B------:R-:W-:-:S13]  /*d430*/  ISETP.NE.AND P1, PT, R0, 0x3, PT ;  /* 0x000000030000780c */ /* 0x000fda0003f25270 */
[----:B------:R-:W-:Y:S05]  /*d440*/  @!P1 BRA `(.L_x_328) ;  /* 0x00000004002c9947 */ /* 0x000fea0003800000 */
[----:B------:R-:W0:Y:S01]  /*d450*/  LDC R0, c[0x0][0x3b0] ;  /* 0x0000ec00ff007b82 */ /* 0x000e220000000800 */
[----:B------:R-:W1:Y:S01]  /*d460*/  LDCU.64 UR6, c[0x0][0x390] ;  /* 0x00007200ff0677ac */ /* 0x000e620008000a00 */
[----:B------:R-:W-:Y:S01]  /*d470*/  IMAD.WIDE.U32 R4, R24, 0x4, RZ ;  /* 0x0000000418047825 */ /* 0x000fe200078e00ff */
[----:B------:R-:W-:-:S03]  /*d480*/  IADD3 R6, PT, PT, R6, 0x1, RZ ;  /* 0x0000000106067810 */ /* 0x000fc60007ffe0ff */
[----:B------:R-:W-:Y:S01]  /*d490*/  IMAD.U32 R9, RZ, RZ, UR4 ;  /* 0x00000004ff097e24 */ /* 0x000fe2000f8e00ff */
[----:B------:R-:W-:Y:S01]  /*d4a0*/  LOP3.LUT R10, R6, 0x3, RZ, 0xc0, !PT ;  /* 0x00000003060a7812 */ /* 0x000fe200078ec0ff */
[----:B------:R-:W2:Y:S01]  /*d4b0*/  LDC R12, c[0x0][0x398] ;  /* 0x0000e600ff0c7b82 */ /* 0x000ea20000000800 */
[----:B------:R-:W-:Y:S02]  /*d4c0*/  IMAD.MOV.U32 R6, RZ, RZ, RZ ;  /* 0x000000ffff067224 */ /* 0x000fe400078e00ff */
[----:B------:R-:W-:-:S04]  /*d4d0*/  IMAD.WIDE R4, R9, 0x4, R4 ;  /* 0x0000000409047825 */ /* 0x000fc800078e0204 */
[----:B------:R-:W-:Y:S02]  /*d4e0*/  IMAD.U32 R13, RZ, RZ, UR5 ;  /* 0x00000005ff0d7e24 */ /* 0x000fe4000f8e00ff */
[C---:B------:R-:W-:Y:S01]  /*d4f0*/  IMAD R24, R10.reuse, R3, R24 ;  /* 0x000000030a187224 */ /* 0x040fe200078e0218 */
[----:B------:R-:W-:Y:S02]  /*d500*/  IADD3 R10, PT, PT, -R10, RZ, RZ ;  /* 0x000000ff0a0a7210 */ /* 0x000fe40007ffe1ff */
[----:B0-----:R-:W-:Y:S02]  /*d510*/  IABS R2, R0 ;  /* 0x0000000000027213 */ /* 0x001fe40000000000 */
[----:B------:R-:W0:Y:S02]  /*d520*/  LDC R0, c[0x0][0x3b0] ;  /* 0x0000ec00ff007b82 */ /* 0x000e240000000800 */
[----:B------:R-:W3:Y:S08]  /*d530*/  I2F.RP R8, R2 ;  /* 0x0000000200087306 */ /* 0x000ef00000209400 */
[----:B---3--:R-:W3:Y:S02]  /*d540*/  MUFU.RCP R8, R8 ;  /* 0x0000000800087308 */ /* 0x008ee40000001000 */
[----:B---3--:R-:W-:-:S02]  /*d550*/  IADD3 R7, PT, PT, R8, 0xffffffe, RZ ;  /* 0x0ffffffe08077810 */ /* 0x008fc40007ffe0ff */
[----:B-1----:R-:W-:-:S04]  /*d560*/  IADD3 R8, P1, PT, R4, UR6, RZ ;  /* 0x0000000604087c10 */ /* 0x002fc8000ff3e0ff */
[----:B------:R-:W1:Y:S01]  /*d570*/  F2I.FTZ.U32.TRUNC.NTZ R7, R7 ;  /* 0x0000000700077305 */ /* 0x000e62000021f000 */
[----:B------:R-:W-:Y:S01]  /*d580*/  IADD3.X R9, PT, PT, R5, UR7, RZ, P1, !PT ;  /* 0x0000000705097c10 */ /* 0x000fe20008ffe4ff */
[----:B--2---:R-:W-:-:S04]  /*d590*/  IMAD.WIDE R4, R12, 0x4, RZ ;  /* 0x000000040c047825 */ /* 0x004fc800078e02ff */
[----:B-1----:R-:W-:-:S04]  /*d5a0*/  IMAD.MOV R11, RZ, RZ, -R7 ;  /* 0x000000ffff0b7224 */ /* 0x002fc800078e0a07 */
[----:B------:R-:W-:-:S04]  /*d5b0*/  IMAD R11, R11, R2, RZ ;  /* 0x000000020b0b7224 */ /* 0x000fc800078e02ff */
[----:B------:R-:W-:-:S04]  /*d5c0*/  IMAD.HI.U32 R11, R7, R11, R6 ;  /* 0x0000000b070b7227 */ /* 0x000fc800078e0006 */
[----:B0-----:R-:W-:-:S07]  /*d5d0*/  IMAD.WIDE R6, R13, 0x4, R4 ;  /* 0x000000040d067825 */ /* 0x001fce00078e0204 */
.L_x_329:
[-C--:B------:R-:W-:Y:S02]  /*d5e0*/  IADD3 R14, P2, PT, R6, R8.reuse, RZ ;  /* 0x00000008060e7210 */ /* 0x080fe40007f5e0ff */
[----:B------:R-:W-:-:S03]  /*d5f0*/  IADD3 R12, P1, PT, R4, R8, RZ ;  /* 0x00000008040c7210 */ /* 0x000fc60007f3e0ff */
[--C-:B------:R-:W-:Y:S02]  /*d600*/  IMAD.X R15, R7, 0x1, R9.reuse, P2 ;  /* 0x00000001070f7824 */ /* 0x100fe400010e0609 */
[----:B------:R-:W-:-:S04]  /*d610*/  IMAD.X R13, R5, 0x1, R9, P1 ;  /* 0x00000001050d7824 */ /* 0x000fc800008e0609 */
[----:B------:R-:W2:Y:S04]  /*d620*/  LDG.E R15, desc[UR10][R14.64] ;  /* 0x0000000a0e0f7981 */ /* 0x000ea8000c1e1900 */
[----:B------:R-:W2:Y:S01]  /*d630*/  LDG.E R12, desc[UR10][R12.64] ;  /* 0x0000000a0c0c7981 */ /* 0x000ea2000c1e1900 */
[----:B------:R-:W-:-:S04]  /*d640*/  IABS R20, R0 ;  /* 0x0000000000147213 */ /* 0x000fc80000000000 */
[----:B------:R-:W0:Y:S08]  /*d650*/  I2F.RP R17, R20 ;  /* 0x0000001400117306 */ /* 0x000e300000209400 */
[----:B0-----:R-:W0:Y:S01]  /*d660*/  MUFU.RCP R17, R17 ;  /* 0x0000001100117308 */ /* 0x001e220000001000 */
[----:B------:R-:W-:Y:S01]  /*d670*/  VIADD R10, R10, 0x1 ;  /* 0x000000010a0a7836 */ /* 0x000fe20000000000 */
[----:B--2---:R-:W-:-:S04]  /*d680*/  IADD3 R16, PT, PT, R12, -R15, RZ ;  /* 0x8000000f0c107210 */ /* 0x004fc80007ffe0ff */
[----:B------:R-:W-:-:S05]  /*d690*/  IABS R18, R16 ;  /* 0x0000001000127213 */ /* 0x000fca0000000000 */
[----:B------:R-:W-:-:S04]  /*d6a0*/  IMAD.HI.U32 R11, R11, R18, RZ ;  /* 0x000000120b0b7227 */ /* 0x000fc800078e00ff */
[----:B------:R-:W-:-:S04]  /*d6b0*/  IMAD.MOV R11, RZ, RZ, -R11 ;  /* 0x000000ffff0b7224 */ /* 0x000fc800078e0a0b */
[----:B------:R-:W-:-:S05]  /*d6c0*/  IMAD R11, R20, R11, R18 ;  /* 0x0000000b140b7224 */ /* 0x000fca00078e0212 */
[----:B------:R-:W-:Y:S02]  /*d6d0*/  ISETP.GT.U32.AND P1, PT, R2, R11, PT ;  /* 0x0000000b0200720c */ /* 0x000fe40003f24070 */
[----:B------:R-:W-:-:S11]  /*d6e0*/  ISETP.GE.AND P2, PT, R16, RZ, PT ;  /* 0x000000ff1000720c */ /* 0x000fd60003f46270 */
[----:B------:R-:W-:-:S05]  /*d6f0*/  @!P1 IMAD.IADD R11, R11, 0x1, -R20 ;  /* 0x000000010b0b9824 */ /* 0x000fca00078e0a14 */
[----:B------:R-:W-:Y:S02]  /*d700*/  ISETP.GT.U32.AND P1, PT, R2, R11, PT ;  /* 0x0000000b0200720c */ /* 0x000fe40003f24070 */
[----:B0-----:R-:W-:-:S04]  /*d710*/  IADD3 R12, PT, PT, R17, 0xffffffe, RZ ;  /* 0x0ffffffe110c7810 */ /* 0x001fc80007ffe0ff */
[----:B------:R-:W0:Y:S01]  /*d720*/  F2I.FTZ.U32.TRUNC.NTZ R13, R12 ;  /* 0x0000000c000d7305 */ /* 0x000e22000021f000 */
[----:B------:R-:W-:-:S06]  /*d730*/  LOP3.LUT R16, RZ, R0, RZ, 0x33, !PT ;  /* 0x00000000ff107212 */ /* 0x000fcc00078e33ff */
[----:B------:R-:W-:Y:S01]  /*d740*/  @!P1 IMAD.IADD R11, R11, 0x1, -R20 ;  /* 0x000000010b0b9824 */ /* 0x000fe200078e0a14 */
[----:B------:R-:W-:-:S03]  /*d750*/  ISETP.NE.AND P1, PT, R0, RZ, PT ;  /* 0x000000ff0000720c */ /* 0x000fc60003f25270 */
[----:B------:R-:W-:-:S05]  /*d760*/  @!P2 IMAD.MOV R11, RZ, RZ, -R11 ;  /* 0x000000ffff0ba224 */ /* 0x000fca00078e0a0b */
[----:B------:R-:W-:Y:S02]  /*d770*/  SEL R11, R16, R11, !P1 ;  /* 0x0000000b100b7207 */ /* 0x000fe40004800000 */
[----:B0-----:R-:W-:-:S03]  /*d780*/  IADD3 R15, PT, PT, RZ, -R13, RZ ;  /* 0x8000000dff0f7210 */ /* 0x001fc60007ffe0ff */
[----:B------:R-:W-:Y:S02]  /*d790*/  IMAD.IADD R14, R11, 0x1, R0 ;  /* 0x000000010b0e7824 */ /* 0x000fe400078e0200 */
[----:B------:R-:W-:Y:S02]  /*d7a0*/  IMAD R11, R15, R20, RZ ;  /* 0x000000140f0b7224 */ /* 0x000fe400078e02ff */
[----:B------:R-:W-:Y:S01]  /*d7b0*/  IMAD.MOV.U32 R12, RZ, RZ, RZ ;  /* 0x000000ffff0c7224 */ /* 0x000fe200078e00ff */
[----:B------:R-:W-:-:S03]  /*d7c0*/  IABS R2, R14 ;  /* 0x0000000e00027213 */ /* 0x000fc60000000000 */
[----:B------:R-:W-:Y:S01]  /*d7d0*/  IMAD.HI.U32 R11, R13, R11, R12 ;  /* 0x0000000b0d0b7227 */ /* 0x000fe200078e000c */
[----:B------:R-:W-:-:S05]  /*d7e0*/  MOV R12, R2 ;  /* 0x00000002000c7202 */ /* 0x000fca0000000f00 */
[----:B------:R-:W-:-:S04]  /*d7f0*/  IMAD.HI.U32 R2, R11, R12, RZ ;  /* 0x0000000c0b027227 */ /* 0x000fc800078e00ff */
[----:B------:R-:W-:Y:S02]  /*d800*/  IMAD.MOV R13, RZ, RZ, -R2 ;  /* 0x000000ffff0d7224 */ /* 0x000fe400078e0a02 */
[----:B------:R-:W-:Y:S02]  /*d810*/  IMAD.MOV.U32 R2, RZ, RZ, R20 ;  /* 0x000000ffff027224 */ /* 0x000fe400078e0014 */
[----:B------:R-:W-:-:S05]  /*d820*/  IMAD R13, R20, R13, R12 ;  /* 0x0000000d140d7224 */ /* 0x000fca00078e020c */
[----:B------:R-:W-:Y:S02]  /*d830*/  ISETP.GT.U32.AND P2, PT, R2, R13, PT ;  /* 0x0000000d0200720c */ /* 0x000fe40003f44070 */
[----:B------:R-:W-:-:S11]  /*d840*/  ISETP.GE.AND P3, PT, R14, RZ, PT ;  /* 0x000000ff0e00720c */ /* 0x000fd60003f66270 */
[----:B------:R-:W-:-:S04]  /*d850*/  @!P2 IADD3 R13, PT, PT, R13, -R20, RZ ;  /* 0x800000140d0da210 */ /* 0x000fc80007ffe0ff */
[----:B------:R-:W-:Y:S02]  /*d860*/  ISETP.GT.U32.AND P2, PT, R2, R13, PT ;  /* 0x0000000d0200720c */ /* 0x000fe40003f44070 */
[----:B------:R-:W-:-:S11]  /*d870*/  MOV R12, R8 ;  /* 0x00000008000c7202 */ /* 0x000fd60000000f00 */
[----:B------:R-:W-:-:S04]  /*d880*/  @!P2 IMAD.IADD R13, R13, 0x1, -R20 ;  /* 0x000000010d0da824 */ /* 0x000fc800078e0a14 */
[----:B------:R-:W-:-:S05]  /*d890*/  @!P3 IMAD.MOV R13, RZ, RZ, -R13 ;  /* 0x000000ffff0db224 */ /* 0x000fca00078e0a0d */
[----:B------:R-:W-:Y:S01]  /*d8a0*/  SEL R15, R16, R13, !P1 ;  /* 0x0000000d100f7207 */ /* 0x000fe20004800000 */
[----:B------:R-:W-:-:S05]  /*d8b0*/  IMAD.MOV.U32 R13, RZ, RZ, R9 ;  /* 0x000000ffff0d7224 */ /* 0x000fca00078e0009 */
[----:B------:R0:W-:Y:S01]  /*d8c0*/  STG.E desc[UR10][R12.64], R15 ;  /* 0x0000000f0c007986 */ /* 0x0001e2000c10190a */
[----:B------:R-:W-:Y:S01]  /*d8d0*/  ISETP.NE.AND P1, PT, R10, RZ, PT ;  /* 0x000000ff0a00720c */ /* 0x000fe20003f25270 */
[----:B------:R-:W-:-:S12]  /*d8e0*/  IMAD.WIDE.U32 R8, R3, 0x4, R12 ;  /* 0x0000000403087825 */ /* 0x000fd800078e000c */
[----:B0-----:R-:W-:Y:S05]  /*d8f0*/  @P1 BRA `(.L_x_329) ;  /* 0xfffffffc00381947 */ /* 0x001fea000383ffff */
.L_x_328:
[----:B------:R-:W-:Y:S05]  /*d900*/  BSYNC.RECONVERGENT B0 ;  /* 0x0000000000007941 */ /* 0x000fea0003800200 */
.L_x_327:
[----:B------:R-:W-:Y:S05]  /*d910*/  @!P0 EXIT ;  /* 0x000000000000894d */ /* 0x000fea0003800000 */
[----:B------:R-:W0:Y:S01]  /*d920*/  LDC R0, c[0x0][0x3b0] ;  /* 0x0000ec00ff007b82 */ /* 0x000e220000000800 */
[----:B------:R-:W-:-:S07]  /*d930*/  HFMA2 R4, -RZ, RZ, 0, 0 ;  /* 0x00000000ff047431 */ /* 0x000fce00000001ff */
[----:B------:R-:W1:Y:S01]  /*d940*/  LDC R2, c[0x0][0x3b0] ;  /* 0x0000ec00ff027b82 */ /* 0x000e620000000800 */
[----:B0-----:R-:W-:-:S04]  /*d950*/  IABS R7, R0 ;  /* 0x0000000000077213 */ /* 0x001fc80000000000 */
[----:B------:R-:W0:Y:S08]  /*d960*/  I2F.RP R6, R7 ;  /* 0x0000000700067306 */ /* 0x000e300000209400 */
[----:B0-----:R-:W0:Y:S02]  /*d970*/  MUFU.RCP R6, R6 ;  /* 0x0000000600067308 */ /* 0x001e240000001000 */
[----:B0-----:R-:W-:Y:S01]  /*d980*/  IADD3 R8, PT, PT, R6, 0xffffffe, RZ ;  /* 0x0ffffffe06087810 */ /* 0x001fe20007ffe0ff */
[----:B------:R-:W-:-:S05]  /*d990*/  IMAD.IADD R6, R24, 0x1, R3 ;  /* 0x0000000118067824 */ /* 0x000fca00078e0203 */
[----:B------:R0:W2:Y:S02]  /*d9a0*/  F2I.FTZ.U32.TRUNC.NTZ R5, R8 ;  /* 0x0000000800057305 */ /* 0x0000a4000021f000 */
[----:B0-----:R-:W-:Y:S01]  /*d9b0*/  IADD3 R8, PT, PT, R24, UR5, RZ ;  /* 0x0000000518087c10 */ /* 0x001fe2000fffe0ff */
[----:B--2---:R-:W-:-:S04]  /*d9c0*/  IMAD.MOV R0, RZ, RZ, -R5 ;  /* 0x000000ffff007224 */ /* 0x004fc800078e0a05 */
[----:B------:R-:W-:Y:S02]  /*d9d0*/  IMAD R9, R0, R7, RZ ;  /* 0x0000000700097224 */ /* 0x000fe400078e02ff */
[----:B------:R-:W-:Y:S02]  /*d9e0*/  IMAD R0, R3, 0x2, R24 ;  /* 0x0000000203007824 */ /* 0x000fe400078e0218 */
[----:B------:R-:W-:-:S04]  /*d9f0*/  IMAD.HI.U32 R9, R5, R9, R4 ;  /* 0x0000000905097227 */ /* 0x000fc800078e0004 */
[C---:B------:R-:W-:Y:S02]  /*da00*/  IMAD.SHL.U32 R5, R3.reuse, 0x4, RZ ;  /* 0x0000000403057824 */ /* 0x040fe400078e00ff */
[----:B-1----:R-:W-:-:S07]  /*da10*/  IMAD R4, R3, 0x3, R24 ;  /* 0x0000000303047824 */ /* 0x002fce00078e0218 */
.L_x_330:
[----:B------:R-:W-:Y:S02]  /*da20*/  IMAD.MOV.U32 R15, RZ, RZ, 0x4 ;  /* 0x00000004ff0f7424 */ /* 0x000fe400078e00ff */
[----:B0-----:R-:W-:Y:S02]  /*da30*/  IMAD.MOV.U32 R11, RZ, RZ, 0x4 ;  /* 0x00000004ff0b7424 */ /* 0x001fe400078e00ff */
[----:B------:R-:W-:-:S04]  /*da40*/  IMAD.WIDE.U32 R14, R24, R15, UR14 ;  /* 0x0000000e180e7e25 */ /* 0x000fc8000f8e000f */
[----:B------:R-:W-:Y:S02]  /*da50*/  IMAD.WIDE R10, R8, R11, UR14 ;  /* 0x0000000e080a7e25 */ /* 0x000fe4000f8e020b */
[----:B------:R-:W2:Y:S04]  /*da60*/  LDG.E R14, desc[UR10][R14.64] ;  /* 0x0000000a0e0e7981 */ /* 0x000ea8000c1e1900 */
[----:B------:R-:W2:Y:S01]  /*da70*/  LDG.E R13, desc[UR10][R10.64] ;  /* 0x0000000a0a0d7981 */ /* 0x000ea2000c1e1900 */
[----:B------:R-:W-:-:S04]  /*da80*/  IABS R12, R2 ;  /* 0x00000002000c7213 */ /* 0x000fc80000000000 */
[----:B------:R-:W0:Y:S08]  /*da90*/  I2F.RP R17, R12 ;  /* 0x0000000c00117306 */ /* 0x000e300000209400 */
[----:B0-----:R-:W0:Y:S01]  /*daa0*/  MUFU.RCP R17, R17 ;  /* 0x0000001100117308 */ /* 0x001e220000001000 */
[----:B--2---:R-:W-:Y:S02]  /*dab0*/  IADD3 R13, PT, PT, R14, -R13, RZ ;  /* 0x8000000d0e0d7210 */ /* 0x004fe40007ffe0ff */
[----:B0-----:R-:W-:Y:S01]  /*dac0*/  IADD3 R14, PT, PT, R17, 0xffffffe, RZ ;  /* 0x0ffffffe110e7810 */ /* 0x001fe20007ffe0ff */
[----:B------:R-:W-:Y:S01]  /*dad0*/  IMAD.MOV.U32 R17, RZ, RZ, 0x4 ;  /* 0x00000004ff117424 */ /* 0x000fe200078e00ff */
[----:B------:R-:W-:-:S02]  /*dae0*/  IABS R16, R13 ;  /* 0x0000000d00107213 */ /* 0x000fc40000000000 */
[----:B------:R-:W-:Y:S01]  /*daf0*/  ISETP.GE.AND P1, PT, R13, RZ, PT ;  /* 0x000000ff0d00720c */ /* 0x000fe20003f26270 */
[----:B------:R0:W1:Y:S01]  /*db00*/  F2I.FTZ.U32.TRUNC.NTZ R15, R14 ;  /* 0x0000000e000f7305 */ /* 0x000062000021f000 */
[----:B------:R-:W-:Y:S01]  /*db10*/  LOP3.LUT R13, RZ, R2, RZ, 0x33, !PT ;  /* 0x00000002ff0d7212 */ /* 0x000fe200078e33ff */
[----:B------:R-:W-:-:S04]  /*db20*/  IMAD.HI.U32 R9, R9, R16, RZ ;  /* 0x0000001009097227 */ /* 0x000fc800078e00ff */
[----:B------:R-:W-:Y:S02]  /*db30*/  IMAD.MOV R9, RZ, RZ, -R9 ;  /* 0x000000ffff097224 */ /* 0x000fe400078e0a09 */
[----:B0-----:R-:W-:Y:S02]  /*db40*/  IMAD.MOV.U32 R14, RZ, RZ, RZ ;  /* 0x000000ffff0e7224 */ /* 0x001fe400078e00ff */
[----:B------:R-:W-:-:S05]  /*db50*/  IMAD R9, R12, R9, R16 ;  /* 0x000000090c097224 */ /* 0x000fca00078e0210 */
[----:B------:R-:W-:-:S13]  /*db60*/  ISETP.GT.U32.AND P0, PT, R7, R9, PT ;  /* 0x000000090700720c */ /* 0x000fda0003f04070 */
[----:B------:R-:W-:-:S05]  /*db70*/  @!P0 IMAD.IADD R9, R9, 0x1, -R12 ;  /* 0x0000000109098824 */ /* 0x000fca00078e0a0c */
[----:B------:R-:W-:Y:S02]  /*db80*/  ISETP.GT.U32.AND P0, PT, R7, R9, PT ;  /* 0x000000090700720c */ /* 0x000fe40003f04070 */
[----:B-1----:R-:W-:-:S11]  /*db90*/  IADD3 R7, PT, PT, RZ, -R15, RZ ;  /* 0x8000000fff077210 */ /* 0x002fd60007ffe0ff */
[----:B------:R-:W-:Y:S01]  /*dba0*/  @!P0 IMAD.IADD R9, R9, 0x1, -R12 ;  /* 0x0000000109098824 */ /* 0x000fe200078e0a0c */
[----:B------:R-:W-:-:S03]  /*dbb0*/  ISETP.NE.AND P0, PT, R2, RZ, PT ;  /* 0x000000ff0200720c */ /* 0x000fc60003f05270 */
[----:B------:R-:W-:-:S05]  /*dbc0*/  @!P1 IMAD.MOV R9, RZ, RZ, -R9 ;  /* 0x000000ffff099224 */ /* 0x000fca00078e0a09 */
[----:B------:R-:W-:-:S05]  /*dbd0*/  SEL R9, R13, R9, !P0 ;  /* 0x000000090d097207 */ /* 0x000fca0004000000 */
[----:B------:R-:W-:Y:S02]  /*dbe0*/  IMAD.IADD R16, R9, 0x1, R2 ;  /* 0x0000000109107824 */ /* 0x000fe400078e0202 */
[----:B------:R-:W-:-:S03]  /*dbf0*/  IMAD R9, R7, R12, RZ ;  /* 0x0000000c07097224 */ /* 0x000fc600078e02ff */
[----:B------:R-:W-:Y:S01]  /*dc00*/  IABS R7, R16 ;  /* 0x0000001000077213 */ /* 0x000fe20000000000 */
[----:B------:R-:W-:Y:S01]  /*dc10*/  IMAD.HI.U32 R9, R15, R9, R14 ;  /* 0x000000090f097227 */ /* 0x000fe200078e000e */
[----:B------:R-:W-:Y:S02]  /*dc20*/  ISETP.GE.AND P2, PT, R16, RZ, PT ;  /* 0x000000ff1000720c */ /* 0x000fe40003f46270 */
[----:B------:R-:W-:Y:S02]  /*dc30*/  MOV R14, R7 ;  /* 0x00000007000e7202 */ /* 0x000fe40000000f00 */
[----:B------:R-:W-:-:S03]  /*dc40*/  MOV R15, 0x4 ;  /* 0x00000004000f7802 */ /* 0x000fc60000000f00 */
[----:B------:R-:W-:-:S04]  /*dc50*/  IMAD.HI.U32 R7, R9, R14, RZ ;  /* 0x0000000e09077227 */ /* 0x000fc800078e00ff */
[----:B------:R-:W-:-:S04]  /*dc60*/  IMAD.MOV R7, RZ, RZ, -R7 ;  /* 0x000000ffff077224 */ /* 0x000fc800078e0a07 */
[----:B------:R-:W-:Y:S02]  /*dc70*/  IMAD R14, R12, R7, R14 ;  /* 0x000000070c0e7224 */ /* 0x000fe400078e020e */
[----:B------:R-:W-:-:S05]  /*dc80*/  IMAD.MOV.U32 R7, RZ, RZ, R12 ;  /* 0x000000ffff077224 */ /* 0x000fca00078e000c */
[----:B------:R-:W-:-:S13]  /*dc90*/  ISETP.GT.U32.AND P1, PT, R7, R14, PT ;  /* 0x0000000e0700720c */ /* 0x000fda0003f24070 */
[----:B------:R-:W-:-:S04]  /*dca0*/  @!P1 IADD3 R14, PT, PT, R14, -R12, RZ ;  /* 0x8000000c0e0e9210 */ /* 0x000fc80007ffe0ff */
[----:B------:R-:W-:-:S13]  /*dcb0*/  ISETP.GT.U32.AND P1, PT, R7, R14, PT ;  /* 0x0000000e0700720c */ /* 0x000fda0003f24070 */
[----:B------:R-:W-:Y:S01]  /*dcc0*/  @!P1 IMAD.IADD R14, R14, 0x1, -R12 ;  /* 0x000000010e0e9824 */ /* 0x000fe200078e0a0c */
[----:B------:R-:W-:-:S03]  /*dcd0*/  IADD3 R10, P1, PT, R5, R10, RZ ;  /* 0x0000000a050a7210 */ /* 0x000fc60007f3e0ff */
[----:B------:R-:W-:Y:S01]  /*dce0*/  IMAD.MOV.U32 R16, RZ, RZ, R14 ;  /* 0x000000ffff107224 */ /* 0x000fe200078e000e */
[----:B------:R-:W-:Y:S01]  /*dcf0*/  IADD3.X R11, PT, PT, RZ, R11, RZ, P1, !PT ;  /* 0x0000000bff0b7210 */ /* 0x000fe20000ffe4ff */
[----:B------:R-:W-:-:S04]  /*dd00*/  IMAD.WIDE.U32 R14, R24, R15, UR12 ;  /* 0x0000000c180e7e25 */ /* 0x000fc8000f8e000f */
[----:B------:R-:W-:-:S05]  /*dd10*/  @!P2 IMAD.MOV R16, RZ, RZ, -R16 ;  /* 0x000000ffff10a224 */ /* 0x000fca00078e0a10 */
[----:B------:R-:W-:Y:S01]  /*dd20*/  SEL R19, R13, R16, !P0 ;  /* 0x000000100d137207 */ /* 0x000fe20004000000 */
[----:B------:R-:W-:-:S04]  /*dd30*/  IMAD.WIDE.U32 R16, R6, R17, UR14 ;  /* 0x0000000e06107e25 */ /* 0x000fc8000f8e0011 */
[----:B------:R0:W-:Y:S04]  /*dd40*/  STG.E desc[UR10][R14.64], R19 ;  /* 0x000000130e007986 */ /* 0x0001e8000c10190a */
[----:B------:R-:W2:Y:S04]  /*dd50*/  LDG.E R16, desc[UR10][R16.64] ;  /* 0x0000000a10107981 */ /* 0x000ea8000c1e1900 */
[----:B------:R-:W2:Y:S02]  /*dd60*/  LDG.E R21, desc[UR10][R10.64] ;  /* 0x0000000a0a157981 */ /* 0x000ea4000c1e1900 */
[----:B--2---:R-:W-:-:S05]  /*dd70*/  IMAD.IADD R21, R16, 0x1, -R21 ;  /* 0x0000000110157824 */ /* 0x004fca00078e0a15 */
[----:B------:R-:W-:Y:S02]  /*dd80*/  IABS R20, R21 ;  /* 0x0000001500147213 */ /* 0x000fe40000000000 */
[----:B------:R-:W-:-:S03]  /*dd90*/  ISETP.GE.AND P2, PT, R21, RZ, PT ;  /* 0x000000ff1500720c */ /* 0x000fc60003f46270 */
[----:B------:R-:W-:-:S04]  /*dda0*/  IMAD.HI.U32 R18, R9, R20, RZ ;  /* 0x0000001409127227 */ /* 0x000fc800078e00ff */
[----:B------:R-:W-:-:S04]  /*ddb0*/  IMAD.MOV R23, RZ, RZ, -R18 ;  /* 0x000000ffff177224 */ /* 0x000fc800078e0a12 */
[----:B------:R-:W-:-:S05]  /*ddc0*/  IMAD R18, R12, R23, R20 ;  /* 0x000000170c127224 */ /* 0x000fca00078e0214 */
[----:B------:R-:W-:-:S13]  /*ddd0*/  ISETP.GT.U32.AND P1, PT, R7, R18, PT ;  /* 0x000000120700720c */ /* 0x000fda0003f24070 */
[----:B------:R-:W-:-:S04]  /*dde0*/  @!P1 IADD3 R18, PT, PT, R18, -R12, RZ ;  /* 0x8000000c12129210 */ /* 0x000fc80007ffe0ff */
[----:B------:R-:W-:-:S13]  /*ddf0*/  ISETP.GT.U32.AND P1, PT, R7, R18, PT ;  /* 0x000000120700720c */ /* 0x000fda0003f24070 */
[----:B------:R-:W-:-:S04]  /*de00*/  @!P1 IMAD.IADD R18, R18, 0x1, -R12 ;  /* 0x0000000112129824 */ /* 0x000fc800078e0a0c */
[----:B------:R-:W-:-:S05]  /*de10*/  @!P2 IMAD.MOV R18, RZ, RZ, -R18 ;  /* 0x000000ffff12a224 */ /* 0x000fca00078e0a12 */
[----:B0-----:R-:W-:-:S04]  /*de20*/  SEL R15, R13, R18, !P0 ;  /* 0x000000120d0f7207 */ /* 0x001fc80004000000 */
[----:B------:R-:W-:-:S04]  /*de30*/  IADD3 R15, PT, PT, R15, R2, RZ ;  /* 0x000000020f0f7210 */ /* 0x000fc80007ffe0ff */
[----:B------:R-:W-:Y:S02]  /*de40*/  IABS R16, R15 ;  /* 0x0000000f00107213 */ /* 0x000fe40000000000 */
[----:B------:R-:W-:Y:S01]  /*de50*/  ISETP.GE.AND P2, PT, R15, RZ, PT ;  /* 0x000000ff0f00720c */ /* 0x000fe20003f46270 */
[----:B------:R-:W-:Y:S02]  /*de60*/  IMAD.MOV.U32 R15, RZ, RZ, 0x4 ;  /* 0x00000004ff0f7424 */ /* 0x000fe400078e00ff */
[----:B------:R-:W-:-:S04]  /*de70*/  IMAD.HI.U32 R14, R9, R16, RZ ;  /* 0x00000010090e7227 */ /* 0x000fc800078e00ff */
[----:B------:R-:W-:-:S04]  /*de80*/  IMAD.MOV R17, RZ, RZ, -R14 ;  /* 0x000000ffff117224 */ /* 0x000fc800078e0a0e */
[----:B------:R-:W-:Y:S01]  /*de90*/  IMAD R14, R12, R17, R16 ;  /* 0x000000110c0e7224 */ /* 0x000fe200078e0210 */
[----:B------:R-:W-:-:S04]  /*dea0*/  MOV R17, 0x4 ;  /* 0x0000000400117802 */ /* 0x000fc80000000f00 */
[----:B------:R-:W-:-:S13]  /*deb0*/  ISETP.GT.U32.AND P1, PT, R7, R14, PT ;  /* 0x0000000e0700720c */ /* 0x000fda0003f24070 */
[----:B------:R-:W-:-:S05]  /*dec0*/  @!P1 IMAD.IADD R14, R14, 0x1, -R12 ;  /* 0x000000010e0e9824 */ /* 0x000fca00078e0a0c */
[----:B------:R-:W-:-:S13]  /*ded0*/  ISETP.GT.U32.AND P1, PT, R7, R14, PT ;  /* 0x0000000e0700720c */ /* 0x000fda0003f24070 */
[----:B------:R-:W-:Y:S02]  /*dee0*/  @!P1 IADD3 R14, PT, PT, R14, -R12, RZ ;  /* 0x8000000c0e0e9210 */ /* 0x000fe40007ffe0ff */
[----:B------:R-:W-:-:S03]  /*def0*/  IADD3 R10, P1, PT, R5, R10, RZ ;  /* 0x0000000a050a7210 */ /* 0x000fc60007f3e0ff */
[----:B------:R-:W-:Y:S02]  /*df00*/  IMAD.MOV.U32 R16, RZ, RZ, R14 ;  /* 0x000000ffff107224 */ /* 0x000fe400078e000e */
[----:B------:R-:W-:-:S04]  /*df10*/  IMAD.WIDE.U32 R14, R6, R15, UR12 ;  /* 0x0000000c060e7e25 */ /* 0x000fc8000f8e000f */
[----:B------:R-:W-:Y:S02]  /*df20*/  @!P2 IMAD.MOV R16, RZ, RZ, -R16 ;  /* 0x000000ffff10a224 */ /* 0x000fe400078e0a10 */
[----:B------:R-:W-:-:S03]  /*df30*/  IMAD.X R11, RZ, RZ, R11, P1 ;  /* 0x000000ffff0b7224 */ /* 0x000fc600008e060b */
[----:B------:R-:W-:Y:S01]  /*df40*/  SEL R19, R13, R16, !P0 ;  /* 0x000000100d137207 */ /* 0x000fe20004000000 */
[----:B------:R-:W-:-:S04]  /*df50*/  IMAD.WIDE.U32 R16, R0, R17, UR14 ;  /* 0x0000000e00107e25 */ /* 0x000fc8000f8e0011 */
[----:B------:R0:W-:Y:S04]  /*df60*/  STG.E desc[UR10][R14.64], R19 ;  /* 0x000000130e007986 */ /* 0x0001e8000c10190a */
[----:B------:R-:W2:Y:S04]  /*df70*/  LDG.E R16, desc[UR10][R16.64] ;  /* 0x0000000a10107981 */ /* 0x000ea8000c1e1900 */
[----:B------:R-:W2:Y:S02]  /*df80*/  LDG.E R21, desc[UR10][R10.64] ;  /* 0x0000000a0a157981 */ /* 0x000ea4000c1e1900 */
[----:B--2---:R-:W-:-:S04]  /*df90*/  IADD3 R21, PT, PT, R16, -R21, RZ ;  /* 0x8000001510157210 */ /* 0x004fc80007ffe0ff */
[----:B------:R-:W-:Y:S02]  /*dfa0*/  IABS R20, R21 ;  /* 0x0000001500147213 */ /* 0x000fe40000000000 */
[----:B------:R-:W-:-:S03]  /*dfb0*/  ISETP.GE.AND P2, PT, R21, RZ, PT ;  /* 0x000000ff1500720c */ /* 0x000fc60003f46270 */
[----:B------:R-:W-:-:S04]  /*dfc0*/  IMAD.HI.U32 R18, R9, R20, RZ ;  /* 0x0000001409127227 */ /* 0x000fc800078e00ff */
[----:B------:R-:W-:-:S04]  /*dfd0*/  IMAD.MOV R23, RZ, RZ, -R18 ;  /* 0x000000ffff177224 */ /* 0x000fc800078e0a12 */
[----:B------:R-:W-:-:S05]  /*dfe0*/  IMAD R18, R12, R23, R20 ;  /* 0x000000170c127224 */ /* 0x000fca00078e0214 */
[----:B------:R-:W-:-:S13]  /*dff0*/  ISETP.GT.U32.AND P1, PT, R7, R18, PT ;  /* 0x000000120700720c */ /* 0x000fda0003f24070 */
[----:B------:R-:W-:-:S05]  /*e000*/  @!P1 IMAD.IADD R18, R18, 0x1, -R12 ;  /* 0x0000000112129824 */ /* 0x000fca00078e0a0c */
[----:B------:R-:W-:-:S13]  /*e010*/  ISETP.GT.U32.AND P1, PT, R7, R18, PT ;  /* 0x000000120700720c */ /* 0x000fda0003f24070 */
[----:B------:R-:W-:-:S05]  /*e020*/  @!P1 IADD3 R18, PT, PT, R18, -R12, RZ ;  /* 0x8000000c12129210 */ /* 0x000fca0007ffe0ff */
[----:B------:R-:W-:-:S05]  /*e030*/  @!P2 IMAD.MOV R18, RZ, RZ, -R18 ;  /* 0x000000ffff12a224 */ /* 0x000fca00078e0a12 */
[----:B0-----:R-:W-:-:S05]  /*e040*/  SEL R15, R13, R18, !P0 ;  /* 0x000000120d0f7207 */ /* 0x001fca0004000000 */
[----:B------:R-:W-:-:S05]  /*e050*/  IMAD.IADD R15, R15, 0x1, R2 ;  /* 0x000000010f0f7824 */ /* 0x000fca00078e0202 */
[----:B------:R-:W-:Y:S02]  /*e060*/  IABS R16, R15 ;  /* 0x0000000f00107213 */ /* 0x000fe40000000000 */
[----:B------:R-:W-:Y:S01]  /*e070*/  ISETP.GE.AND P2, PT, R15, RZ, PT ;  /* 0x000000ff0f00720c */ /* 0x000fe20003f46270 */
[----:B------:R-:W-:Y:S02]  /*e080*/  IMAD.MOV.U32 R15, RZ, RZ, 0x4 ;  /* 0x00000004ff0f7424 */ /* 0x000fe400078e00ff */
[----:B------:R-:W-:-:S05]  /*e090*/  IMAD.HI.U32 R14, R9, R16, RZ ;  /* 0x00000010090e7227 */ /* 0x000fca00078e00ff */
[----:B------:R-:W-:-:S05]  /*e0a0*/  IADD3 R17, PT, PT, -R14, RZ, RZ ;  /* 0x000000ff0e117210 */ /* 0x000fca0007ffe1ff */
[----:B------:R-:W-:Y:S01]  /*e0b0*/  IMAD R14, R12, R17, R16 ;  /* 0x000000110c0e7224 */ /* 0x000fe200078e0210 */
[----:B------:R-:W-:-:S04]  /*e0c0*/  MOV R17, 0x4 ;  /* 0x0000000400117802 */ /* 0x000fc80000000f00 */
[----:B------:R-:W-:-:S13]  /*e0d0*/  ISETP.GT.U32.AND P1, PT, R7, R14, PT ;  /* 0x0000000e0700720c */ /* 0x000fda0003f24070 */
[----:B------:R-:W-:-:S05]  /*e0e0*/  @!P1 IMAD.IADD R14, R14, 0x1, -R12 ;  /* 0x000000010e0e9824 */ /* 0x000fca00078e0a0c */
[----:B------:R-:W-:-:S13]  /*e0f0*/  ISETP.GT.U32.AND P1, PT, R7, R14, PT ;  /* 0x0000000e0700720c */ /* 0x000fda0003f24070 */
[----:B------:R-:W-:Y:S01]  /*e100*/  @!P1 IMAD.IADD R14, R14, 0x1, -R12 ;  /* 0x000000010e0e9824 */ /* 0x000fe200078e0a0c */
[----:B------:R-:W-:-:S04]  /*e110*/  IADD3 R10, P1, PT, R5, R10, RZ ;  /* 0x0000000a050a7210 */ /* 0x000fc80007f3e0ff */
[----:B------:R-:W-:Y:S01]  /*e120*/  MOV R16, R14 ;  /* 0x0000000e00107202 */ /* 0x000fe20000000f00 */
[----:B------:R-:W-:-:S04]  /*e130*/  IMAD.WIDE.U32 R14, R0, R15, UR12 ;  /* 0x0000000c000e7e25 */ /* 0x000fc8000f8e000f */
[----:B------:R-:W-:Y:S02]  /*e140*/  @!P2 IMAD.MOV R16, RZ, RZ, -R16 ;  /* 0x000000ffff10a224 */ /* 0x000fe400078e0a10 */
[----:B------:R-:W-:-:S03]  /*e150*/  IMAD.X R11, RZ, RZ, R11, P1 ;  /* 0x000000ffff0b7224 */ /* 0x000fc600008e060b */
[----:B------:R-:W-:Y:S01]  /*e160*/  SEL R19, R13, R16, !P0 ;  /* 0x000000100d137207 */ /* 0x000fe20004000000 */
[----:B------:R-:W-:-:S04]  /*e170*/  IMAD.WIDE.U32 R16, R4, R17, UR14 ;  /* 0x0000000e04107e25 */ /* 0x000fc8000f8e0011 */
[----:B------:R0:W-:Y:S04]  /*e180*/  STG.E desc[UR10][R14.64], R19 ;  /* 0x000000130e007986 */ /* 0x0001e8000c10190a */
[----:B------:R-:W2:Y:S04]  /*e190*/  LDG.E R11, desc[UR10][R10.64] ;  /* 0x0000000a0a0b7981 */ /* 0x000ea8000c1e1900 */
[----:B------:R-:W2:Y:S01]  /*e1a0*/  LDG.E R16, desc[UR10][R16.64] ;  /* 0x0000000a10107981 */ /* 0x000ea2000c1e1900 */
[----:B------:R-:W-:Y:S01]  /*e1b0*/  IADD3 R24, PT, PT, R3, R24, R3 ;  /* 0x0000001803187210 */ /* 0x000fe20007ffe003 */
[----:B------:R-:W-:-:S02]  /*e1c0*/  IMAD.IADD R0, R5, 0x1, R0 ;  /* 0x0000000105007824 */ /* 0x000fc400078e0200 */
[----:B------:R-:W-:Y:S01]  /*e1d0*/  IMAD.IADD R6, R5, 0x1, R6 ;  /* 0x0000000105067824 */ /* 0x000fe200078e0206 */
[----:B------:R-:W-:Y:S01]  /*e1e0*/  IADD3 R24, PT, PT, R3, R24, R3 ;  /* 0x0000001803187210 */ /* 0x000fe20007ffe003 */
[----:B------:R-:W-:Y:S02]  /*e1f0*/  IMAD.IADD R8, R5, 0x1, R8 ;  /* 0x0000000105087824 */ /* 0x000fe400078e0208 */
[----:B--2---:R-:W-:-:S05]  /*e200*/  IMAD.IADD R18, R16, 0x1, -R11 ;  /* 0x0000000110127824 */ /* 0x004fca00078e0a0b */
[----:B------:R-:W-:Y:S02]  /*e210*/  IABS R21, R18 ;  /* 0x0000001200157213 */ /* 0x000fe40000000000 */
[----:B------:R-:W-:-:S03]  /*e220*/  ISETP.GE.AND P2, PT, R18, RZ, PT ;  /* 0x000000ff1200720c */ /* 0x000fc60003f46270 */
[----:B------:R-:W-:-:S05]  /*e230*/  IMAD.HI.U32 R20, R9, R21, RZ ;  /* 0x0000001509147227 */ /* 0x000fca00078e00ff */
[----:B------:R-:W-:-:S05]  /*e240*/  IADD3 R20, PT, PT, -R20, RZ, RZ ;  /* 0x000000ff14147210 */ /* 0x000fca0007ffe1ff */
[----:B------:R-:W-:-:S05]  /*e250*/  IMAD R20, R12, R20, R21 ;  /* 0x000000140c147224 */ /* 0x000fca00078e0215 */
[----:B------:R-:W-:-:S13]  /*e260*/  ISETP.GT.U32.AND P1, PT, R7, R20, PT ;  /* 0x000000140700720c */ /* 0x000fda0003f24070 */
[----:B------:R-:W-:-:S05]  /*e270*/  @!P1 IMAD.IADD R20, R20, 0x1, -R12 ;  /* 0x0000000114149824 */ /* 0x000fca00078e0a0c */
[----:B------:R-:W-:-:S13]  /*e280*/  ISETP.GT.U32.AND P1, PT, R7, R20, PT ;  /* 0x000000140700720c */ /* 0x000fda0003f24070 */
[----:B------:R-:W-:-:S05]  /*e290*/  @!P1 IMAD.IADD R20, R20, 0x1, -R12 ;  /* 0x0000000114149824 */ /* 0x000fca00078e0a0c */
[----:B------:R-:W-:-:S04]  /*e2a0*/  @!P2 IADD3 R20, PT, PT, -R20, RZ, RZ ;  /* 0x000000ff1414a210 */ /* 0x000fc80007ffe1ff */
[----:B------:R-:W-:-:S05]  /*e2b0*/  SEL R11, R13, R20, !P0 ;  /* 0x000000140d0b7207 */ /* 0x000fca0004000000 */
[----:B------:R-:W-:-:S05]  /*e2c0*/  IMAD.IADD R11, R11, 0x1, R2 ;  /* 0x000000010b0b7824 */ /* 0x000fca00078e0202 */
[----:B0-----:R-:W-:Y:S02]  /*e2d0*/  IABS R14, R11 ;  /* 0x0000000b000e7213 */ /* 0x001fe40000000000 */
[----:B------:R-:W-:Y:S02]  /*e2e0*/  ISETP.GE.AND P2, PT, R11, RZ, PT ;  /* 0x000000ff0b00720c */ /* 0x000fe40003f46270 */
[----:B------:R-:W-:Y:S01]  /*e2f0*/  MOV R11, 0x4 ;  /* 0x00000004000b7802 */ /* 0x000fe20000000f00 */
[----:B------:R-:W-:-:S04]  /*e300*/  IMAD.HI.U32 R10, R9, R14, RZ ;  /* 0x0000000e090a7227 */ /* 0x000fc800078e00ff */
[----:B------:R-:W-:-:S04]  /*e310*/  IMAD.MOV R15, RZ, RZ, -R10 ;  /* 0x000000ffff0f7224 */ /* 0x000fc800078e0a0a */
[----:B------:R-:W-:-:S05]  /*e320*/  IMAD R10, R12, R15, R14 ;  /* 0x0000000f0c0a7224 */ /* 0x000fca00078e020e */
[----:B------:R-:W-:-:S13]  /*e330*/  ISETP.GT.U32.AND P1, PT, R7, R10, PT ;  /* 0x0000000a0700720c */ /* 0x000fda0003f24070 */
[----:B------:R-:W-:-:S04]  /*e340*/  @!P1 IADD3 R10, PT, PT, R10, -R12, RZ ;  /* 0x8000000c0a0a9210 */ /* 0x000fc80007ffe0ff */
[----:B------:R-:W-:-:S13]  /*e350*/  ISETP.GT.U32.AND P1, PT, R7, R10, PT ;  /* 0x0000000a0700720c */ /* 0x000fda0003f24070 */
[----:B------:R-:W-:-:S04]  /*e360*/  @!P1 IMAD.IADD R10, R10, 0x1, -R12 ;  /* 0x000000010a0a9824 */ /* 0x000fc800078e0a0c */
[----:B------:R-:W-:Y:S02]  /*e370*/  IMAD.MOV.U32 R12, RZ, RZ, R10 ;  /* 0x000000ffff0c7224 */ /* 0x000fe400078e000a */
[----:B------:R-:W-:Y:S01]  /*e380*/  IMAD.WIDE.U32 R10, R4, R11, UR12 ;  /* 0x0000000c040a7e25 */ /* 0x000fe2000f8e000b */
[----:B------:R-:W-:-:S03]  /*e390*/  IADD3 R4, PT, PT, R5, R4, RZ ;  /* 0x0000000405047210 */ /* 0x000fc60007ffe0ff */
[----:B------:R-:W-:-:S05]  /*e3a0*/  @!P2 IMAD.MOV R12, RZ, RZ, -R12 ;  /* 0x000000ffff0ca224 */ /* 0x000fca00078e0a0c */
[----:B------:R-:W-:Y:S02]  /*e3b0*/  SEL R13, R13, R12, !P0 ;  /* 0x0000000c0d0d7207 */ /* 0x000fe40004000000 */
[----:B------:R-:W-:-:S03]  /*e3c0*/  ISETP.GE.AND P0, PT, R24, UR5, PT ;  /* 0x0000000518007c0c */ /* 0x000fc6000bf06270 */
[----:B------:R0:W-:Y:S10]  /*e3d0*/  STG.E desc[UR10][R10.64], R13 ;  /* 0x0000000d0a007986 */ /* 0x0001f4000c10190a */
[----:B------:R-:W-:Y:S05]  /*e3e0*/  @!P0 BRA `(.L_x_330) ;  /* 0xfffffff4008c8947 */ /* 0x000fea000383ffff */
[----:B------:R-:W-:Y:S05]  /*e3f0*/  EXIT ;  /* 0x000000000000794d */ /* 0x000fea0003800000 */
        .weak           $__internal_1_$__cuda_sm20_rem_s64
        .type           $__internal_1_$__cuda_sm20_rem_s64,@function
        .size           $__internal_1_$__cuda_sm20_rem_s64,(.L_x_362 - $__internal_1_$__cuda_sm20_rem_s64)
$__internal_1_$__cuda_sm20_rem_s64:
        /* <DEDUP_REMOVED lines=8> */
[----:B------:R-:W0:Y:S02]  /*e480*/  F2I.U64.TRUNC R38, R38 ;  /* 0x0000002600267311 */ /* 0x000e24000020d800 */
[----:B0-----:R-:W-:Y:S01]  /*e490*/  IMAD.WIDE.U32 R30, R38, R22, RZ ;  /* 0x00000016261e7225 */ /* 0x001fe200078e00ff */
        /* <DEDUP_REMOVED lines=17> */
[----:B------:R-:W-:Y:S01]  /*e5b0*/  IMAD R28, R27, R22, R28 ;  /* 0x000000161b1c7224 */ /* 0x000fe200078e021c */
[----:B------:R-:W-:Y:S01]  /*e5c0*/  IADD3 R31, P5, PT, RZ, -R32, RZ ;  /* 0x80000020ff1f7210 */ /* 0x000fe20007fbe0ff */
[----:B------:R-:W-:-:S03]  /*e5d0*/  IMAD.HI.U32 R36, R37, R30, RZ ;  /* 0x0000001e25247227 */ /* 0x000fc600078e00ff */
[----:B------:R-:W-:Y:S01]  /*e5e0*/  SEL R31, R31, R32, !P1 ;  /* 0x000000201f1f7207 */ /* 0x000fe20004800000 */
[----:B------:R-:W-:Y:S01]  /*e5f0*/  IMAD.X R28, RZ, RZ, ~R28, P0 ;  /* 0x000000ffff1c7224 */ /* 0x000fe200000e0e1c */
[----:B------:R-:W-:-:S03]  /*e600*/  IADD3.X R32, PT, PT, RZ, ~R25, RZ, P5, !PT ;  /* 0x80000019ff207210 */ /* 0x000fc60002ffe4ff */
[----:B------:R-:W-:Y:S01]  /*e610*/  IMAD.WIDE.U32 R36, P0, R37, R28, R36 ;  /* 0x0000001c25247225 */ /* 0x000fe20007800024 */
[----:B------:R-:W-:-:S03]  /*e620*/  SEL R25, R32, R25, !P1 ;  /* 0x0000001920197207 */ /* 0x000fc60004800000 */
[----:B------:R-:W-:-:S04]  /*e630*/  IMAD.HI.U32 R29, P3, R27, R30, R36 ;  /* 0x0000001e1b1d7227 */ /* 0x000fc80007860024 */
[CC--:B------:R-:W-:Y:S02]  /*e640*/  IMAD R30, R27.reuse, R28.reuse, RZ ;  /* 0x0000001c1b1e7224 */ /* 0x0c0fe400078e02ff */
[----:B------:R-:W-:-:S03]  /*e650*/  IMAD.HI.U32 R28, R27, R28, RZ ;  /* 0x0000001c1b1c7227 */ /* 0x000fc600078e00ff */
[----:B------:R-:W-:Y:S01]  /*e660*/  IADD3 R30, P4, PT, R30, R29, RZ ;  /* 0x0000001d1e1e7210 */ /* 0x000fe20007f9e0ff */
[----:B------:R-:W-:Y:S02]  /*e670*/  IMAD.X R28, R28, 0x1, R27, P0 ;  /* 0x000000011c1c7824 */ /* 0x000fe400000e061b */
[----:B------:R-:W-:Y:S02]  /*e680*/  IMAD.MOV.U32 R37, RZ, RZ, RZ ;  /* 0x000000ffff257224 */ /* 0x000fe400078e00ff */
[----:B------:R-:W-:Y:S01]  /*e690*/  IMAD.HI.U32 R36, R30, R31, RZ ;  /* 0x0000001f1e247227 */ /* 0x000fe200078e00ff */
[----:B------:R-:W-:-:S03]  /*e6a0*/  IADD3.X R28, PT, PT, RZ, RZ, R28, P4, P3 ;  /* 0x000000ffff1c7210 */ /* 0x000fc600027e641c */
        /* <DEDUP_REMOVED lines=11> */
[----:B------:R-:W-:Y:S02]  /*e760*/  IMAD R28, R29, R22, R27 ;  /* 0x000000161d1c7224 */ /* 0x000fe400078e021b */
[----:B------:R-:W-:-:S03]  /*e770*/  HFMA2 R27, -RZ, RZ, 0, 0 ;  /* 0x00000000ff1b7431 */ /* 0x000fc600000001ff */
[----:B------:R-:W-:Y:S02]  /*e780*/  IADD3.X R25, PT, PT, ~R28, R25, RZ, P3, !PT ;  /* 0x000000191c197210 */ /* 0x000fe40001ffe5ff */
[----:B------:R-:W-:Y:S02]  /*e790*/  IADD3 R30, P3, PT, R31, -R22, RZ ;  /* 0x800000161f1e7210 */ /* 0x000fe40007f7e0ff */
[----:B------:R-:W-:-:S03]  /*e7a0*/  ISETP.GE.U32.AND.EX P0, PT, R25, R23, PT, P0 ;  /* 0x000000171900720c */ /* 0x000fc60003f06100 */
[----:B------:R-:W-:Y:S01]  /*e7b0*/  IMAD.X R28, R25, 0x1, ~R23, P3 ;  /* 0x00000001191c7824 */ /* 0x000fe200018e0e17 */
[----:B------:R-:W-:-:S04]  /*e7c0*/  SEL R31, R30, R31, P0 ;  /* 0x0000001f1e1f7207 */ /* 0x000fc80000000000 */
[----:B------:R-:W-:Y:S02]  /*e7d0*/  SEL R25, R28, R25, P0 ;  /* 0x000000191c197207 */ /* 0x000fe40000000000 */
[CC--:B------:R-:W-:Y:S02]  /*e7e0*/  ISETP.GE.U32.AND P0, PT, R31.reuse, R22.reuse, PT ;  /* 0x000000161f00720c */ /* 0x0c0fe40003f06070 */
[----:B------:R-:W-:Y:S02]  /*e7f0*/  IADD3 R22, P3, PT, R31, -R22, RZ ;  /* 0x800000161f167210 */ /* 0x000fe40007f7e0ff */
[CC--:B------:R-:W-:Y:S02]  /*e800*/  ISETP.GE.U32.AND.EX P0, PT, R25.reuse, R23.reuse, PT, P0 ;  /* 0x000000171900720c */ /* 0x0c0fe40003f06100 */
[----:B------:R-:W-:Y:S02]  /*e810*/  IADD3.X R28, PT, PT, R25, ~R23, RZ, P3, !PT ;  /* 0x80000017191c7210 */ /* 0x000fe40001ffe4ff */
[----:B------:R-:W-:-:S02]  /*e820*/  SEL R22, R22, R31, P0 ;  /* 0x0000001f16167207 */ /* 0x000fc40000000000 */
[----:B------:R-:W-:Y:S02]  /*e830*/  SEL R28, R28, R25, P0 ;  /* 0x000000191c1c7207 */ /* 0x000fe40000000000 */
[-C--:B------:R-:W-:Y:S02]  /*e840*/  IADD3 R25, P3, PT, RZ, -R22.reuse, RZ ;  /* 0x80000016ff197210 */ /* 0x080fe40007f7e0ff */
[----:B------:R-:W-:Y:S02]  /*e850*/  ISETP.NE.U32.AND P0, PT, RZ, UR19, PT ;  /* 0x00000013ff007c0c */ /* 0x000fe4000bf05070 */
[----:B------:R-:W-:Y:S01]  /*e860*/  SEL R25, R25, R22, !P1 ;  /* 0x0000001619197207 */ /* 0x000fe20004800000 */
[----:B------:R-:W-:Y:S01]  /*e870*/  IMAD.X R23, RZ, RZ, ~R28, P3 ;  /* 0x000000ffff177224 */ /* 0x000fe200018e0e1c */
[----:B------:R-:W-:-:S04]  /*e880*/  ISETP.NE.AND.EX P0, PT, R15, RZ, PT, P0 ;  /* 0x000000ff0f00720c */ /* 0x000fc80003f05300 */
[----:B------:R-:W-:Y:S02]  /*e890*/  SEL R23, R23, R28, !P1 ;  /* 0x0000001c17177207 */ /* 0x000fe40004800000 */
[----:B------:R-:W-:Y:S02]  /*e8a0*/  SEL R22, R25, 0xffffffff, P0 ;  /* 0xffffffff19167807 */ /* 0x000fe40000000000 */
[----:B------:R-:W-:Y:S01]  /*e8b0*/  SEL R23, R23, 0xffffffff, P0 ;  /* 0xffffffff17177807 */ /* 0x000fe20000000000 */
[----:B------:R-:W-:Y:S06]  /*e8c0*/  RET.REL.NODEC R26 `(_Z9nttKernelPiS_S_iS_S_ii) ;  /* 0xffffff141acc7950 */ /* 0x000fec0003c3ffff */
.L_x_331:
        /* <DEDUP_REMOVED lines=11> */
.L_x_362:


//--------------------- .text._Z16montgomeryKernelPiS_Pliii --------------------------
	.section	.text._Z16montgomeryKernelPiS_Pliii,"ax",@progbits
	.align	128
        .global         _Z16montgomeryKernelPiS_Pliii
        .type           _Z16montgomeryKernelPiS_Pliii,@function
        .size           _Z16montgomeryKernelPiS_Pliii,(.L_x_363 - _Z16montgomeryKernelPiS_Pliii)
        .other          _Z16montgomeryKernelPiS_Pliii,@"STO_CUDA_ENTRY STV_DEFAULT"
_Z16montgomeryKernelPiS_Pliii:
.text._Z16montgomeryKernelPiS_Pliii:
[----:B------:R-:W-:Y:S01]  /*0000*/  LDC R1, c[0x0][0x37c] ;  /* 0x0000df00ff017b82 */ /* 0x000fe20000000800 */
[----:B------:R-:W0:Y:S01]  /*0010*/  S2R R0, SR_TID.X ;  /* 0x0000000000007919 */ /* 0x000e220000002100 */
[----:B------:R-:W1:Y:S06]  /*0020*/  LDCU UR5, c[0x0][0x398] ;  /* 0x00007300ff0577ac */ /* 0x000e6c0008000800 */
[----:B------:R-:W2:Y:S01]  /*0030*/  S2UR UR4, SR_CTAID.X ;  /* 0x00000000000479c3 */ /* 0x000ea20000002500 */
[----:B------:R-:W-:Y:S01]  /*0040*/  BSSY.RECONVERGENT B0, `(.L_x_332) ;  /* 0x000000f000007945 */ /* 0x000fe20003800200 */
[----:B------:R-:W3:Y:S06]  /*0050*/  LDCU.64 UR6, c[0x0][0x358] ;  /* 0x00006b00ff0677ac */ /* 0x000eec0008000a00 */
[----:B------:R-:W4:Y:S01]  /*0060*/  LDC.64 R12, c[0x0][0x390] ;  /* 0x0000e400ff0c7b82 */ /* 0x000f220000000a00 */
[----:B-1----:R-:W-:-:S04]  /*0070*/  IMAD.U32 R7, RZ, RZ, UR5 ;  /* 0x00000005ff077e24 */ /* 0x002fc8000f8e00ff */
[----:B--2---:R-:W-:Y:S01]  /*0080*/  IMAD R3, R7, UR4, RZ ;  /* 0x0000000407037c24 */ /* 0x004fe2000f8e02ff */
[----:B0-----:R-:W-:-:S03]  /*0090*/  ISETP.GE.AND P0, PT, R0, R7, PT ;  /* 0x000000070000720c */ /* 0x001fc60003f06270 */
[----:B----4-:R-:W-:-:S10]  /*00a0*/  IMAD.WIDE.U32 R12, R3, 0x8, R12 ;  /* 0x00000008030c7825 */ /* 0x010fd400078e000c */
[----:B---3--:R-:W-:Y:S05]  /*00b0*/  @P0 BRA `(.L_x_333) ;  /* 0x00000000001c0947 */ /* 0x008fea0003800000 */
[----:B------:R-:W0:Y:S01]  /*00c0*/  LDC R4, c[0x0][0x360] ;  /* 0x0000d800ff047b82 */ /* 0x000e220000000800 */
[----:B------:R-:W-:-:S07]  /*00d0*/  IMAD.MOV.U32 R5, RZ, RZ, R0 ;  /* 0x000000ffff057224 */ /* 0x000fce00078e0000 */
.L_x_334:
[----:B------:R-:W-:Y:S01]  /*00e0*/  IMAD.WIDE R2, R5, 0x8, R12 ;  /* 0x0000000805027825 */ /* 0x000fe200078e020c */
[----:B0-----:R-:W-:-:S04]  /*00f0*/  IADD3 R5, PT, PT, R4, R5, RZ ;  /* 0x0000000504057210 */ /* 0x001fc80007ffe0ff */
[----:B------:R1:W-:Y:S01]  /*0100*/  STG.E.64 desc[UR6][R2.64], RZ ;  /* 0x000000ff02007986 */ /* 0x0003e2000c101b06 */
[----:B------:R-:W-:-:S13]  /*0110*/  ISETP.GE.AND P0, PT, R5, R7, PT ;  /* 0x000000070500720c */ /* 0x000fda0003f06270 */
[----:B-1----:R-:W-:Y:S05]  /*0120*/  @!P0 BRA `(.L_x_334) ;  /* 0xfffffffc00ec8947 */ /* 0x002fea000383ffff */
.L_x_333:
[----:B------:R-:W-:Y:S05]  /*0130*/  BSYNC.RECONVERGENT B0 ;  /* 0x0000000000007941 */ /* 0x000fea0003800200 */
.L_x_332:
[----:B------:R-:W-:Y:S01]  /*0140*/  BAR.SYNC.DEFER_BLOCKING 0x0 ;  /* 0x0000000000007b1d */ /* 0x000fe20000010000 */
[----:B------:R-:W-:-:S05]  /*0150*/  ISETP.GE.AND P0, PT, R7, 0x1, PT ;  /* 0x000000010700780c */ /* 0x000fca0003f06270 */
[----:B------:R-:W0:Y:S01]  /*0160*/  LDCU UR8, c[0x0][0x39c] ;  /* 0x00007380ff0877ac */ /* 0x000e220008000800 */
[----:B------:R-:W1:Y:S01]  /*0170*/  LDCU UR11, c[0x0][0x39c] ;  /* 0x00007380ff0b77ac */ /* 0x000e620008000800 */
[----:B------:R-:W2:Y:S06]  /*0180*/  LDCU UR12, c[0x0][0x398] ;  /* 0x00007300ff0c77ac */ /* 0x000eac0008000800 */
[----:B------:R-:W-:Y:S05]  /*0190*/  @!P0 BRA `(.L_x_335) ;  /* 0x0000000400cc8947 */ /* 0x000fea0003800000 */
[----:B------:R-:W3:Y:S01]  /*01a0*/  LDCU UR9, c[0x0][0x3a0] ;  /* 0x00007400ff0977ac */ /* 0x000ee20008000800 */
[----:B------:R-:W-:Y:S02]  /*01b0*/  VIADD R11, R7, 0xffffffff ;  /* 0xffffffff070b7836 */ /* 0x000fe40000000000 */
[----:B------:R-:W-:Y:S01]  /*01c0*/  IMAD.MOV.U32 R8, RZ, RZ, RZ ;  /* 0x000000ffff087224 */ /* 0x000fe200078e00ff */
[----:B------:R-:W4:Y:S01]  /*01d0*/  LDCU UR4, c[0x0][0x39c] ;  /* 0x00007380ff0477ac */ /* 0x000f220008000800 */
[----:B------:R-:W-:Y:S01]  /*01e0*/  IMAD.WIDE.U32 R10, R11, 0x8, R12 ;  /* 0x000000080b0a7825 */ /* 0x000fe200078e000c */
[----:B------:R-:W0:Y:S01]  /*01f0*/  LDCU UR5, c[0x0][0x360] ;  /* 0x00006c00ff0577ac */ /* 0x000e220008000800 */
[----:B------:R-:W0:Y:S01]  /*0200*/  LDCU UR10, c[0x0][0x39c] ;  /* 0x00007380ff0a77ac */ /* 0x000e220008000800 */
[----:B------:R-:W0:Y:S01]  /*0210*/  LDCU UR13, c[0x0][0x398] ;  /* 0x00007300ff0d77ac */ /* 0x000e220008000800 */
[----:B---3--:R-:W-:Y:S01]  /*0220*/  MOV R9, UR9 ;  /* 0x0000000900097c02 */ /* 0x008fe20008000f00 */
[----:B----4-:R-:W-:-:S12]  /*0230*/  USHF.R.S32.HI UR4, URZ, 0x1f, UR4 ;  /* 0x0000001fff047899 */ /* 0x010fd80008011404 */
.L_x_343:
[----:B------:R-:W3:Y:S02]  /*0240*/  LDCU UR9, c[0x0][0x398] ;  /* 0x00007300ff0977ac */ /* 0x000ee40008000800 */
[----:B---3--:R-:W-:-:S05]  /*0250*/  IMAD.U32 R7, RZ, RZ, UR9 ;  /* 0x00000009ff077e24 */ /* 0x008fca000f8e00ff */
[----:B------:R-:W-:-:S13]  /*0260*/  ISETP.GE.AND P0, PT, R0, R7, PT ;  /* 0x000000070000720c */ /* 0x000fda0003f06270 */
[----:B------:R-:W-:Y:S05]  /*0270*/  @P0 BRA `(.L_x_336) ;  /* 0x0000000400600947 */ /* 0x000fea0003800000 */
[----:B------:R-:W3:Y:S01]  /*0280*/  LDC.64 R14, c[0x0][0x388] ;  /* 0x0000e200ff0e7b82 */ /* 0x000ee20000000a00 */
[----:B------:R-:W-:Y:S02]  /*0290*/  IMAD.MOV.U32 R23, RZ, RZ, R0 ;  /* 0x000000ffff177224 */ /* 0x000fe400078e0000 */
[----:B---3--:R-:W-:-:S07]  /*02a0*/  IMAD.WIDE.U32 R14, R8, 0x4, R14 ;  /* 0x00000004080e7825 */ /* 0x008fce00078e000e */
.L_x_342:
[----:B------:R-:W-:Y:S01]  /*02b0*/  ISETP.NE.AND P0, PT, R23, RZ, PT ;  /* 0x000000ff1700720c */ /* 0x000fe20003f05270 */
[----:B------:R-:W3:-:S12]  /*02c0*/  LDG.E R5, desc[UR6][R14.64] ;  /* 0x000000060e057981 */ /* 0x000ed8000c1e1900 */
[----:B------:R-:W4:Y:S01]  /*02d0*/  @P0 LDC.64 R6, c[0x0][0x380] ;  /* 0x0000e000ff060b82 */ /* 0x000f220000000a00 */
[C---:B------:R-:W-:Y:S01]  /*02e0*/  @P0 IMAD.WIDE R18, R23.reuse, 0x8, R12 ;  /* 0x0000000817120825 */ /* 0x040fe200078e020c */
[----:B------:R-:W3:Y:S05]  /*02f0*/  @!P0 LDG.E.64 R2, desc[UR6][R12.64] ;  /* 0x000000060c028981 */ /* 0x000eea000c1e1b00 */
[----:B------:R-:W5:Y:S01]  /*0300*/  @P0 LDG.E.64 R18, desc[UR6][R18.64] ;  /* 0x0000000612120981 */ /* 0x000f62000c1e1b00 */
[----:B------:R-:W0:Y:S01]  /*0310*/  @!P0 LDC.64 R20, c[0x0][0x380] ;  /* 0x0000e000ff148b82 */ /* 0x000e220000000a00 */
[----:B----4-:R-:W-:-:S06]  /*0320*/  @P0 IMAD.WIDE R6, R23, 0x4, R6 ;  /* 0x0000000417060825 */ /* 0x010fcc00078e0206 */
[----:B------:R-:W5:Y:S04]  /*0330*/  @P0 LDG.E R6, desc[UR6][R6.64] ;  /* 0x0000000606060981 */ /* 0x000f68000c1e1900 */
[----:B0-----:R-:W3:Y:S01]  /*0340*/  @!P0 LDG.E R20, desc[UR6][R20.64] ;  /* 0x0000000614148981 */ /* 0x001ee2000c1e1900 */
[----:B------:R-:W-:Y:S01]  /*0350*/  ISETP.NE.AND P1, PT, R8, R9, PT ;  /* 0x000000090800720c */ /* 0x000fe20003f25270 */
[----:B---3--:R-:W-:-:S04]  /*0360*/  @!P0 IMAD.WIDE R2, R20, R5, R2 ;  /* 0x0000000514028225 */ /* 0x008fc800078e0202 */
[----:B------:R-:W-:Y:S01]  /*0370*/  @!P0 IMAD.MOV.U32 R24, RZ, RZ, R3 ;  /* 0x000000ffff188224 */ /* 0x000fe200078e0003 */
[----:B------:R-:W-:Y:S01]  /*0380*/  @!P0 MOV R22, R2 ;  /* 0x0000000200168202 */ /* 0x000fe20000000f00 */
[----:B-----5:R-:W-:-:S06]  /*0390*/  @P0 IMAD.WIDE R16, R5, R6, R18 ;  /* 0x0000000605100225 */ /* 0x020fcc00078e0212 */
[----:B------:R-:W-:Y:S05]  /*03a0*/  @P1 BRA `(.L_x_337) ;  /* 0x0000000000f01947 */ /* 0x000fea0003800000 */
[----:B------:R-:W-:Y:S01]  /*03b0*/  LOP3.LUT R2, R24, UR4, RZ, 0xfc, !PT ;  /* 0x0000000418027c12 */ /* 0x000fe2000f8efcff */
[----:B------:R-:W-:Y:S03]  /*03c0*/  BSSY.RECONVERGENT B0, `(.L_x_338) ;  /* 0x000001d000007945 */ /* 0x000fe60003800200 */
[----:B------:R-:W-:-:S13]  /*03d0*/  ISETP.NE.U32.AND P0, PT, R2, RZ, PT ;  /* 0x000000ff0200720c */ /* 0x000fda0003f05070 */
[----:B------:R-:W-:Y:S05]  /*03e0*/  @P0 BRA `(.L_x_339) ;  /* 0x00000000004c0947 */ /* 0x000fea0003800000 */
[----:B------:R-:W0:Y:S01]  /*03f0*/  I2F.U32.RP R4, UR10 ;  /* 0x0000000a00047d06 */ /* 0x000e220008209000 */
[----:B------:R-:W-:Y:S01]  /*0400*/  ISETP.NE.U32.AND P1, PT, RZ, UR10, PT ;  /* 0x0000000aff007c0c */ /* 0x000fe2000bf25070 */
[----:B------:R-:W-:-:S06]  /*0410*/  IMAD.MOV.U32 R24, RZ, RZ, RZ ;  /* 0x000000ffff187224 */ /* 0x000fcc00078e00ff */
[----:B0-----:R-:W0:Y:S02]  /*0420*/  MUFU.RCP R4, R4 ;  /* 0x0000000400047308 */ /* 0x001e240000001000 */
[----:B0-----:R-:W-:-:S06]  /*0430*/  VIADD R2, R4, 0xffffffe ;  /* 0x0ffffffe04027836 */ /* 0x001fcc0000000000 */
[----:B------:R0:W3:Y:S02]  /*0440*/  F2I.FTZ.U32.TRUNC.NTZ R3, R2 ;  /* 0x0000000200037305 */ /* 0x0000e4000021f000 */
[----:B0-----:R-:W-:Y:S01]  /*0450*/  IMAD.MOV.U32 R2, RZ, RZ, RZ ;  /* 0x000000ffff027224 */ /* 0x001fe200078e00ff */
[----:B---3--:R-:W-:-:S05]  /*0460*/  IADD3 R5, PT, PT, RZ, -R3, RZ ;  /* 0x80000003ff057210 */ /* 0x008fca0007ffe0ff */
        /* <DEDUP_REMOVED lines=11> */
.L_x_339:
[----:B------:R-:W-:Y:S01]  /*0520*/  MOV R6, R22 ;  /* 0x0000001600067202 */ /* 0x000fe20000000f00 */
[----:B------:R-:W-:Y:S01]  /*0530*/  IMAD.MOV.U32 R5, RZ, RZ, R24 ;  /* 0x000000ffff057224 */ /* 0x000fe200078e0018 */
[----:B------:R-:W-:Y:S01]  /*0540*/  MOV R2, 0x570 ;  /* 0x0000057000027802 */ /* 0x000fe20000000f00 */
[----:B------:R-:W-:-:S07]  /*0550*/  IMAD.U32 R3, RZ, RZ, UR4 ;  /* 0x00000004ff037e24 */ /* 0x000fce000f8e00ff */
[----:B-12---:R-:W-:Y:S05]  /*0560*/  CALL.REL.NOINC `($__internal_2_$__cuda_sm20_rem_s64) ;  /* 0x0000000400f87944 */ /* 0x006fea0003c00000 */
[----:B------:R-:W-:Y:S01]  /*0570*/  MOV R22, R6 ;  /* 0x0000000600167202 */ /* 0x000fe20000000f00 */
[----:B------:R-:W-:-:S07]  /*0580*/  IMAD.MOV.U32 R24, RZ, RZ, R7 ;  /* 0x000000ffff187224 */ /* 0x000fce00078e0007 */
.L_x_340:
[----:B-12---:R-:W-:Y:S05]  /*0590*/  BSYNC.RECONVERGENT B0 ;  /* 0x0000000000007941 */ /* 0x006fea0003800200 */
.L_x_338:
        /* <DEDUP_REMOVED lines=22> */
.L_x_341:
[----:B------:R-:W-:Y:S01]  /*0700*/  MOV R6, R16 ;  /* 0x0000001000067202 */ /* 0x000fe20000000f00 */
[----:B------:R-:W-:Y:S01]  /*0710*/  IMAD.MOV.U32 R5, RZ, RZ, R17 ;  /* 0x000000ffff057224 */ /* 0x000fe200078e0011 */
[----:B------:R-:W-:Y:S01]  /*0720*/  MOV R2, 0x750 ;  /* 0x0000075000027802 */ /* 0x000fe20000000f00 */
[----:B------:R-:W-:-:S07]  /*0730*/  IMAD.U32 R3, RZ, RZ, UR4 ;  /* 0x00000004ff037e24 */ /* 0x000fce000f8e00ff */
[----:B------:R-:W-:Y:S05]  /*0740*/  CALL.REL.NOINC `($__internal_2_$__cuda_sm20_rem_s64) ;  /* 0x0000000400807944 */ /* 0x000fea0003c00000 */
[----:B------:R-:W-:Y:S01]  /*0750*/  MOV R16, R6 ;  /* 0x0000000600107202 */ /* 0x000fe20000000f00 */
[----:B------:R-:W-:-:S07]  /*0760*/  IMAD.MOV.U32 R17, RZ, RZ, R7 ;  /* 0x000000ffff117224 */ /* 0x000fce00078e0007 */
.L_x_337:
[C---:B------:R-:W-:Y:S01]  /*0770*/  ISETP.NE.AND P0, PT, R23.reuse, RZ, PT ;  /* 0x000000ff1700720c */ /* 0x040fe20003f05270 */
[----:B------:R-:W-:Y:S01]  /*0780*/  IMAD.U32 R7, RZ, RZ, UR13 ;  /* 0x0000000dff077e24 */ /* 0x000fe2000f8e00ff */
[----:B------:R-:W-:Y:S11]  /*0790*/  WARPSYNC.ALL ;  /* 0x0000000000007948 */ /* 0x000ff60003800000 */
[C---:B------:R-:W-:Y:S01]  /*07a0*/  @P0 IMAD.WIDE R2, R23.reuse, 0x8, R12 ;  /* 0x0000000817020825 */ /* 0x040fe200078e020c */
[----:B------:R-:W-:-:S04]  /*07b0*/  IADD3 R23, PT, PT, R23, UR5, RZ ;  /* 0x0000000517177c10 */ /* 0x000fc8000fffe0ff */
[----:B------:R3:W-:Y:S01]  /*07c0*/  @P0 STG.E.64 desc[UR6][R2.64+-0x8], R16 ;  /* 0xfffff81002000986 */ /* 0x0007e2000c101b06 */
[----:B------:R-:W-:Y:S01]  /*07d0*/  BAR.SYNC.DEFER_BLOCKING 0x0 ;  /* 0x0000000000007b1d */ /* 0x000fe20000010000 */
[----:B------:R-:W-:-:S13]  /*07e0*/  ISETP.GE.AND P0, PT, R23, R7, PT ;  /* 0x000000071700720c */ /* 0x000fda0003f06270 */
[----:B---3--:R-:W-:Y:S05]  /*07f0*/  @!P0 BRA `(.L_x_342) ;  /* 0xfffffff800ac8947 */ /* 0x008fea000383ffff */
.L_x_336:
[----:B------:R-:W-:Y:S01]  /*0800*/  ISETP.NE.AND P0, PT, R0, RZ, PT ;  /* 0x000000ff0000720c */ /* 0x000fe20003f05270 */
[----:B------:R-:W3:Y:S01]  /*0810*/  LDC R4, c[0x0][0x3a0] ;  /* 0x0000e800ff047b82 */ /* 0x000ee20000000800 */
[----:B------:R-:W-:Y:S11]  /*0820*/  WARPSYNC.ALL ;  /* 0x0000000000007948 */ /* 0x000ff60003800000 */
[----:B------:R-:W-:-:S05]  /*0830*/  @!P0 IADD3 R2, P1, PT, RZ, -R22, RZ ;  /* 0x80000016ff028210 */ /* 0x000fca0007f3e0ff */
[----:B------:R-:W-:-:S05]  /*0840*/  @!P0 IMAD.X R3, RZ, RZ, ~R24, P1 ;  /* 0x000000ffff038224 */ /* 0x000fca00008e0e18 */
[----:B------:R4:W-:Y:S01]  /*0850*/  @!P0 STG.E.64 desc[UR6][R10.64], R2 ;  /* 0x000000020a008986 */ /* 0x0009e2000c101b06 */
[----:B------:R-:W-:Y:S01]  /*0860*/  BAR.SYNC.DEFER_BLOCKING 0x0 ;  /* 0x0000000000007b1d */ /* 0x000fe20000010000 */
[C---:B------:R-:W-:Y:S01]  /*0870*/  ISETP.NE.AND P0, PT, R8.reuse, R9, PT ;  /* 0x000000090800720c */ /* 0x040fe20003f05270 */
[----:B------:R-:W-:-:S03]  /*0880*/  VIADD R8, R8, 0x1 ;  /* 0x0000000108087836 */ /* 0x000fc60000000000 */
[----:B---3--:R-:W-:Y:S02]  /*0890*/  SEL R4, R4, RZ, !P0 ;  /* 0x000000ff04047207 */ /* 0x008fe40004000000 */
[----:B------:R-:W-:Y:S02]  /*08a0*/  ISETP.NE.AND P1, PT, R8, R7, PT ;  /* 0x000000070800720c */ /* 0x000fe40003f25270 */
[----:B------:R-:W-:-:S11]  /*08b0*/  IADD3 R9, PT, PT, R4, R9, RZ ;  /* 0x0000000904097210 */ /* 0x000fd60007ffe0ff */
[----:B----4-:R-:W-:Y:S05]  /*08c0*/  @P1 BRA `(.L_x_343) ;  /* 0xfffffff8005c1947 */ /* 0x010fea000383ffff */
.L_x_335:
[----:B------:R-:W-:-:S13]  /*08d0*/  ISETP.GE.AND P0, PT, R0, R7, PT ;  /* 0x000000070000720c */ /* 0x000fda0003f06270 */
[----:B012---:R-:W-:Y:S05]  /*08e0*/  @P0 EXIT ;  /* 0x000000000000094d */ /* 0x007fea0003800000 */
[----:B------:R-:W0:Y:S08]  /*08f0*/  LDC R3, c[0x0][0x39c] ;  /* 0x0000e700ff037b82 */ /* 0x000e300000000800 */
[----:B------:R-:W1:Y:S08]  /*0900*/  LDC R11, c[0x0][0x360] ;  /* 0x0000d800ff0b7b82 */ /* 0x000e700000000800 */
[----:B------:R-:W2:Y:S01]  /*0910*/  LDC R10, c[0x0][0x39c] ;  /* 0x0000e700ff0a7b82 */ /* 0x000ea20000000800 */
[----:B0-----:R-:W-:-:S07]  /*0920*/  SHF.R.S32.HI R3, RZ, 0x1f, R3 ;  /* 0x0000001fff037819 */ /* 0x001fce0000011403 */
.L_x_350:
[----:B------:R-:W-:-:S05]  /*0930*/  IMAD.WIDE R8, R0, 0x8, R12 ;  /* 0x0000000800087825 */ /* 0x000fca00078e020c */
[----:B------:R-:W3:Y:S01]  /*0940*/  LDG.E.64 R4, desc[UR6][R8.64] ;  /* 0x0000000608047981 */ /* 0x000ee2000c1e1b00 */
[----:B------:R-:W-:Y:S01]  /*0950*/  BSSY.RECONVERGENT B0, `(.L_x_344) ;  /* 0x000001c000007945 */ /* 0x000fe20003800200 */
[----:B---3--:R-:W-:-:S04]  /*0960*/  LOP3.LUT R2, R5, R3, RZ, 0xfc, !PT ;  /* 0x0000000305027212 */ /* 0x008fc800078efcff */
[----:B------:R-:W-:-:S13]  /*0970*/  ISETP.NE.U32.AND P0, PT, R2, RZ, PT ;  /* 0x000000ff0200720c */ /* 0x000fda0003f05070 */
[----:B------:R-:W-:Y:S05]  /*0980*/  @P0 BRA `(.L_x_345) ;  /* 0x00000000004c0947 */ /* 0x000fea0003800000 */
[----:B------:R-:W0:Y:S01]  /*0990*/  I2F.U32.RP R14, UR11 ;  /* 0x0000000b000e7d06 */ /* 0x000e220008209000 */
[----:B------:R-:W-:-:S07]  /*09a0*/  ISETP.NE.U32.AND P1, PT, RZ, UR11, PT ;  /* 0x0000000bff007c0c */ /* 0x000fce000bf25070 */
[----:B0-----:R-:W0:Y:S02]  /*09b0*/  MUFU.RCP R14, R14 ;  /* 0x0000000e000e7308 */ /* 0x001e240000001000 */
[----:B0-----:R-:W-:-:S06]  /*09c0*/  VIADD R6, R14, 0xffffffe ;  /* 0x0ffffffe0e067836 */ /* 0x001fcc0000000000 */
[----:B------:R0:W3:Y:S02]  /*09d0*/  F2I.FTZ.U32.TRUNC.NTZ R7, R6 ;  /* 0x0000000600077305 */ /* 0x0000e4000021f000 */
[----:B0-----:R-:W-:Y:S02]  /*09e0*/  HFMA2 R6, -RZ, RZ, 0, 0 ;  /* 0x00000000ff067431 */ /* 0x001fe400000001ff */
[----:B---3--:R-:W-:-:S04]  /*09f0*/  IMAD.MOV R5, RZ, RZ, -R7 ;  /* 0x000000ffff057224 */ /* 0x008fc800078e0a07 */
        /* <DEDUP_REMOVED lines=10> */
[----:B------:R-:W-:Y:S01]  /*0aa0*/  @!P1 LOP3.LUT R4, RZ, UR11, RZ, 0x33, !PT ;  /* 0x0000000bff049c12 */ /* 0x000fe2000f8e33ff */
[----:B------:R-:W-:Y:S06]  /*0ab0*/  BRA `(.L_x_346) ;  /* 0x0000000000147947 */ /* 0x000fec0003800000 */
.L_x_345:
[----:B------:R-:W-:Y:S01]  /*0ac0*/  IMAD.MOV.U32 R6, RZ, RZ, R4 ;  /* 0x000000ffff067224 */ /* 0x000fe200078e0004 */
[----:B------:R-:W-:-:S07]  /*0ad0*/  MOV R2, 0xaf0 ;  /* 0x00000af000027802 */ /* 0x000fce0000000f00 */
[----:B-12---:R-:W-:Y:S05]  /*0ae0*/  CALL.REL.NOINC `($__internal_2_$__cuda_sm20_rem_s64) ;  /* 0x0000000000987944 */ /* 0x006fea0003c00000 */
[----:B------:R-:W-:Y:S01]  /*0af0*/  MOV R4, R6 ;  /* 0x0000000600047202 */ /* 0x000fe20000000f00 */
[----:B------:R-:W-:-:S07]  /*0b00*/  IMAD.MOV.U32 R5, RZ, RZ, R7 ;  /* 0x000000ffff057224 */ /* 0x000fce00078e0007 */
.L_x_346:
[----:B------:R-:W-:Y:S05]  /*0b10*/  BSYNC.RECONVERGENT B0 ;  /* 0x0000000000007941 */ /* 0x000fea0003800200 */
.L_x_344:
[----:B--2---:R-:W-:Y:S01]  /*0b20*/  IADD3 R6, P0, PT, -R4, R10, RZ ;  /* 0x0000000a04067210 */ /* 0x004fe20007f1e1ff */
[----:B------:R-:W-:Y:S04]  /*0b30*/  BSSY.RECONVERGENT B0, `(.L_x_347) ;  /* 0x000001c000007945 */ /* 0x000fe80003800200 */
[----:B------:R-:W-:-:S05]  /*0b40*/  IMAD.X R5, R3, 0x1, ~R5, P0 ;  /* 0x0000000103057824 */ /* 0x000fca00000e0e05 */
[----:B------:R-:W-:-:S04]  /*0b50*/  LOP3.LUT R2, R5, R3, RZ, 0xfc, !PT ;  /* 0x0000000305027212 */ /* 0x000fc800078efcff */
[----:B------:R-:W-:-:S13]  /*0b60*/  ISETP.NE.U32.AND P0, PT, R2, RZ, PT ;  /* 0x000000ff0200720c */ /* 0x000fda0003f05070 */
[----:B------:R-:W-:Y:S05]  /*0b70*/  @P0 BRA `(.L_x_348) ;  /* 0x00000000004c0947 */ /* 0x000fea0003800000 */
[----:B------:R-:W0:Y:S01]  /*0b80*/  I2F.U32.RP R7, R10 ;  /* 0x0000000a00077306 */ /* 0x000e220000209000 */
[----:B------:R-:W-:Y:S01]  /*0b90*/  IMAD.MOV.U32 R4, RZ, RZ, RZ ;  /* 0x000000ffff047224 */ /* 0x000fe200078e00ff */
[----:B------:R-:W-:-:S06]  /*0ba0*/  ISETP.NE.U32.AND P1, PT, R10, RZ, PT ;  /* 0x000000ff0a00720c */ /* 0x000fcc0003f25070 */
[----:B0-----:R-:W0:Y:S02]  /*0bb0*/  MUFU.RCP R7, R7 ;  /* 0x0000000700077308 */ /* 0x001e240000001000 */
[----:B0-----:R-:W-:-:S06]  /*0bc0*/  IADD3 R14, PT, PT, R7, 0xffffffe, RZ ;  /* 0x0ffffffe070e7810 */ /* 0x001fcc0007ffe0ff */
[----:B------:R-:W0:Y:S02]  /*0bd0*/  F2I.FTZ.U32.TRUNC.NTZ R5, R14 ;  /* 0x0000000e00057305 */ /* 0x000e24000021f000 */
[----:B0-----:R-:W-:-:S04]  /*0be0*/  IMAD.MOV R15, RZ, RZ, -R5 ;  /* 0x000000ffff0f7224 */ /* 0x001fc800078e0a05 */
[----:B------:R-:W-:-:S04]  /*0bf0*/  IMAD R15, R15, R10, RZ ;  /* 0x0000000a0f0f7224 */ /* 0x000fc800078e02ff */
[----:B------:R-:W-:-:S06]  /*0c00*/  IMAD.HI.U32 R15, R5, R15, R4 ;  /* 0x0000000f050f7227 */ /* 0x000fcc00078e0004 */
[----:B------:R-:W-:-:S05]  /*0c10*/  IMAD.HI.U32 R2, R15, R6, RZ ;  /* 0x000000060f027227 */ /* 0x000fca00078e00ff */
[----:B------:R-:W-:-:S05]  /*0c20*/  IADD3 R5, PT, PT, -R2, RZ, RZ ;  /* 0x000000ff02057210 */ /* 0x000fca0007ffe1ff */
[----:B------:R-:W-:Y:S02]  /*0c30*/  IMAD R4, R10, R5, R6 ;  /* 0x000000050a047224 */ /* 0x000fe400078e0206 */
[----:B------:R-:W-:-:S03]  /*0c40*/  HFMA2 R5, -RZ, RZ, 0, 0 ;  /* 0x00000000ff057431 */ /* 0x000fc600000001ff */
[----:B------:R-:W-:-:S13]  /*0c50*/  ISETP.GE.U32.AND P0, PT, R4, R10, PT ;  /* 0x0000000a0400720c */ /* 0x000fda0003f06070 */
[----:B------:R-:W-:-:S05]  /*0c60*/  @P0 IMAD.IADD R4, R4, 0x1, -R10 ;  /* 0x0000000104040824 */ /* 0x000fca00078e0a0a */
[----:B------:R-:W-:-:S13]  /*0c70*/  ISETP.GE.U32.AND P0, PT, R4, R10, PT ;  /* 0x0000000a0400720c */ /* 0x000fda0003f06070 */
[----:B------:R-:W-:Y:S01]  /*0c80*/  @P0 IMAD.IADD R4, R4, 0x1, -R10 ;  /* 0x0000000104040824 */ /* 0x000fe200078e0a0a */
[----:B------:R-:W-:Y:S01]  /*0c90*/  @!P1 LOP3.LUT R4, RZ, R10, RZ, 0x33, !PT ;  /* 0x0000000aff049212 */ /* 0x000fe200078e33ff */
[----:B------:R-:W-:Y:S06]  /*0ca0*/  BRA `(.L_x_349) ;  /* 0x0000000000107947 */ /* 0x000fec0003800000 */
.L_x_348:
[----:B------:R-:W-:-:S07]  /*0cb0*/  MOV R2, 0xcd0 ;  /* 0x00000cd000027802 */ /* 0x000fce0000000f00 */
[----:B-1----:R-:W-:Y:S05]  /*0cc0*/  CALL.REL.NOINC `($__internal_2_$__cuda_sm20_rem_s64) ;  /* 0x0000000000207944 */ /* 0x002fea0003c00000 */
[----:B------:R-:W-:Y:S02]  /*0cd0*/  IMAD.MOV.U32 R4, RZ, RZ, R6 ;  /* 0x000000ffff047224 */ /* 0x000fe400078e0006 */
[----:B------:R-:W-:-:S07]  /*0ce0*/  IMAD.MOV.U32 R5, RZ, RZ, R7 ;  /* 0x000000ffff057224 */ /* 0x000fce00078e0007 */
.L_x_349:
[----:B------:R-:W-:Y:S05]  /*0cf0*/  BSYNC.RECONVERGENT B0 ;  /* 0x0000000000007941 */ /* 0x000fea0003800200 */
.L_x_347:
[----:B------:R0:W-:Y:S01]  /*0d00*/  STG.E.64 desc[UR6][R8.64], R4 ;  /* 0x0000000408007986 */ /* 0x0001e2000c101b06 */
[----:B-1----:R-:W-:-:S04]  /*0d10*/  IADD3 R0, PT, PT, R11, R0, RZ ;  /* 0x000000000b007210 */ /* 0x002fc80007ffe0ff */
[----:B------:R-:W-:-:S13]  /*0d20*/  ISETP.GE.AND P0, PT, R0, UR12, PT ;  /* 0x0000000c00007c0c */ /* 0x000fda000bf06270 */
[----:B0-----:R-:W-:Y:S05]  /*0d30*/  @!P0 BRA `(.L_x_350) ;  /* 0xfffffff800fc8947 */ /* 0x001fea000383ffff */
[----:B------:R-:W-:Y:S05]  /*0d40*/  EXIT ;  /* 0x000000000000794d */ /* 0x000fea0003800000 */
        .weak           $__internal_2_$__cuda_sm20_rem_s64
        .type           $__internal_2_$__cuda_sm20_rem_s64,@function
        .size           $__internal_2_$__cuda_sm20_rem_s64,(.L_x_363 - $__internal_2_$__cuda_sm20_rem_s64)
$__internal_2_$__cuda_sm20_rem_s64:
[----:B------:R-:W-:Y:S02]  /*0d50*/  IADD3 R18, P1, PT, RZ, -UR8, RZ ;  /* 0x80000008ff127c10 */ /* 0x000fe4000ff3e0ff */
[----:B------:R-:W-:-:S03]  /*0d60*/  ISETP.GE.AND P0, PT, R3, RZ, PT ;  /* 0x000000ff0300720c */ /* 0x000fc60003f06270 */
[----:B------:R-:W-:Y:S01]  /*0d70*/  IMAD.X R4, RZ, RZ, ~R3, P1 ;  /* 0x000000ffff047224 */ /* 0x000fe200008e0e03 */
[----:B------:R-:W-:-:S04]  /*0d80*/  SEL R18, R18, UR8, !P0 ;  /* 0x0000000812127c07 */ /* 0x000fc8000c000000 */
[----:B------:R-:W-:-:S04]  /*0d90*/  SEL R19, R4, R3, !P0 ;  /* 0x0000000304137207 */ /* 0x000fc80004000000 */
[----:B------:R-:W0:Y:S08]  /*0da0*/  I2F.U64.RP R25, R18 ;  /* 0x0000001200197312 */ /* 0x000e300000309000 */
[----:B0-----:R-:W0:Y:S02]  /*0db0*/  MUFU.RCP R25, R25 ;  /* 0x0000001900197308 */ /* 0x001e240000001000 */
[----:B0-----:R-:W-:-:S06]  /*0dc0*/  VIADD R26, R25, 0x1ffffffe ;  /* 0x1ffffffe191a7836 */ /* 0x001fcc0000000000 */
[----:B------:R-:W0:Y:S02]  /*0dd0*/  F2I.U64.TRUNC R26, R26 ;  /* 0x0000001a001a7311 */ /* 0x000e24000020d800 */
[----:B0-----:R-:W-:-:S04]  /*0de0*/  IMAD.WIDE.U32 R20, R26, R18, RZ ;  /* 0x000000121a147225 */ /* 0x001fc800078e00ff */
[C---:B------:R-:W-:Y:S01]  /*0df0*/  IMAD R7, R26.reuse, R19, R21 ;  /* 0x000000131a077224 */ /* 0x040fe200078e0215 */
[----:B------:R-:W-:Y:S01]  /*0e00*/  IADD3 R21, P0, PT, RZ, -R20, RZ ;  /* 0x80000014ff157210 */ /* 0x000fe20007f1e0ff */
[----:B------:R-:W-:Y:S02]  /*0e10*/  IMAD.MOV.U32 R29, RZ, RZ, R26 ;  /* 0x000000ffff1d7224 */ /* 0x000fe400078e001a */
[----:B------:R-:W-:Y:S02]  /*0e20*/  IMAD R4, R27, R18, R7 ;  /* 0x000000121b047224 */ /* 0x000fe400078e0207 */
[----:B------:R-:W-:-:S03]  /*0e30*/  IMAD.HI.U32 R28, R26, R21, RZ ;  /* 0x000000151a1c7227 */ /* 0x000fc600078e00ff */
[----:B------:R-:W-:-:S05]  /*0e40*/  IADD3.X R4, PT, PT, RZ, ~R4, RZ, P0, !PT ;  /* 0x80000004ff047210 */ /* 0x000fca00007fe4ff */
        /* <DEDUP_REMOVED lines=12> */
[----:B------:R-:W-:-:S03]  /*0f10*/  IMAD.HI.U32 R20, R21, R7, RZ ;  /* 0x0000000715147227 */ /* 0x000fc600078e00ff */
[----:B------:R-:W-:-:S05]  /*0f20*/  IADD3.X R25, PT, PT, RZ, ~R25, RZ, P0, !PT ;  /* 0x80000019ff197210 */ /* 0x000fca00007fe4ff */
[----:B------:R-:W-:Y:S01]  /*0f30*/  IMAD.WIDE.U32 R26, P0, R21, R25, R20 ;  /* 0x00000019151a7225 */ /* 0x000fe20007800014 */
[----:B------:R-:W-:-:S03]  /*0f40*/  IADD3 R21, P4, PT, RZ, -R6, RZ ;  /* 0x80000006ff157210 */ /* 0x000fc60007f9e0ff */
[C---:B------:R-:W-:Y:S01]  /*0f50*/  IMAD R20, R4.reuse, R25, RZ ;  /* 0x0000001904147224 */ /* 0x040fe200078e02ff */
[----:B------:R-:W-:Y:S01]  /*0f60*/  SEL R21, R21, R6, !P1 ;  /* 0x0000000615157207 */ /* 0x000fe20004800000 */
[----:B------:R-:W-:-:S04]  /*0f70*/  IMAD.HI.U32 R7, P2, R4, R7, R26 ;  /* 0x0000000704077227 */ /* 0x000fc8000784001a */
[----:B------:R-:W-:Y:S01]  /*0f80*/  IMAD.HI.U32 R25, R4, R25, RZ ;  /* 0x0000001904197227 */ /* 0x000fe200078e00ff */
[----:B------:R-:W-:-:S03]  /*0f90*/  IADD3 R20, P3, PT, R20, R7, RZ ;  /* 0x0000000714147210 */ /* 0x000fc60007f7e0ff */
[----:B------:R-:W-:Y:S02]  /*0fa0*/  IMAD.X R6, RZ, RZ, ~R5, P4 ;  /* 0x000000ffff067224 */ /* 0x000fe400020e0e05 */
[----:B------:R-:W-:Y:S02]  /*0fb0*/  IMAD.X R25, R25, 0x1, R4, P0 ;  /* 0x0000000119197824 */ /* 0x000fe400000e0604 */
[----:B------:R-:W-:Y:S01]  /*0fc0*/  IMAD.HI.U32 R4, R20, R21, RZ ;  /* 0x0000001514047227 */ /* 0x000fe200078e00ff */
[----:B------:R-:W-:Y:S02]  /*0fd0*/  SEL R7, R6, R5, !P1 ;  /* 0x0000000506077207 */ /* 0x000fe40004800000 */
[----:B------:R-:W-:Y:S02]  /*0fe0*/  MOV R5, RZ ;  /* 0x000000ff00057202 */ /* 0x000fe40000000f00 */
[----:B------:R-:W-:Y:S01]  /*0ff0*/  IADD3.X R6, PT, PT, RZ, RZ, R25, P3, P2 ;  /* 0x000000ffff067210 */ /* 0x000fe20001fe4419 */
[----:B------:R-:W-:-:S04]  /*1000*/  IMAD.WIDE.U32 R4, R20, R7, R4 ;  /* 0x0000000714047225 */ /* 0x000fc800078e0004 */
[C---:B------:R-:W-:Y:S02]  /*1010*/  IMAD R27, R6.reuse, R7, RZ ;  /* 0x00000007061b7224 */ /* 0x040fe400078e02ff */
[----:B------:R-:W-:-:S04]  /*1020*/  IMAD.HI.U32 R4, P0, R6, R21, R4 ;  /* 0x0000001506047227 */ /* 0x000fc80007800004 */
[----:B------:R-:W-:Y:S01]  /*1030*/  IMAD.HI.U32 R25, R6, R7, RZ ;  /* 0x0000000706197227 */ /* 0x000fe200078e00ff */
[----:B------:R-:W-:-:S03]  /*1040*/  IADD3 R27, P2, PT, R27, R4, RZ ;  /* 0x000000041b1b7210 */ /* 0x000fc60007f5e0ff */
[----:B------:R-:W-:Y:S02]  /*1050*/  IMAD.X R25, RZ, RZ, R25, P0 ;  /* 0x000000ffff197224 */ /* 0x000fe400000e0619 */
[----:B------:R-:W-:-:S04]  /*1060*/  IMAD.WIDE.U32 R4, R27, R18, RZ ;  /* 0x000000121b047225 */ /* 0x000fc800078e00ff */
[----:B------:R-:W-:Y:S01]  /*1070*/  IMAD.X R25, RZ, RZ, R25, P2 ;  /* 0x000000ffff197224 */ /* 0x000fe200010e0619 */
[----:B------:R-:W-:Y:S01]  /*1080*/  IADD3 R21, P2, PT, -R4, R21, RZ ;  /* 0x0000001504157210 */ /* 0x000fe20007f5e1ff */
[----:B------:R-:W-:-:S03]  /*1090*/  IMAD R5, R27, R19, R5 ;  /* 0x000000131b057224 */ /* 0x000fc600078e0205 */
[-C--:B------:R-:W-:Y:S01]  /*10a0*/  ISETP.GE.U32.AND P0, PT, R21, R18.reuse, PT ;  /* 0x000000121500720c */ /* 0x080fe20003f06070 */
[----:B------:R-:W-:-:S05]  /*10b0*/  IMAD R4, R25, R18, R5 ;  /* 0x0000001219047224 */ /* 0x000fca00078e0205 */
        /* <DEDUP_REMOVED lines=8> */
[----:B------:R-:W-:-:S03]  /*1140*/  ISETP.GE.U32.AND.EX P0, PT, R5, R19, PT, P0 ;  /* 0x000000130500720c */ /* 0x000fc60003f06100 */
[----:B------:R-:W-:Y:S01]  /*1150*/  IMAD.X R7, R5, 0x1, ~R19, P2 ;  /* 0x0000000105077824 */ /* 0x000fe200010e0e13 */
[----:B------:R-:W-:-:S04]  /*1160*/  SEL R6, R6, R21, P0 ;  /* 0x0000001506067207 */ /* 0x000fc80000000000 */
[----:B------:R-:W-:Y:S02]  /*1170*/  SEL R7, R7, R5, P0 ;  /* 0x0000000507077207 */ /* 0x000fe40000000000 */
[-C--:B------:R-:W-:Y:S02]  /*1180*/  IADD3 R5, P2, PT, RZ, -R6.reuse, RZ ;  /* 0x80000006ff057210 */ /* 0x080fe40007f5e0ff */
[----:B------:R-:W-:Y:S02]  /*1190*/  ISETP.NE.U32.AND P0, PT, RZ, UR8, PT ;  /* 0x00000008ff007c0c */ /* 0x000fe4000bf05070 */
[-C--:B------:R-:W-:Y:S02]  /*11a0*/  IADD3.X R4, PT, PT, RZ, ~R7.reuse, RZ, P2, !PT ;  /* 0x80000007ff047210 */ /* 0x080fe400017fe4ff */
[----:B------:R-:W-:Y:S01]  /*11b0*/  SEL R6, R5, R6, !P1 ;  /* 0x0000000605067207 */ /* 0x000fe20004800000 */
[----:B------:R-:W-:Y:S01]  /*11c0*/  HFMA2 R5, -RZ, RZ, 0, 0 ;  /* 0x00000000ff057431 */ /* 0x000fe200000001ff */
[----:B------:R-:W-:Y:S01]  /*11d0*/  SEL R7, R4, R7, !P1 ;  /* 0x0000000704077207 */ /* 0x000fe20004800000 */
[----:B------:R-:W-:Y:S01]  /*11e0*/  IMAD.MOV.U32 R4, RZ, RZ, R2 ;  /* 0x000000ffff047224 */ /* 0x000fe200078e0002 */
[----:B------:R-:W-:-:S04]  /*11f0*/  ISETP.NE.AND.EX P0, PT, R3, RZ, PT, P0 ;  /* 0x000000ff0300720c */ /* 0x000fc80003f05300 */
[----:B------:R-:W-:Y:S02]  /*1200*/  SEL R6, R6, 0xffffffff, P0 ;  /* 0xffffffff06067807 */ /* 0x000fe40000000000 */
[----:B------:R-:W-:Y:S01]  /*1210*/  SEL R7, R7, 0xffffffff, P0 ;  /* 0xffffffff07077807 */ /* 0x000fe20000000000 */
[----:B------:R-:W-:Y:S06]  /*1220*/  RET.REL.NODEC R4 `(_Z16montgomeryKernelPiS_Pliii) ;  /* 0xffffffec04747950 */ /* 0x000fec0003c3ffff */
.L_x_351:
        /* <DEDUP_REMOVED lines=13> */
.L_x_363:


//--------------------- .text._Z22rand_device_api_kernelP17curandStateXORWOWPiii --------------------------
	.section	.text._Z22rand_device_api_kernelP17curandStateXORWOWPiii,"ax",@progbits
	.align	128
        .global         _Z22rand_device_api_kernelP17curandStateXORWOWPiii
        .type           _Z22rand_device_api_kernelP17curandStateXORWOWPiii,@function
        .size           _Z22rand_device_api_kernelP17curandStateXORWOWPiii,(.L_x_367 - _Z22rand_device_api_kernelP17curandStateXORWOWPiii)
        .other          _Z22rand_device_api_kernelP17curandStateXORWOWPiii,@"STO_CUDA_ENTRY STV_DEFAULT"
_Z22rand_device_api_kernelP17curandStateXORWOWPiii:
.text._Z22rand_device_api_kernelP17curandStateXORWOWPiii:
[----:B------:R-:W-:Y:S01]  /*0000*/  LDC R1, c[0x0][0x37c] ;  /* 0x0000df00ff017b82 */ /* 0x000fe20000000800 */
[----:B------:R-:W0:Y:S07]  /*0010*/  S2R R3, SR_TID.X ;  /* 0x0000000000037919 */ /* 0x000e2e0000002100 */
[----:B------:R-:W0:Y:S01]  /*0020*/  S2UR UR4, SR_CTAID.X ;  /* 0x00000000000479c3 */ /* 0x000e220000002500 */
[----:B------:R-:W1:Y:S07]  /*0030*/  LDCU UR5, c[0x0][0x390] ;  /* 0x00007200ff0577ac */ /* 0x000e6e0008000800 */
[----:B------:R-:W0:Y:S02]  /*0040*/  LDC R0, c[0x0][0x360] ;  /* 0x0000d800ff007b82 */ /* 0x000e240000000800 */
[----:B0-----:R-:W-:-:S05]  /*0050*/  IMAD R0, R0, UR4, R3 ;  /* 0x0000000400007c24 */ /* 0x001fca000f8e0203 */
[----:B-1----:R-:W-:-:S13]  /*0060*/  ISETP.GE.AND P0, PT, R0, UR5, PT ;  /* 0x0000000500007c0c */ /* 0x002fda000bf06270 */
[----:B------:R-:W-:Y:S05]  /*0070*/  @P0 EXIT ;  /* 0x000000000000094d */ /* 0x000fea0003800000 */
[----:B------:R-:W0:Y:S01]  /*0080*/  LDC.64 R6, c[0x0][0x380] ;  /* 0x0000e000ff067b82 */ /* 0x000e220000000a00 */
[----:B------:R-:W1:Y:S01]  /*0090*/  LDCU.64 UR4, c[0x0][0x358] ;  /* 0x00006b00ff0477ac */ /* 0x000e620008000a00 */
[----:B------:R-:W-:Y:S01]  /*00a0*/  IMAD.MOV.U32 R8, RZ, RZ, 0x3198c20f ;  /* 0x3198c20fff087424 */ /* 0x000fe200078e00ff */
[----:B------:R-:W-:Y:S01]  /*00b0*/  ISETP.NE.AND P0, PT, R0, RZ, PT ;  /* 0x000000ff0000720c */ /* 0x000fe20003f05270 */
[----:B------:R-:W-:Y:S01]  /*00c0*/  IMAD.MOV.U32 R9, RZ, RZ, 0x5efdb30c ;  /* 0x5efdb30cff097424 */ /* 0x000fe200078e00ff */
[----:B------:R-:W-:Y:S01]  /*00d0*/  BSSY.RECONVERGENT B0, `(.L_x_352) ;  /* 0x00000e8000007945 */ /* 0x000fe20003800200 */
[----:B------:R-:W-:Y:S01]  /*00e0*/  IMAD.MOV.U32 R12, RZ, RZ, 0x423bb012 ;  /* 0x423bb012ff0c7424 */ /* 0x000fe200078e00ff */
[----:B------:R-:W-:Y:S01]  /*00f0*/  SHF.R.S32.HI R10, RZ, 0x1f, R0 ;  /* 0x0000001fff0a7819 */ /* 0x000fe20000011400 */
[----:B------:R-:W-:Y:S02]  /*0100*/  IMAD.MOV.U32 R13, RZ, RZ, -0x75bd8fc ;  /* 0xf8a42704ff0d7424 */ /* 0x000fe400078e00ff */
[----:B------:R-:W-:-:S02]  /*0110*/  IMAD.MOV.U32 R16, RZ, RZ, -0x23270784 ;  /* 0xdcd8f87cff107424 */ /* 0x000fc400078e00ff */
[----:B------:R-:W-:Y:S02]  /*0120*/  IMAD.MOV.U32 R17, RZ, RZ, 0x57fa2510 ;  /* 0x57fa2510ff117424 */ /* 0x000fe400078e00ff */
[----:B------:R-:W-:Y:S02]  /*0130*/  IMAD.MOV.U32 R14, RZ, RZ, 0x5efdb30c ;  /* 0x5efdb30cff0e7424 */ /* 0x000fe400078e00ff */
[----:B------:R-:W-:Y:S02]  /*0140*/  IMAD.MOV.U32 R5, RZ, RZ, -0x75bd8fc ;  /* 0xf8a42704ff057424 */ /* 0x000fe400078e00ff */
[----:B------:R-:W-:Y:S02]  /*0150*/  IMAD.MOV.U32 R4, RZ, RZ, 0x423bb012 ;  /* 0x423bb012ff047424 */ /* 0x000fe400078e00ff */
[----:B------:R-:W-:Y:S02]  /*0160*/  IMAD.MOV.U32 R3, RZ, RZ, 0x57fa2510 ;  /* 0x57fa2510ff037424 */ /* 0x000fe400078e00ff */
[----:B------:R-:W-:-:S02]  /*0170*/  IMAD.MOV.U32 R2, RZ, RZ, -0x23270784 ;  /* 0xdcd8f87cff027424 */ /* 0x000fc400078e00ff */
[----:B0-----:R-:W-:-:S05]  /*0180*/  IMAD.WIDE R6, R0, 0x30, R6 ;  /* 0x0000003000067825 */ /* 0x001fca00078e0206 */
[----:B-1----:R0:W-:Y:S04]  /*0190*/  STG.E.64 desc[UR4][R6.64], R8 ;  /* 0x0000000806007986 */ /* 0x0021e8000c101b04 */
[----:B------:R0:W-:Y:S04]  /*01a0*/  STG.E.64 desc[UR4][R6.64+0x8], R12 ;  /* 0x0000080c06007986 */ /* 0x0001e8000c101b04 */
[----:B------:R0:W-:Y:S01]  /*01b0*/  STG.E.64 desc[UR4][R6.64+0x10], R16 ;  /* 0x0000101006007986 */ /* 0x0001e2000c101b04 */
[----:B------:R-:W-:Y:S05]  /*01c0*/  @!P0 BRA `(.L_x_353) ;  /* 0x0000000c00608947 */ /* 0x000fea0003800000 */
[----:B------:R-:W-:Y:S02]  /*01d0*/  IMAD.MOV.U32 R11, RZ, RZ, RZ ;  /* 0x000000ffff0b7224 */ /* 0x000fe400078e00ff */
[----:B------:R-:W-:Y:S02]  /*01e0*/  IMAD.MOV.U32 R14, RZ, RZ, 0x5efdb30c ;  /* 0x5efdb30cff0e7424 */ /* 0x000fe400078e00ff */
[----:B0-----:R-:W-:Y:S02]  /*01f0*/  IMAD.MOV.U32 R13, RZ, RZ, R0 ;  /* 0x000000ffff0d7224 */ /* 0x001fe400078e0000 */
[----:B------:R-:W-:Y:S02]  /*0200*/  IMAD.MOV.U32 R4, RZ, RZ, 0x423bb012 ;  /* 0x423bb012ff047424 */ /* 0x000fe400078e00ff */
[----:B------:R-:W-:Y:S02]  /*0210*/  IMAD.MOV.U32 R5, RZ, RZ, -0x75bd8fc ;  /* 0xf8a42704ff057424 */ /* 0x000fe400078e00ff */
[----:B------:R-:W-:-:S02]  /*0220*/  IMAD.MOV.U32 R2, RZ, RZ, -0x23270784 ;  /* 0xdcd8f87cff027424 */ /* 0x000fc400078e00ff */
[----:B------:R-:W-:-:S07]  /*0230*/  IMAD.MOV.U32 R3, RZ, RZ, 0x57fa2510 ;  /* 0x57fa2510ff037424 */ /* 0x000fce00078e00ff */
.L_x_359:
[----:B------:R-:W-:Y:S01]  /*0240*/  LOP3.LUT R6, R13, 0x3, RZ, 0xc0, !PT ;  /* 0x000000030d067812 */ /* 0x000fe200078ec0ff */
[----:B------:R-:W-:Y:S03]  /*0250*/  BSSY.RECONVERGENT B1, `(.L_x_354) ;  /* 0x00000c9000017945 */ /* 0x000fe60003800200 */
[----:B------:R-:W-:-:S04]  /*0260*/  ISETP.NE.U32.AND P0, PT, R6, RZ, PT ;  /* 0x000000ff0600720c */ /* 0x000fc80003f05070 */
[----:B------:R-:W-:-:S13]  /*0270*/  ISETP.NE.AND.EX P0, PT, RZ, RZ, PT, P0 ;  /* 0x000000ffff00720c */ /* 0x000fda0003f05300 */
[----:B0-----:R-:W-:Y:S05]  /*0280*/  @!P0 BRA `(.L_x_355) ;  /* 0x0000000c00148947 */ /* 0x001fea0003800000 */
[----:B------:R-:W0:Y:S01]  /*0290*/  LDC.64 R6, c[0x4][RZ] ;  /* 0x01000000ff067b82 */ /* 0x000e220000000a00 */
[----:B------:R-:W-:Y:S02]  /*02a0*/  IMAD.MOV.U32 R12, RZ, RZ, RZ ;  /* 0x000000ffff0c7224 */ /* 0x000fe400078e00ff */
[----:B0-----:R-:W-:-:S07]  /*02b0*/  IMAD.WIDE.U32 R6, R11, 0xc80, R6 ;  /* 0x00000c800b067825 */ /* 0x001fce00078e0006 */
.L_x_358:
[----:B0-----:R-:W-:Y:S02]  /*02c0*/  CS2R R14, SRZ ;  /* 0x00000000000e7805 */ /* 0x001fe4000001ff00 */
[----:B------:R-:W-:Y:S02]  /*02d0*/  CS2R R2, SRZ ;  /* 0x0000000000027805 */ /* 0x000fe4000001ff00 */
[----:B------:R-:W-:-:S07]  /*02e0*/  CS2R R4, SRZ ;  /* 0x0000000000047805 */ /* 0x000fce000001ff00 */
.L_x_357:
[----:B------:R-:W0:Y:S02]  /*02f0*/  LDC.64 R8, c[0x0][0x380] ;  /* 0x0000e000ff087b82 */ /* 0x000e240000000a00 */
[----:B0-----:R-:W-:-:S04]  /*0300*/  IMAD.WIDE R8, R0, 0x30, R8 ;  /* 0x0000003000087825 */ /* 0x001fc800078e0208 */
[----:B------:R-:W-:-:S05]  /*0310*/  IMAD.WIDE.U32 R8, R15, 0x4, R8 ;  /* 0x000000040f087825 */ /* 0x000fca00078e0008 */
[----:B------:R0:W5:Y:S01]  /*0320*/  LDG.E R16, desc[UR4][R8.64+0x4] ;  /* 0x0000040408107981 */ /* 0x000162000c1e1900 */
[----:B------:R-:W-:-:S07]  /*0330*/  IMAD.MOV.U32 R17, RZ, RZ, RZ ;  /* 0x000000ffff117224 */ /* 0x000fce00078e00ff */
.L_x_356:
[----:B-----5:R-:W-:Y:S01]  /*0340*/  SHF.R.U32.HI R22, RZ, R17, R16 ;  /* 0x00000011ff167219 */ /* 0x020fe20000011610 */
[----:B0-----:R-:W-:-:S03]  /*0350*/  IMAD.SHL.U32 R8, R15, 0x20, RZ ;  /* 0x000000200f087824 */ /* 0x001fc600078e00ff */
[----:B------:R-:W-:Y:S01]  /*0360*/  LOP3.LUT R9, R22, 0x1, RZ, 0xc0, !PT ;  /* 0x0000000116097812 */ /* 0x000fe200078ec0ff */
[----:B------:R-:W-:-:S03]  /*0370*/  IMAD.IADD R8, R8, 0x1, R17 ;  /* 0x0000000108087824 */ /* 0x000fc600078e0211 */
[----:B------:R-:W-:Y:S01]  /*0380*/  ISETP.NE.U32.AND P0, PT, R9, 0x1, PT ;  /* 0x000000010900780c */ /* 0x000fe20003f05070 */
[----:B------:R-:W-:-:S03]  /*0390*/  IMAD R9, R8, 0x5, RZ ;  /* 0x0000000508097824 */ /* 0x000fc600078e02ff */
[----:B------:R-:W-:Y:S01]  /*03a0*/  R2P PR, R22, 0x7e ;  /* 0x0000007e16007804 */ /* 0x000fe20000000000 */
[----:B------:R-:W-:-:S08]  /*03b0*/  IMAD.WIDE.U32 R8, R9, 0x4, R6 ;  /* 0x0000000409087825 */ /* 0x000fd000078e0006 */
[----:B------:R-:W2:Y:S04]  /*03c0*/  @!P0 LDG.E R19, desc[UR4][R8.64] ;  /* 0x0000000408138981 */ /* 0x000ea8000c1e1900 */
[----:B------:R-:W3:Y:S04]  /*03d0*/  @P1 LDG.E R21, desc[UR4][R8.64+0x14] ;  /* 0x0000140408151981 */ /* 0x000ee8000c1e1900 */
[----:B------:R-:W4:Y:S04]  /*03e0*/  @!P0 LDG.E R18, desc[UR4][R8.64+0x10] ;  /* 0x0000100408128981 */ /* 0x000f28000c1e1900 */
[----:B------:R-:W4:Y:S04]  /*03f0*/  @P2 LDG.E R23, desc[UR4][R8.64+0x28] ;  /* 0x0000280408172981 */ /* 0x000f28000c1e1900 */
[----:B------:R-:W4:Y:S04]  /*0400*/  @P1 LDG.E R20, desc[UR4][R8.64+0x24] ;  /* 0x0000240408141981 */ /* 0x000f28000c1e1900 */
[----:B------:R-:W4:Y:S04]  /*0410*/  @P3 LDG.E R25, desc[UR4][R8.64+0x3c] ;  /* 0x00003c0408193981 */ /* 0x000f28000c1e1900 */
[----:B------:R-:W4:Y:S04]  /*0420*/  @P2 LDG.E R24, desc[UR4][R8.64+0x38] ;  /* 0x0000380408182981 */ /* 0x000f28000c1e1900 */
[----:B------:R-:W4:Y:S04]  /*0430*/  @P4 LDG.E R27, desc[UR4][R8.64+0x50] ;  /* 0x00005004081b4981 */ /* 0x000f28000c1e1900 */
[----:B------:R-:W4:Y:S01]  /*0440*/  @P5 LDG.E R29, desc[UR4][R8.64+0x64] ;  /* 0x00006404081d5981 */ /* 0x000f22000c1e1900 */
[----:B--2---:R-:W-:-:S03]  /*0450*/  @!P0 LOP3.LUT R14, R14, R19, RZ, 0x3c, !PT ;  /* 0x000000130e0e8212 */ /* 0x004fc600078e3cff */
[----:B------:R-:W2:Y:S01]  /*0460*/  @!P0 LDG.E R19, desc[UR4][R8.64+0x4] ;  /* 0x0000040408138981 */ /* 0x000ea2000c1e1900 */
[----:B---3--:R-:W-:-:S03]  /*0470*/  @P1 LOP3.LUT R14, R14, R21, RZ, 0x3c, !PT ;  /* 0x000000150e0e1212 */ /* 0x008fc600078e3cff */
[----:B------:R-:W3:Y:S01]  /*0480*/  @!P0 LDG.E R21, desc[UR4][R8.64+0xc] ;  /* 0x00000c0408158981 */ /* 0x000ee2000c1e1900 */
[----:B----4-:R-:W-:-:S03]  /*0490*/  @!P0 LOP3.LUT R3, R3, R18, RZ, 0x3c, !PT ;  /* 0x0000001203038212 */ /* 0x010fc600078e3cff */
[----:B------:R-:W4:Y:S01]  /*04a0*/  @!P0 LDG.E R18, desc[UR4][R8.64+0x8] ;  /* 0x0000080408128981 */ /* 0x000f22000c1e1900 */
[----:B------:R-:W-:-:S03]  /*04b0*/  @P2 LOP3.LUT R14, R14, R23, RZ, 0x3c, !PT ;  /* 0x000000170e0e2212 */ /* 0x000fc600078e3cff */
[----:B------:R-:W4:Y:S01]  /*04c0*/  @P1 LDG.E R23, desc[UR4][R8.64+0x18] ;  /* 0x0000180408171981 */ /* 0x000f22000c1e1900 */
[----:B------:R-:W-:-:S03]  /*04d0*/  @P1 LOP3.LUT R3, R3, R20, RZ, 0x3c, !PT ;  /* 0x0000001403031212 */ /* 0x000fc600078e3cff */
[----:B------:R-:W4:Y:S01]  /*04e0*/  @P1 LDG.E R20, desc[UR4][R8.64+0x1c] ;  /* 0x00001c0408141981 */ /* 0x000f22000c1e1900 */
[----:B------:R-:W-:-:S03]  /*04f0*/  @P3 LOP3.LUT R14, R14, R25, RZ, 0x3c, !PT ;  /* 0x000000190e0e3212 */ /* 0x000fc600078e3cff */
[----:B------:R-:W4:Y:S01]  /*0500*/  @P1 LDG.E R25, desc[UR4][R8.64+0x20] ;  /* 0x0000200408191981 */ /* 0x000f22000c1e1900 */
[----:B------:R-:W-:-:S03]  /*0510*/  @P2 LOP3.LUT R3, R3, R24, RZ, 0x3c, !PT ;  /* 0x0000001803032212 */ /* 0x000fc600078e3cff */
[----:B------:R-:W4:Y:S01]  /*0520*/  @P3 LDG.E R24, desc[UR4][R8.64+0x4c] ;  /* 0x00004c0408183981 */ /* 0x000f22000c1e1900 */
[----:B--2---:R-:W-:-:S03]  /*0530*/  @!P0 LOP3.LUT R4, R4, R19, RZ, 0x3c, !PT ;  /* 0x0000001304048212 */ /* 0x004fc600078e3cff */
[----:B------:R-:W2:Y:S01]  /*0540*/  @P2 LDG.E R19, desc[UR4][R8.64+0x2c] ;  /* 0x00002c0408132981 */ /* 0x000ea2000c1e1900 */
[----:B---3--:R-:W-:-:S03]  /*0550*/  @!P0 LOP3.LUT R2, R2, R21, RZ, 0x3c, !PT ;  /* 0x0000001502028212 */ /* 0x008fc600078e3cff */
[----:B------:R-:W3:Y:S01]  /*0560*/  @P2 LDG.E R21, desc[UR4][R8.64+0x34] ;  /* 0x0000340408152981 */ /* 0x000ee2000c1e1900 */
[----:B----4-:R-:W-:-:S03]  /*0570*/  @!P0 LOP3.LUT R5, R5, R18, RZ, 0x3c, !PT ;  /* 0x0000001205058212 */ /* 0x010fc600078e3cff */
[----:B------:R-:W4:Y:S01]  /*0580*/  @P2 LDG.E R18, desc[UR4][R8.64+0x30] ;  /* 0x0000300408122981 */ /* 0x000f22000c1e1900 */
        /* <DEDUP_REMOVED lines=10> */
[----:B--2---:R-:W-:-:S03]  /*0630*/  @P2 LOP3.LUT R4, R4, R19, RZ, 0x3c, !PT ;  /* 0x0000001304042212 */ /* 0x004fc600078e3cff */
[----:B------:R-:W2:Y:S01]  /*0640*/  @P4 LDG.E R19, desc[UR4][R8.64+0x54] ;  /* 0x0000540408134981 */ /* 0x000ea2000c1e1900 */
[----:B---3--:R-:W-:-:S03]  /*0650*/  @P2 LOP3.LUT R2, R2, R21, RZ, 0x3c, !PT ;  /* 0x0000001502022212 */ /* 0x008fc600078e3cff */
[----:B------:R-:W3:Y:S01]  /*0660*/  @P4 LDG.E R21, desc[UR4][R8.64+0x5c] ;  /* 0x00005c0408154981 */ /* 0x000ee2000c1e1900 */
[----:B----4-:R-:W-:-:S03]  /*0670*/  @P2 LOP3.LUT R5, R5, R18, RZ, 0x3c, !PT ;  /* 0x0000001205052212 */ /* 0x010fc600078e3cff */
        /* <DEDUP_REMOVED lines=9> */
[----:B------:R-:W-:Y:S02]  /*0710*/  LOP3.LUT P0, RZ, R22, 0x80, RZ, 0xc0, !PT ;  /* 0x0000008016ff7812 */ /* 0x000fe4000780c0ff */
[----:B------:R-:W-:-:S04]  /*0720*/  @P5 LOP3.LUT R14, R14, R29, RZ, 0x3c, !PT ;  /* 0x0000001d0e0e5212 */ /* 0x000fc800078e3cff */
[----:B------:R-:W-:-:S07]  /*0730*/  @P6 LOP3.LUT R14, R14, R27, RZ, 0x3c, !PT ;  /* 0x0000001b0e0e6212 */ /* 0x000fce00078e3cff */
[----:B------:R-:W4:Y:S04]  /*0740*/  @P0 LDG.E R27, desc[UR4][R8.64+0x8c] ;  /* 0x00008c04081b0981 */ /* 0x000f28000c1e1900 */
        /* <DEDUP_REMOVED lines=15> */
[----:B------:R-:W-:Y:S02]  /*0840*/  @P0 LOP3.LUT R14, R14, R27, RZ, 0x3c, !PT ;  /* 0x0000001b0e0e0212 */ /* 0x000fe400078e3cff */
[----:B--2---:R-:W-:Y:S02]  /*0850*/  @P6 LOP3.LUT R4, R4, R19, RZ, 0x3c, !PT ;  /* 0x0000001304046212 */ /* 0x004fe400078e3cff */
[----:B---3--:R-:W-:Y:S02]  /*0860*/  @P6 LOP3.LUT R2, R2, R21, RZ, 0x3c, !PT ;  /* 0x0000001502026212 */ /* 0x008fe400078e3cff */
[----:B----4-:R-:W-:Y:S02]  /*0870*/  @P6 LOP3.LUT R5, R5, R18, RZ, 0x3c, !PT ;  /* 0x0000001205056212 */ /* 0x010fe400078e3cff */
[----:B------:R-:W-:Y:S02]  /*0880*/  @P0 LOP3.LUT R4, R4, R23, RZ, 0x3c, !PT ;  /* 0x0000001704040212 */ /* 0x000fe400078e3cff */
[----:B------:R-:W-:-:S02]  /*0890*/  @P6 LOP3.LUT R3, R3, R20, RZ, 0x3c, !PT ;  /* 0x0000001403036212 */ /* 0x000fc400078e3cff */
[----:B------:R-:W-:Y:S02]  /*08a0*/  @P0 LOP3.LUT R2, R2, R25, RZ, 0x3c, !PT ;  /* 0x0000001902020212 */ /* 0x000fe400078e3cff */
[----:B------:R-:W-:Y:S02]  /*08b0*/  @P0 LOP3.LUT R3, R3, R26, RZ, 0x3c, !PT ;  /* 0x0000001a03030212 */ /* 0x000fe400078e3cff */
[----:B------:R-:W-:Y:S02]  /*08c0*/  @P0 LOP3.LUT R5, R5, R24, RZ, 0x3c, !PT ;  /* 0x0000001805050212 */ /* 0x000fe400078e3cff */
[----:B------:R-:W-:-:S13]  /*08d0*/  R2P PR, R22.B1, 0x7f ;  /* 0x0000007f16007804 */ /* 0x000fda0000001000 */
[----:B------:R-:W2:Y:S04]  /*08e0*/  @P0 LDG.E R19, desc[UR4][R8.64+0xa0] ;  /* 0x0000a00408130981 */ /* 0x000ea8000c1e1900 */
[----:B------:R-:W3:Y:S04]  /*08f0*/  @P1 LDG.E R21, desc[UR4][R8.64+0xb4] ;  /* 0x0000b40408151981 */ /* 0x000ee8000c1e1900 */
[----:B------:R-:W4:Y:S04]  /*0900*/  @P2 LDG.E R23, desc[UR4][R8.64+0xc8] ;  /* 0x0000c80408172981 */ /* 0x000f28000c1e1900 */
[----:B------:R-:W4:Y:S04]  /*0910*/  @P0 LDG.E R20, desc[UR4][R8.64+0xa8] ;  /* 0x0000a80408140981 */ /* 0x000f28000c1e1900 */
[----:B------:R-:W4:Y:S04]  /*0920*/  @P0 LDG.E R24, desc[UR4][R8.64+0xb0] ;  /* 0x0000b00408180981 */ /* 0x000f28000c1e1900 */
[----:B------:R-:W4:Y:S04]  /*0930*/  @P3 LDG.E R25, desc[UR4][R8.64+0xdc] ;  /* 0x0000dc0408193981 */ /* 0x000f28000c1e1900 */
[----:B------:R-:W4:Y:S04]  /*0940*/  @P1 LDG.E R18, desc[UR4][R8.64+0xbc] ;  /* 0x0000bc0408121981 */ /* 0x000f28000c1e1900 */
        /* <DEDUP_REMOVED lines=20> */
[----:B---3--:R-:W-:Y:S02]  /*0a90*/  @P0 LOP3.LUT R2, R2, R21, RZ, 0x3c, !PT ;  /* 0x0000001502020212 */ /* 0x008fe400078e3cff */
[----:B------:R-:W-:Y:S01]  /*0aa0*/  LOP3.LUT P0, RZ, R22, 0x8000, RZ, 0xc0, !PT ;  /* 0x0000800016ff7812 */ /* 0x000fe2000780c0ff */
[----:B------:R-:W3:Y:S01]  /*0ab0*/  @P2 LDG.E R21, desc[UR4][R8.64+0xcc] ;  /* 0x0000cc0408152981 */ /* 0x000ee2000c1e1900 */
[----:B----4-:R-:W-:-:S03]  /*0ac0*/  @P1 LOP3.LUT R4, R4, R23, RZ, 0x3c, !PT ;  /* 0x0000001704041212 */ /* 0x010fc600078e3cff */
[----:B------:R-:W4:Y:S04]  /*0ad0*/  @P2 LDG.E R22, desc[UR4][R8.64+0xd0] ;  /* 0x0000d00408162981 */ /* 0x000f28000c1e1900 */
[----:B------:R-:W4:Y:S01]  /*0ae0*/  @P2 LDG.E R23, desc[UR4][R8.64+0xd4] ;  /* 0x0000d40408172981 */ /* 0x000f22000c1e1900 */
[----:B------:R-:W-:-:S03]  /*0af0*/  @P1 LOP3.LUT R3, R3, R20, RZ, 0x3c, !PT ;  /* 0x0000001403031212 */ /* 0x000fc600078e3cff */
[----:B------:R-:W4:Y:S01]  /*0b00*/  @P3 LDG.E R20, desc[UR4][R8.64+0xec] ;  /* 0x0000ec0408143981 */ /* 0x000f22000c1e1900 */
[----:B------:R-:W-:Y:S02]  /*0b10*/  @P5 LOP3.LUT R14, R14, R29, RZ, 0x3c, !PT ;  /* 0x0000001d0e0e5212 */ /* 0x000fe400078e3cff */
[----:B------:R-:W-:Y:S01]  /*0b20*/  @P2 LOP3.LUT R3, R3, R24, RZ, 0x3c, !PT ;  /* 0x0000001803032212 */ /* 0x000fe200078e3cff */
[----:B------:R-:W4:Y:S04]  /*0b30*/  @P0 LDG.E R26, desc[UR4][R8.64+0x13c] ;  /* 0x00013c04081a0981 */ /* 0x000f28000c1e1900 */
        /* <DEDUP_REMOVED lines=9> */
[----:B------:R-:W-:Y:S02]  /*0bd0*/  @P2 LOP3.LUT R2, R2, R23, RZ, 0x3c, !PT ;  /* 0x0000001702022212 */ /* 0x000fe400078e3cff */
[----:B------:R-:W-:Y:S01]  /*0be0*/  @P3 LOP3.LUT R5, R5, R18, RZ, 0x3c, !PT ;  /* 0x0000001205053212 */ /* 0x000fe200078e3cff */
[----:B------:R-:W4:Y:S01]  /*0bf0*/  @P4 LDG.E R23, desc[UR4][R8.64+0xfc] ;  /* 0x0000fc0408174981 */ /* 0x000f22000c1e1900 */
[----:B------:R-:W-:-:S03]  /*0c00*/  @P3 LOP3.LUT R4, R4, R25, RZ, 0x3c, !PT ;  /* 0x0000001904043212 */ /* 0x000fc600078e3cff */
        /* <DEDUP_REMOVED lines=20> */
[----:B------:R-:W-:-:S05]  /*0d50*/  VIADD R17, R17, 0x10 ;  /* 0x0000001011117836 */ /* 0x000fca0000000000 */
[----:B------:R-:W-:Y:S02]  /*0d60*/  ISETP.NE.AND P1, PT, R17, 0x20, PT ;  /* 0x000000201100780c */ /* 0x000fe40003f25270 */
[----:B------:R-:W-:Y:S02]  /*0d70*/  @P5 LOP3.LUT R3, R3, R20, RZ, 0x3c, !PT ;  /* 0x0000001403035212 */ /* 0x000fe400078e3cff */
[----:B--2---:R-:W-:Y:S02]  /*0d80*/  @P5 LOP3.LUT R2, R2, R19, RZ, 0x3c, !PT ;  /* 0x0000001302025212 */ /* 0x004fe400078e3cff */
[----:B---3--:R-:W-:Y:S02]  /*0d90*/  @P6 LOP3.LUT R4, R4, R21, RZ, 0x3c, !PT ;  /* 0x0000001504046212 */ /* 0x008fe400078e3cff */
[----:B----4-:R-:W-:Y:S02]  /*0da0*/  @P6 LOP3.LUT R5, R5, R22, RZ, 0x3c, !PT ;  /* 0x0000001605056212 */ /* 0x010fe400078e3cff */
[----:B------:R-:W-:-:S02]  /*0db0*/  @P6 LOP3.LUT R2, R2, R23, RZ, 0x3c, !PT ;  /* 0x0000001702026212 */ /* 0x000fc400078e3cff */
[----:B------:R-:W-:Y:S02]  /*0dc0*/  @P6 LOP3.LUT R3, R3, R18, RZ, 0x3c, !PT ;  /* 0x0000001203036212 */ /* 0x000fe400078e3cff */
[----:B------:R-:W-:Y:S02]  /*0dd0*/  @P0 LOP3.LUT R5, R5, R24, RZ, 0x3c, !PT ;  /* 0x0000001805050212 */ /* 0x000fe400078e3cff */
[----:B------:R-:W-:Y:S02]  /*0de0*/  @P0 LOP3.LUT R4, R4, R25, RZ, 0x3c, !PT ;  /* 0x0000001904040212 */ /* 0x000fe400078e3cff */
[----:B------:R-:W-:Y:S02]  /*0df0*/  @P0 LOP3.LUT R3, R3, R26, RZ, 0x3c, !PT ;  /* 0x0000001a03030212 */ /* 0x000fe400078e3cff */
[----:B------:R-:W-:Y:S01]  /*0e00*/  @P0 LOP3.LUT R2, R2, R27, RZ, 0x3c, !PT ;  /* 0x0000001b02020212 */ /* 0x000fe200078e3cff */
[----:B------:R-:W-:Y:S06]  /*0e10*/  @P1 BRA `(.L_x_356) ;  /* 0xfffffff400481947 */ /* 0x000fec000383ffff */
[----:B------:R-:W-:-:S05]  /*0e20*/  VIADD R15, R15, 0x1 ;  /* 0x000000010f0f7836 */ /* 0x000fca0000000000 */
[----:B------:R-:W-:-:S13]  /*0e30*/  ISETP.NE.AND P0, PT, R15, 0x5, PT ;  /* 0x000000050f00780c */ /* 0x000fda0003f05270 */
[----:B------:R-:W-:Y:S05]  /*0e40*/  @P0 BRA `(.L_x_357) ;  /* 0xfffffff400280947 */ /* 0x000fea000383ffff */
[----:B------:R-:W0:Y:S01]  /*0e50*/  LDC.64 R8, c[0x0][0x380] ;  /* 0x0000e000ff087b82 */ /* 0x000e220000000a00 */
[----:B------:R-:W-:Y:S01]  /*0e60*/  VIADD R12, R12, 0x1 ;  /* 0x000000010c0c7836 */ /* 0x000fe20000000000 */
[----:B------:R-:W-:-:S04]  /*0e70*/  LOP3.LUT R15, R13, 0x3, RZ, 0xc0, !PT ;  /* 0x000000030d0f7812 */ /* 0x000fc800078ec0ff */
[----:B------:R-:W-:Y:S01]  /*0e80*/  ISETP.GE.U32.AND P0, PT, R12, R15, PT ;  /* 0x0000000f0c00720c */ /* 0x000fe20003f06070 */
[----:B0-----:R-:W-:-:S05]  /*0e90*/  IMAD.WIDE R8, R0, 0x30, R8 ;  /* 0x0000003000087825 */ /* 0x001fca00078e0208 */
[----:B------:R0:W-:Y:S04]  /*0ea0*/  STG.E desc[UR4][R8.64+0x4], R14 ;  /* 0x0000040e08007986 */ /* 0x0001e8000c101904 */
[----:B------:R0:W-:Y:S04]  /*0eb0*/  STG.E.64 desc[UR4][R8.64+0x8], R4 ;  /* 0x0000080408007986 */ /* 0x0001e8000c101b04 */
[----:B------:R0:W-:Y:S01]  /*0ec0*/  STG.E.64 desc[UR4][R8.64+0x10], R2 ;  /* 0x0000100208007986 */ /* 0x0001e2000c101b04 */
[----:B------:R-:W-:Y:S05]  /*0ed0*/  @!P0 BRA `(.L_x_358) ;  /* 0xfffffff000f88947 */ /* 0x000fea000383ffff */
.L_x_355:
[----:B------:R-:W-:Y:S05]  /*0ee0*/  BSYNC.RECONVERGENT B1 ;  /* 0x0000000000017941 */ /* 0x000fea0003800200 */
.L_x_354:
[----:B------:R-:W-:Y:S01]  /*0ef0*/  ISETP.GT.U32.AND P0, PT, R13, 0x3, PT ;  /* 0x000000030d00780c */ /* 0x000fe20003f04070 */
[----:B------:R-:W-:Y:S01]  /*0f00*/  VIADD R11, R11, 0x1 ;  /* 0x000000010b0b7836 */ /* 0x000fe20000000000 */
[--C-:B------:R-:W-:Y:S02]  /*0f10*/  SHF.R.U64 R13, R13, 0x2, R10.reuse ;  /* 0x000000020d0d7819 */ /* 0x100fe4000000120a */
[----:B------:R-:W-:Y:S02]  /*0f20*/  ISETP.GT.U32.AND.EX P0, PT, R10, RZ, PT, P0 ;  /* 0x000000ff0a00720c */ /* 0x000fe40003f04100 */
[----:B------:R-:W-:-:S11]  /*0f30*/  SHF.R.U32.HI R10, RZ, 0x2, R10 ;  /* 0x00000002ff0a7819 */ /* 0x000fd6000001160a */
[----:B------:R-:W-:Y:S05]  /*0f40*/  @P0 BRA `(.L_x_359) ;  /* 0xfffffff000bc0947 */ /* 0x000fea000383ffff */
.L_x_353:
[----:B------:R-:W-:Y:S05]  /*0f50*/  BSYNC.RECONVERGENT B0 ;  /* 0x0000000000007941 */ /* 0x000fea0003800200 */
.L_x_352:
[----:B0-----:R-:W-:Y:S01]  /*0f60*/  SHF.R.U32.HI R7, RZ, 0x2, R14 ;  /* 0x00000002ff077819 */ /* 0x001fe2000001160e */
[----:B------:R-:W-:Y:S01]  /*0f70*/  IMAD.SHL.U32 R6, R3, 0x10, RZ ;  /* 0x0000001003067824 */ /* 0x000fe200078e00ff */
[----:B------:R-:W-:Y:S01]  /*0f80*/  SHF.R.U32.HI R9, RZ, 0x2, R4 ;  /* 0x00000002ff097819 */ /* 0x000fe20000011604 */
[----:B------:R-:W-:Y:S01]  /*0f90*/  IMAD.MOV.U32 R18, RZ, RZ, 0x0 ;  /* 0x00000000ff127424 */ /* 0x000fe200078e00ff */
[----:B------:R-:W-:Y:S01]  /*0fa0*/  LOP3.LUT R7, R7, R14, RZ, 0x3c, !PT ;  /* 0x0000000e07077212 */ /* 0x000fe200078e3cff */
[----:B------:R-:W-:Y:S01]  /*0fb0*/  IMAD.MOV.U32 R19, RZ, RZ, 0x3ca00000 ;  /* 0x3ca00000ff137424 */ /* 0x000fe200078e00ff */
[----:B------:R-:W-:Y:S01]  /*0fc0*/  LOP3.LUT R9, R9, R4, RZ, 0x3c, !PT ;  /* 0x0000000409097212 */ /* 0x000fe200078e3cff */
[----:B------:R-:W0:Y:S02]  /*0fd0*/  LDCU.64 UR6, c[0x0][0x388] ;  /* 0x00007100ff0677ac */ /* 0x000e240008000a00 */
[----:B------:R-:W-:-:S05]  /*0fe0*/  IMAD.SHL.U32 R8, R7, 0x2, RZ ;  /* 0x0000000207087824 */ /* 0x000fca00078e00ff */
[----:B------:R-:W-:Y:S01]  /*0ff0*/  LOP3.LUT R6, R7, R8, R6, 0x96, !PT ;  /* 0x0000000807067212 */ /* 0x000fe200078e9606 */
[----:B------:R-:W-:-:S03]  /*1000*/  IMAD.SHL.U32 R7, R9, 0x2, RZ ;  /* 0x0000000209077824 */ /* 0x000fc600078e00ff */
[----:B------:R-:W-:-:S05]  /*1010*/  LOP3.LUT R6, R6, R3, RZ, 0x3c, !PT ;  /* 0x0000000306067212 */ /* 0x000fca00078e3cff */
[C---:B------:R-:W-:Y:S02]  /*1020*/  IMAD.SHL.U32 R4, R6.reuse, 0x10, RZ ;  /* 0x0000001006047824 */ /* 0x040fe400078e00ff */
[----:B------:R-:W-:-:S03]  /*1030*/  VIADD R17, R6, 0x319e49d4 ;  /* 0x319e49d406117836 */ /* 0x000fc60000000000 */
[----:B------:R-:W-:Y:S02]  /*1040*/  LOP3.LUT R7, R9, R7, R4, 0x96, !PT ;  /* 0x0000000709077212 */ /* 0x000fe400078e9604 */
[----:B------:R-:W1:Y:S01]  /*1050*/  LDC.64 R8, c[0x0][0x390] ;  /* 0x0000e400ff087b82 */ /* 0x000e620000000a00 */
[----:B0-----:R-:W-:Y:S02]  /*1060*/  LEA R4, P0, R0, UR6, 0x2 ;  /* 0x0000000600047c11 */ /* 0x001fe4000f8010ff */
[----:B------:R-:W-:-:S05]  /*1070*/  LOP3.LUT R7, R7, R6, RZ, 0x3c, !PT ;  /* 0x0000000607077212 */ /* 0x000fca00078e3cff */
[----:B------:R-:W-:-:S04]  /*1080*/  VIADD R10, R7, 0x31a3d199 ;  /* 0x31a3d199070a7836 */ /* 0x000fc80000000000 */
[----:B------:R-:W-:-:S03]  /*1090*/  IMAD.WIDE.U32 R10, R10, 0x200000, RZ ;  /* 0x002000000a0a7825 */ /* 0x000fc600078e00ff */
[----:B------:R-:W-:Y:S01]  /*10a0*/  LOP3.LUT R16, R10, R17, RZ, 0x3c, !PT ;  /* 0x000000110a107212 */ /* 0x000fe200078e3cff */
[----:B------:R-:W-:Y:S02]  /*10b0*/  IMAD.MOV.U32 R17, RZ, RZ, R11 ;  /* 0x000000ffff117224 */ /* 0x000fe400078e000b */
[----:B------:R-:W0:Y:S02]  /*10c0*/  LDC.64 R10, c[0x0][0x380] ;  /* 0x0000e000ff0a7b82 */ /* 0x000e240000000a00 */
[----:B------:R-:W2:Y:S08]  /*10d0*/  I2F.F64.U64 R12, R16 ;  /* 0x00000010000c7312 */ /* 0x000eb00000301800 */
[----:B-1----:R-:W1:Y:S01]  /*10e0*/  I2F.F64 R14, R9 ;  /* 0x00000009000e7312 */ /* 0x002e620000201c00 */
[----:B--2---:R-:W-:Y:S01]  /*10f0*/  DFMA R12, R12, R18, 5.5511151231257827021e-17 ;  /* 0x3c9000000c0c742b */ /* 0x004fe20000000012 */
[----:B------:R-:W-:Y:S01]  /*1100*/  SHF.R.S32.HI R19, RZ, 0x1f, R0 ;  /* 0x0000001fff137819 */ /* 0x000fe20000011400 */
[----:B0-----:R-:W-:-:S06]  /*1110*/  IMAD.WIDE R10, R0, 0x30, R10 ;  /* 0x00000030000a7825 */ /* 0x001fcc00078e020a */
[----:B-1----:R-:W-:Y:S01]  /*1120*/  DMUL R12, R12, R14 ;  /* 0x0000000e0c0c7228 */ /* 0x002fe20000000000 */
[----:B------:R-:W-:Y:S01]  /*1130*/  IMAD.MOV.U32 R15, RZ, RZ, R5 ;  /* 0x000000ffff0f7224 */ /* 0x000fe200078e0005 */
[----:B------:R-:W-:Y:S01]  /*1140*/  LEA.HI.X R5, R0, UR7, R19, 0x2, P0 ;  /* 0x0000000700057c11 */ /* 0x000fe200080f1413 */
[----:B------:R-:W-:Y:S01]  /*1150*/  IMAD.MOV.U32 R14, RZ, RZ, 0x31a3d199 ;  /* 0x31a3d199ff0e7424 */ /* 0x000fe200078e00ff */
[----:B------:R-:W-:Y:S01]  /*1160*/  STG.E.64 desc[UR4][R10.64+0x8], R2 ;  /* 0x000008020a007986 */ /* 0x000fe2000c101b04 */
[----:B------:R-:W-:-:S05]  /*1170*/  IMAD.WIDE R8, R8, 0x4, R4 ;  /* 0x0000000408087825 */ /* 0x000fca00078e0204 */
[----:B------:R-:W0:Y:S01]  /*1180*/  F2I.F64.FLOOR R13, R12 ;  /* 0x0000000c000d7311 */ /* 0x000e220000305100 */
[----:B------:R-:W-:Y:S04]  /*1190*/  STG.E.64 desc[UR4][R10.64], R14 ;  /* 0x0000000e0a007986 */ /* 0x000fe8000c101b04 */
[----:B------:R-:W-:Y:S04]  /*11a0*/  STG.E.64 desc[UR4][R10.64+0x18], RZ ;  /* 0x000018ff0a007986 */ /* 0x000fe8000c101b04 */
[----:B------:R-:W-:Y:S04]  /*11b0*/  STG.E desc[UR4][R10.64+0x20], RZ ;  /* 0x000020ff0a007986 */ /* 0x000fe8000c101904 */
[----:B------:R-:W-:Y:S04]  /*11c0*/  STG.E.64 desc[UR4][R10.64+0x28], RZ ;  /* 0x000028ff0a007986 */ /* 0x000fe8000c101b04 */
[----:B------:R-:W-:Y:S04]  /*11d0*/  STG.E.64 desc[UR4][R10.64+0x10], R6 ;  /* 0x000010060a007986 */ /* 0x000fe8000c101b04 */
[----:B0-----:R-:W-:Y:S04]  /*11e0*/  STG.E desc[UR4][R4.64], R13 ;  /* 0x0000000d04007986 */ /* 0x001fe8000c101904 */
[----:B------:R-:W-:Y:S01]  /*11f0*/  STG.E desc[UR4][R8.64], RZ ;  /* 0x000000ff08007986 */ /* 0x000fe2000c101904 */
[----:B------:R-:W-:Y:S05]  /*1200*/  EXIT ;  /* 0x000000000000794d */ /* 0x000fea0003800000 */
.L_x_360:
        /* <DEDUP_REMOVED lines=15> */
.L_x_367:


//--------------------- .nv.global.init           --------------------------
	.section	.nv.global.init,"aw",@progbits
	.align	4
.nv.global.init:
	.type		mrg32k3aM1SubSeq,@object
	.size		mrg32k3aM1SubSeq,(mrg32k3aM2SubSeq - mrg32k3aM1SubSeq)
mrg32k3aM1SubSeq:
        /*0000*/ 	.byte	0x0b, 0xcc, 0xee, 0x04, 0x73, 0x29, 0x8b, 0x6f, 0xf6, 0x53, 0x03, 0xf6, 0x23, 0xf6, 0xea, 0xda
        /* <DEDUP_REMOVED lines=125> */
	.type		mrg32k3aM2SubSeq,@object
	.size		mrg32k3aM2SubSeq,(mrg32k3aM1 - mrg32k3aM2SubSeq)
mrg32k3aM2SubSeq:
        /* <DEDUP_REMOVED lines=126> */
	.type		mrg32k3aM1,@object
	.size		mrg32k3aM1,(mrg32k3aM1Seq - mrg32k3aM1)
mrg32k3aM1:
        /* <DEDUP_REMOVED lines=144> */
	.type		mrg32k3aM1Seq,@object
	.size		mrg32k3aM1Seq,(mrg32k3aM2 - mrg32k3aM1Seq)
mrg32k3aM1Seq:
        /* <DEDUP_REMOVED lines=144> */
	.type		mrg32k3aM2,@object
	.size		mrg32k3aM2,(mrg32k3aM2Seq - mrg32k3aM2)
mrg32k3aM2:
        /* <DEDUP_REMOVED lines=144> */
	.type		mrg32k3aM2Seq,@object
	.size		mrg32k3aM2Seq,(precalc_xorwow_matrix - mrg32k3aM2Seq)
mrg32k3aM2Seq:
        /* <DEDUP_REMOVED lines=144> */
	.type		precalc_xorwow_matrix,@object
	.size		precalc_xorwow_matrix,(precalc_xorwow_offset_matrix - precalc_xorwow_matrix)
precalc_xorwow_matrix:
        /* <DEDUP_REMOVED lines=6400> */
	.type		precalc_xorwow_offset_matrix,@object
	.size		precalc_xorwow_offset_matrix,(.L_1 - precalc_xorwow_offset_matrix)
precalc_xorwow_offset_matrix:
        /* <DEDUP_REMOVED lines=6400> */
.L_1:


//--------------------- .nv.shared.reserved.0     --------------------------
	.section	.nv.shared.reserved.0,"aw",@nobits
	.weak		__nv_reservedSMEM_offset_0_alias
	.size		__nv_reservedSMEM_offset_0_alias, 0, 64
	.other		__nv_reservedSMEM_offset_0_alias,@"STO_CUDA_RESERVED_SHARED STV_DEFAULT"
__nv_reservedSMEM_offset_0_alias:
	.zero		0
	.zero		64


//--------------------- .nv.constant0._Z16nussbaumerKernelPiS_S_iS_S_iS_il --------------------------
	.section	.nv.constant0._Z16nussbaumerKernelPiS_S_iS_S_iS_il,"a",@progbits
	.sectionflags	@""
	.align	4
.nv.constant0._Z16nussbaumerKernelPiS_S_iS_S_iS_il:
	.zero		976


//--------------------- .nv.constant0._Z9nttKernelPiS_S_iS_S_ii --------------------------
	.section	.nv.constant0._Z9nttKernelPiS_S_iS_S_ii,"a",@progbits
	.sectionflags	@""
	.align	4
.nv.constant0._Z9nttKernelPiS_S_iS_S_ii:
	.zero		952


//--------------------- .nv.constant0._Z16montgomeryKernelPiS_Pliii --------------------------
	.section	.nv.constant0._Z16montgomeryKernelPiS_Pliii,"a",@progbits
	.sectionflags	@""
	.align	4
.nv.constant0._Z16montgomeryKernelPiS_Pliii:
	.zero		932


//--------------------- .nv.constant0._Z22rand_device_api_kernelP17curandStateXORWOWPiii --------------------------
	.section	.nv.constant0._Z22rand_device_api_kernelP17curandStateXORWOWPiii,"a",@progbits
	.sectionflags	@""
	.align	4
.nv.constant0._Z22rand_device_api_kernelP17curandStateXORWOWPiii:
	.zero		920


//--------------------- SYMBOLS --------------------------

	.type		.nv.reservedSmem.offset0,@object
	.size		.nv.reservedSmem.offset0,0x4
